def matmul_kernel(
    a_ptr,
    b_ptr,
    c_ptr,
    M,
    N,
    K,
    stride_am,
    stride_ak,
    stride_bk,
    stride_bn,
    stride_cm,
    stride_cn,
    BLOCK_M: tl.constexpr,
    BLOCK_N: tl.constexpr,
    BLOCK_K: tl.constexpr,
    GROUP_M: tl.constexpr,
):
    pid = tl.program_id(axis=0)
    num_pid_m = tl.cdiv(M, BLOCK_M)
    num_pid_n = tl.cdiv(N, BLOCK_N)
    num_pid_in_group = GROUP_M * num_pid_n
    group_id = pid // num_pid_in_group
    first_pid_m = group_id * GROUP_M
    group_size_m = min(num_pid_m - first_pid_m, GROUP_M)
    pid_m = first_pid_m + ((pid % num_pid_in_group) % group_size_m)
    pid_n = (pid % num_pid_in_group) // group_size_m

    offs_am = (pid_m * BLOCK_M + tl.arange(0, BLOCK_M)) % M
    offs_bn = (pid_n * BLOCK_N + tl.arange(0, BLOCK_N)) % N
    offs_k = tl.arange(0, BLOCK_K)
    a_ptrs = a_ptr + offs_am[:, None] * stride_am + offs_k[None, :] * stride_ak
    b_ptrs = b_ptr + offs_k[:, None] * stride_bk + offs_bn[None, :] * stride_bn

    acc = tl.zeros((BLOCK_M, BLOCK_N), dtype=tl.float32)
    for kk in range(0, tl.cdiv(K, BLOCK_K)):
        a = tl.load(a_ptrs, mask=offs_k[None, :] < K - kk * BLOCK_K, other=0.0)
        b = tl.load(b_ptrs, mask=offs_k[:, None] < K - kk * BLOCK_K, other=0.0)
        acc = tl.dot(a, b, acc)
        a_ptrs += BLOCK_K * stride_ak
        b_ptrs += BLOCK_K * stride_bk

    c = acc.to(c_ptr.dtype.element_ty)
    offs_cm = pid_m * BLOCK_M + tl.arange(0, BLOCK_M)
    offs_cn = pid_n * BLOCK_N + tl.arange(0, BLOCK_N)
    c_ptrs = c_ptr + offs_cm[:, None] * stride_cm + offs_cn[None, :] * stride_cn
    mask = (offs_cm[:, None] < M) & (offs_cn[None, :] < N)
    tl.store(c_ptrs, c, mask=mask)

# config = {"BLOCK_K": 64, "BLOCK_M": 64, "BLOCK_N": 256, "GROUP_M": 8, "arch": "sm_100", "dtype": "fp32", "num_ctas": 1, "num_stages": 3, "num_warps": 2}
# arch = sm_100


// ===== COMPILED SASS (sm_100a) =====

	.target	sm_100a

	.elftype	@"ET_EXEC"


//--------------------- .note.nv.tkinfo           --------------------------
	.section	.note.nv.tkinfo,"",@"SHT_NOTE"
	.sectionflags	@"SHF_NOTE_NV_TKINFO"
	.tkinfo
        /*0018*/ 	.word	0x00000081
        /*0030*/ 	.string	""
        /*0030*/ 	.string	"ptxas-blackwell"
        /*0030*/ 	.string	"Cuda compilation tools, release 12.9, V12.9.86"
        /*0030*/ 	.string	"Build cuda_12.9.r12.9/compiler.36037853_0"
        /*0030*/ 	.string	"-v  -suppress-debug-info  -lineinfo  -arch sm_100a "



//--------------------- .note.nv.cuver            --------------------------
	.section	.note.nv.cuver,"",@"SHT_NOTE"
	.sectionflags	@"SHF_NOTE_NV_CUVER"
        /*0018*/ 	.short	0x0001
        /*001a*/ 	.short	0x0064
        /*001c*/ 	.short	0x0001
        /*001e*/ 	.short	0x0000
        /*0020*/ 	.short	0x0001
        /*0022*/ 	.short	0x0000


//--------------------- .nv.info                  --------------------------
	.section	.nv.info,"",@"SHT_CUDA_INFO"
	.align	4


	//----- nvinfo : EIATTR_REGCOUNT
	.align		4
        /*0000*/ 	.byte	0x04, 0x2f
        /*0002*/ 	.short	(.L_1 - .L_0)
	.align		4
.L_0:
        /*0004*/ 	.word	index@(matmul_kernel)
        /*0008*/ 	.word	0x000000ff


	//----- nvinfo : EIATTR_FRAME_SIZE
	.align		4
.L_1:
        /*000c*/ 	.byte	0x04, 0x11
        /*000e*/ 	.short	(.L_3 - .L_2)
	.align		4
.L_2:
        /*0010*/ 	.word	index@(matmul_kernel)
        /*0014*/ 	.word	0x00001668


	//----- nvinfo : EIATTR_MIN_STACK_SIZE
	.align		4
.L_3:
        /*0018*/ 	.byte	0x04, 0x12
        /*001a*/ 	.short	(.L_5 - .L_4)
	.align		4
.L_4:
        /*001c*/ 	.word	index@(matmul_kernel)
        /*0020*/ 	.word	0x00001668
.L_5:


//--------------------- .nv.info.matmul_kernel    --------------------------
	.section	.nv.info.matmul_kernel,"",@"SHT_CUDA_INFO"
	.sectionflags	@""
	.align	4


	//----- nvinfo : EIATTR_CUDA_API_VERSION
	.align		4
        /*0000*/ 	.byte	0x04, 0x37
        /*0002*/ 	.short	(.L_7 - .L_6)
.L_6:
        /*0004*/ 	.word	0x00000081


	//----- nvinfo : EIATTR_KPARAM_INFO
	.align		4
.L_7:
        /*0008*/ 	.byte	0x04, 0x17
        /*000a*/ 	.short	(.L_9 - .L_8)
.L_8:
        /*000c*/ 	.word	0x00000000
        /*0010*/ 	.short	0x000d
        /*0012*/ 	.short	0x0048
        /*0014*/ 	.byte	0x00, 0xf4, 0x21, 0x00


	//----- nvinfo : EIATTR_KPARAM_INFO
	.align		4
.L_9:
        /*0018*/ 	.byte	0x04, 0x17
        /*001a*/ 	.short	(.L_11 - .L_10)
.L_10:
        /*001c*/ 	.word	0x00000000
        /*0020*/ 	.short	0x000c
        /*0022*/ 	.short	0x0040
        /*0024*/ 	.byte	0x00, 0xf4, 0x21, 0x00


	//----- nvinfo : EIATTR_KPARAM_INFO
	.align		4
.L_11:
        /*0028*/ 	.byte	0x04, 0x17
        /*002a*/ 	.short	(.L_13 - .L_12)
.L_12:
        /*002c*/ 	.word	0x00000000
        /*0030*/ 	.short	0x000b
        /*0032*/ 	.short	0x0038
        /*0034*/ 	.byte	0x00, 0xf0, 0x11, 0x00


	//----- nvinfo : EIATTR_KPARAM_INFO
	.align		4
.L_13:
        /*0038*/ 	.byte	0x04, 0x17
        /*003a*/ 	.short	(.L_15 - .L_14)
.L_14:
        /*003c*/ 	.word	0x00000000
        /*0040*/ 	.short	0x000a
        /*0042*/ 	.short	0x0034
        /*0044*/ 	.byte	0x00, 0xf0, 0x11, 0x00


	//----- nvinfo : EIATTR_KPARAM_INFO
	.align		4
.L_15:
        /*0048*/ 	.byte	0x04, 0x17
        /*004a*/ 	.short	(.L_17 - .L_16)
.L_16:
        /*004c*/ 	.word	0x00000000
        /*0050*/ 	.short	0x0009
        /*0052*/ 	.short	0x0030
        /*0054*/ 	.byte	0x00, 0xf0, 0x11, 0x00


	//----- nvinfo : EIATTR_KPARAM_INFO
	.align		4
.L_17:
        /*0058*/ 	.byte	0x04, 0x17
        /*005a*/ 	.short	(.L_19 - .L_18)
.L_18:
        /*005c*/ 	.word	0x00000000
        /*0060*/ 	.short	0x0008
        /*0062*/ 	.short	0x002c
        /*0064*/ 	.byte	0x00, 0xf0, 0x11, 0x00


	//----- nvinfo : EIATTR_KPARAM_INFO
	.align		4
.L_19:
        /*0068*/ 	.byte	0x04, 0x17
        /*006a*/ 	.short	(.L_21 - .L_20)
.L_20:
        /*006c*/ 	.word	0x00000000
        /*0070*/ 	.short	0x0007
        /*0072*/ 	.short	0x0028
        /*0074*/ 	.byte	0x00, 0xf0, 0x11, 0x00


	//----- nvinfo : EIATTR_KPARAM_INFO
	.align		4
.L_21:
        /*0078*/ 	.byte	0x04, 0x17
        /*007a*/ 	.short	(.L_23 - .L_22)
.L_22:
        /*007c*/ 	.word	0x00000000
        /*0080*/ 	.short	0x0006
        /*0082*/ 	.short	0x0024
        /*0084*/ 	.byte	0x00, 0xf0, 0x11, 0x00


	//----- nvinfo : EIATTR_KPARAM_INFO
	.align		4
.L_23:
        /*0088*/ 	.byte	0x04, 0x17
        /*008a*/ 	.short	(.L_25 - .L_24)
.L_24:
        /*008c*/ 	.word	0x00000000
        /*0090*/ 	.short	0x0005
        /*0092*/ 	.short	0x0020
        /*0094*/ 	.byte	0x00, 0xf0, 0x11, 0x00


	//----- nvinfo : EIATTR_KPARAM_INFO
	.align		4
.L_25:
        /*0098*/ 	.byte	0x04, 0x17
        /*009a*/ 	.short	(.L_27 - .L_26)
.L_26:
        /*009c*/ 	.word	0x00000000
        /*00a0*/ 	.short	0x0004
        /*00a2*/ 	.short	0x001c
        /*00a4*/ 	.byte	0x00, 0xf0, 0x11, 0x00


	//----- nvinfo : EIATTR_KPARAM_INFO
	.align		4
.L_27:
        /*00a8*/ 	.byte	0x04, 0x17
        /*00aa*/ 	.short	(.L_29 - .L_28)
.L_28:
        /*00ac*/ 	.word	0x00000000
        /*00b0*/ 	.short	0x0003
        /*00b2*/ 	.short	0x0018
        /*00b4*/ 	.byte	0x00, 0xf0, 0x11, 0x00


	//----- nvinfo : EIATTR_KPARAM_INFO
	.align		4
.L_29:
        /*00b8*/ 	.byte	0x04, 0x17
        /*00ba*/ 	.short	(.L_31 - .L_30)
.L_30:
        /*00bc*/ 	.word	0x00000000
        /*00c0*/ 	.short	0x0002
        /*00c2*/ 	.short	0x0010
        /*00c4*/ 	.byte	0x00, 0xf4, 0x21, 0x00


	//----- nvinfo : EIATTR_KPARAM_INFO
	.align		4
.L_31:
        /*00c8*/ 	.byte	0x04, 0x17
        /*00ca*/ 	.short	(.L_33 - .L_32)
.L_32:
        /*00cc*/ 	.word	0x00000000
        /*00d0*/ 	.short	0x0001
        /*00d2*/ 	.short	0x0008
        /*00d4*/ 	.byte	0x00, 0xf4, 0x21, 0x00


	//----- nvinfo : EIATTR_KPARAM_INFO
	.align		4
.L_33:
        /*00d8*/ 	.byte	0x04, 0x17
        /*00da*/ 	.short	(.L_35 - .L_34)
.L_34:
        /*00dc*/ 	.word	0x00000000
        /*00e0*/ 	.short	0x0000
        /*00e2*/ 	.short	0x0000
        /*00e4*/ 	.byte	0x00, 0xf4, 0x21, 0x00


	//----- nvinfo : EIATTR_SPARSE_MMA_MASK
	.align		4
.L_35:
        /*00e8*/ 	.byte	0x03, 0x50
        /*00ea*/ 	.short	0x0000


	//----- nvinfo : EIATTR_MAXREG_COUNT
	.align		4
        /*00ec*/ 	.byte	0x03, 0x1b
        /*00ee*/ 	.short	0x00ff


	//----- nvinfo : EIATTR_NUM_BARRIERS
	.align		4
        /*00f0*/ 	.byte	0x02, 0x4c
        /*00f2*/ 	.byte	0x01
	.zero		1


	//----- nvinfo : EIATTR_ANNOTATIONS
	.align		4
        /*00f4*/ 	.byte	0x04, 0x55
        /*00f6*/ 	.short	(.L_37 - .L_36)


	//   ....[0]....
.L_36:
        /*00f8*/ 	.word	0x00000001
        /*00fc*/ 	.byte	0x80, 0x00, 0x00, 0x00, 0x01, 0x00, 0x00, 0x00, 0x30, 0x06, 0x00, 0x00, 0x01, 0x00, 0x00, 0x00
        /* <DEDUP_REMOVED lines=2712> */
        /*aa8c*/ 	.byte	0x40, 0x0e, 0x04, 0x00


	//----- nvinfo : EIATTR_VRC_CTA_INIT_COUNT
	.align		4
.L_37:
        /*aa90*/ 	.byte	0x02, 0x4a
	.zero		1
	.zero		1


	//----- nvinfo : EIATTR_EXIT_INSTR_OFFSETS
	.align		4
        /*aa94*/ 	.byte	0x04, 0x1c
        /*aa96*/ 	.short	(.L_39 - .L_38)


	//   ....[0]....
.L_38:
        /*aa98*/ 	.word	0x00041150


	//   ....[1]....
        /*aa9c*/ 	.word	0x00041170


	//----- nvinfo : EIATTR_REQNTID
	.align		4
.L_39:
        /*aaa0*/ 	.byte	0x04, 0x10
        /*aaa2*/ 	.short	(.L_41 - .L_40)
.L_40:
        /*aaa4*/ 	.word	0x00000040
        /*aaa8*/ 	.word	0x00000001
        /*aaac*/ 	.word	0x00000001


	//----- nvinfo : EIATTR_CBANK_PARAM_SIZE
	.align		4
.L_41:
        /*aab0*/ 	.byte	0x03, 0x19
        /*aab2*/ 	.short	0x0050


	//----- nvinfo : EIATTR_PARAM_CBANK
	.align		4
        /*aab4*/ 	.byte	0x04, 0x0a
        /*aab6*/ 	.short	(.L_43 - .L_42)
	.align		4
.L_42:
        /*aab8*/ 	.word	index@(.nv.constant0.matmul_kernel)
        /*aabc*/ 	.short	0x0380
        /*aabe*/ 	.short	0x0050


	//----- nvinfo : EIATTR_SW_WAR
	.align		4
.L_43:
        /*aac0*/ 	.byte	0x04, 0x36
        /*aac2*/ 	.short	(.L_45 - .L_44)
.L_44:
        /*aac4*/ 	.word	0x00000008
.L_45:


//--------------------- .nv.compat                --------------------------
	.section	.nv.compat,"",@"SHT_CUDA_COMPAT_INFO"
	.align	4
        /*0000*/ 	.byte	0x02, 0x02, 0x01, 0x00, 0x02, 0x05, 0x05, 0x00, 0x02, 0x03, 0x00, 0x00, 0x02, 0x06, 0x01, 0x00


//--------------------- .nv.callgraph             --------------------------
	.section	.nv.callgraph,"",@"SHT_CUDA_CALLGRAPH"
	.align	4
	.sectionentsize	8
	.align		4
        /*0000*/ 	.word	0x00000000
	.align		4
        /*0004*/ 	.word	0xffffffff
	.align		4
        /*0008*/ 	.word	0x00000000
	.align		4
        /*000c*/ 	.word	0xfffffffe
	.align		4
        /*0010*/ 	.word	0x00000000
	.align		4
        /*0014*/ 	.word	0xfffffffd
	.align		4
        /*0018*/ 	.word	0x00000000
	.align		4
        /*001c*/ 	.word	0xfffffffc


//--------------------- .text.matmul_kernel       --------------------------
	.section	.text.matmul_kernel,"ax",@progbits
	.align	128
        .global         matmul_kernel
        .type           matmul_kernel,@function
        .size           matmul_kernel,(.L_x_3 - matmul_kernel)
        .other          matmul_kernel,@"STO_CUDA_ENTRY STV_DEFAULT"
matmul_kernel:
.text.matmul_kernel:
[----:B------:R-:W1:Y:S08]  /*0000*/  LDC R1, c[0x0][0x37c] ;  /* 0x0000df00ff017b82 */ /* 0x000e700000000800 */
[----:B------:R-:W2:Y:S01]  /*0010*/  LDC.64 R2, c[0x0][0x398] ;  /* 0x0000e600ff027b82 */ /* 0x000ea20000000a00 */
[----:B-1----:R-:W-:Y:S01]  /*0020*/  VIADD R1, R1, 0xffffe998 ;  /* 0xffffe99801017836 */ /* 0x002fe20000000000 */
[----:B------:R-:W1:Y:S01]  /*0030*/  S2R R5, SR_CTAID.X ;  /* 0x0000000000057919 */ /* 0x000e620000002500 */
[----:B------:R-:W3:Y:S01]  /*0040*/  LDCU.128 UR8, c[0x0][0x380] ;  /* 0x00007000ff0877ac */ /* 0x000ee20008000c00 */
[----:B------:R-:W4:Y:S01]  /*0050*/  LDCU UR5, c[0x0][0x3b0] ;  /* 0x00007600ff0577ac */ /* 0x000f220008000800 */
[----:B------:R-:W1:Y:S01]  /*0060*/  LDCU UR4, c[0x0][0x3a4] ;  /* 0x00007480ff0477ac */ /* 0x000e620008000800 */
[----:B--2---:R-:W-:Y:S01]  /*0070*/  IMAD.MOV.U32 R11, RZ, RZ, R3 ;  /* 0x000000ffff0b7224 */ /* 0x004fe200078e0003 */
[----:B------:R2:W-:Y:S01]  /*0080*/  STL.64 [R1+0x28], R2 ;  /* 0x0000280201007387 */ /* 0x0005e20000100a00 */
[----:B------:R-:W-:-:S02]  /*0090*/  IMAD.MOV.U32 R12, RZ, RZ, R2 ;  /* 0x000000ffff0c7224 */ /* 0x000fc400078e0002 */
[----:B------:R-:W-:Y:S01]  /*00a0*/  VIADD R0, R11, 0xff ;  /* 0x000000ff0b007836 */ /* 0x000fe20000000000 */
[----:B------:R-:W-:Y:S02]  /*00b0*/  IABS R251, R11 ;  /* 0x0000000b00fb7213 */ /* 0x000fe40000000000 */
[----:B------:R-:W-:Y:S02]  /*00c0*/  IABS R125, R12 ;  /* 0x0000000c007d7213 */ /* 0x000fe40000000000 */
[----:B-1----:R-:W-:Y:S02]  /*00d0*/  IABS R8, R5 ;  /* 0x0000000500087213 */ /* 0x002fe40000000000 */
[----:B--2---:R-:W-:-:S04]  /*00e0*/  SHF.R.S32.HI R3, RZ, 0x1f, R0 ;  /* 0x0000001fff037819 */ /* 0x004fc80000011400 */
[----:B------:R-:W-:-:S04]  /*00f0*/  LEA.HI R3, R3, R0, RZ, 0x8 ;  /* 0x0000000003037211 */ /* 0x000fc800078f40ff */
[----:B------:R-:W-:-:S05]  /*0100*/  SHF.R.S32.HI R3, RZ, 0x8, R3 ;  /* 0x00000008ff037819 */ /* 0x000fca0000011403 */
[----:B------:R-:W-:-:S05]  /*0110*/  IMAD.SHL.U32 R4, R3, 0x8, RZ ;  /* 0x0000000803047824 */ /* 0x000fca00078e00ff */
[-C--:B------:R-:W-:Y:S02]  /*0120*/  IABS R7, R4.reuse ;  /* 0x0000000400077213 */ /* 0x080fe40000000000 */
[----:B------:R-:W-:Y:S02]  /*0130*/  IABS R10, R4 ;  /* 0x00000004000a7213 */ /* 0x000fe40000000000 */
[----:B------:R-:W1:Y:S08]  /*0140*/  I2F.RP R0, R7 ;  /* 0x0000000700007306 */ /* 0x000e700000209400 */
[----:B-1----:R-:W1:Y:S02]  /*0150*/  MUFU.RCP R0, R0 ;  /* 0x0000000000007308 */ /* 0x002e640000001000 */
[----:B-1----:R-:W-:Y:S01]  /*0160*/  VIADD R2, R0, 0xffffffe ;  /* 0x0ffffffe00027836 */ /* 0x002fe20000000000 */
[----:B------:R-:W-:-:S05]  /*0170*/  IADD3 R0, PT, PT, RZ, -R10, RZ ;  /* 0x8000000aff007210 */ /* 0x000fca0007ffe0ff */
[----:B------:R1:W2:Y:S02]  /*0180*/  F2I.FTZ.U32.TRUNC.NTZ R3, R2 ;  /* 0x0000000200037305 */ /* 0x0002a4000021f000 */
[----:B-1----:R-:W-:Y:S02]  /*0190*/  IMAD.MOV.U32 R2, RZ, RZ, RZ ;  /* 0x000000ffff027224 */ /* 0x002fe400078e00ff */
[----:B--2---:R-:W-:-:S04]  /*01a0*/  IMAD.MOV R6, RZ, RZ, -R3 ;  /* 0x000000ffff067224 */ /* 0x004fc800078e0a03 */
[----:B------:R-:W-:Y:S02]  /*01b0*/  IMAD R9, R6, R7, RZ ;  /* 0x0000000706097224 */ /* 0x000fe400078e02ff */
[----:B------:R-:W-:Y:S02]  /*01c0*/  IMAD.MOV.U32 R6, RZ, RZ, R8 ;  /* 0x000000ffff067224 */ /* 0x000fe400078e0008 */
[----:B------:R-:W-:-:S06]  /*01d0*/  IMAD.HI.U32 R3, R3, R9, R2 ;  /* 0x0000000903037227 */ /* 0x000fcc00078e0002 */
[----:B------:R-:W-:-:S04]  /*01e0*/  IMAD.HI.U32 R3, R3, R6, RZ ;  /* 0x0000000603037227 */ /* 0x000fc800078e00ff */
[----:B------:R-:W-:-:S05]  /*01f0*/  IMAD R0, R3, R0, R6 ;  /* 0x0000000003007224 */ /* 0x000fca00078e0206 */
[----:B------:R-:W-:-:S13]  /*0200*/  ISETP.GT.U32.AND P1, PT, R7, R0, PT ;  /* 0x000000000700720c */ /* 0x000fda0003f24070 */
[----:B------:R-:W-:Y:S02]  /*0210*/  @!P1 IMAD.IADD R0, R0, 0x1, -R7 ;  /* 0x0000000100009824 */ /* 0x000fe400078e0a07 */
[----:B------:R-:W-:Y:S01]  /*0220*/  @!P1 VIADD R3, R3, 0x1 ;  /* 0x0000000103039836 */ /* 0x000fe20000000000 */
[----:B------:R-:W-:Y:S02]  /*0230*/  ISETP.NE.AND P1, PT, R4, RZ, PT ;  /* 0x000000ff0400720c */ /* 0x000fe40003f25270 */
[----:B------:R-:W-:Y:S02]  /*0240*/  ISETP.GE.U32.AND P0, PT, R0, R7, PT ;  /* 0x000000070000720c */ /* 0x000fe40003f06070 */
[----:B------:R-:W-:-:S04]  /*0250*/  LOP3.LUT R0, R5, R4, RZ, 0x3c, !PT ;  /* 0x0000000405007212 */ /* 0x000fc800078e3cff */
[----:B------:R-:W-:Y:S01]  /*0260*/  ISETP.GE.AND P2, PT, R0, RZ, PT ;  /* 0x000000ff0000720c */ /* 0x000fe20003f46270 */
[----:B------:R-:W-:-:S06]  /*0270*/  VIADD R0, R12, 0x3f ;  /* 0x0000003f0c007836 */ /* 0x000fcc0000000000 */
[----:B------:R-:W-:-:S04]  /*0280*/  @P0 VIADD R3, R3, 0x1 ;  /* 0x0000000103030836 */ /* 0x000fc80000000000 */
[----:B------:R-:W-:Y:S01]  /*0290*/  IMAD.MOV.U32 R2, RZ, RZ, R3 ;  /* 0x000000ffff027224 */ /* 0x000fe200078e0003 */
[----:B------:R-:W-:-:S03]  /*02a0*/  SHF.R.S32.HI R3, RZ, 0x1f, R0 ;  /* 0x0000001fff037819 */ /* 0x000fc60000011400 */
[----:B------:R-:W-:Y:S01]  /*02b0*/  @!P2 IMAD.MOV R2, RZ, RZ, -R2 ;  /* 0x000000ffff02a224 */ /* 0x000fe200078e0a02 */
[----:B------:R-:W-:Y:S02]  /*02c0*/  @!P1 LOP3.LUT R2, RZ, R4, RZ, 0x33, !PT ;  /* 0x00000004ff029212 */ /* 0x000fe400078e33ff */
[----:B------:R-:W-:-:S03]  /*02d0*/  LEA.HI R3, R3, R0, RZ, 0x6 ;  /* 0x0000000003037211 */ /* 0x000fc600078f30ff */
[----:B------:R-:W-:Y:S02]  /*02e0*/  IMAD.SHL.U32 R8, R2, 0x8, RZ ;  /* 0x0000000802087824 */ /* 0x000fe400078e00ff */
[----:B------:R-:W-:-:S03]  /*02f0*/  IMAD.MOV R2, RZ, RZ, -R2 ;  /* 0x000000ffff027224 */ /* 0x000fc600078e0a02 */
[----:B------:R-:W-:Y:S01]  /*0300*/  LEA.HI.SX32 R3, R3, -R8, 0x1a ;  /* 0x8000000803037211 */ /* 0x000fe200078fd2ff */
[----:B------:R-:W-:Y:S02]  /*0310*/  IMAD R10, R4, R2, R5 ;  /* 0x00000002040a7224 */ /* 0x000fe400078e0205 */
[----:B------:R-:W-:Y:S01]  /*0320*/  IMAD.MOV.U32 R2, RZ, RZ, RZ ;  /* 0x000000ffff027224 */ /* 0x000fe200078e00ff */
[----:B------:R-:W-:Y:S01]  /*0330*/  VIMNMX R9, PT, PT, R3, 0x8, PT ;  /* 0x0000000803097848 */ /* 0x000fe20003fe0100 */
[----:B------:R-:W1:Y:S03]  /*0340*/  I2F.RP R4, R125 ;  /* 0x0000007d00047306 */ /* 0x000e660000209400 */
[----:B------:R-:W-:-:S05]  /*0350*/  IABS R7, R9 ;  /* 0x0000000900077213 */ /* 0x000fca0000000000 */
[----:B------:R-:W2:Y:S08]  /*0360*/  I2F.RP R0, R7 ;  /* 0x0000000700007306 */ /* 0x000eb00000209400 */
[----:B-1----:R-:W-:Y:S08]  /*0370*/  MUFU.RCP R4, R4 ;  /* 0x0000000400047308 */ /* 0x002ff00000001000 */
[----:B--2---:R-:W1:Y:S02]  /*0380*/  MUFU.RCP R0, R0 ;  /* 0x0000000000007308 */ /* 0x004e640000001000 */
[----:B-1----:R-:W-:Y:S01]  /*0390*/  VIADD R3, R0, 0xffffffe ;  /* 0x0ffffffe00037836 */ /* 0x002fe20000000000 */
[----:B------:R-:W-:-:S05]  /*03a0*/  IABS R0, R10 ;  /* 0x0000000a00007213 */ /* 0x000fca0000000000 */
[----:B------:R-:W1:Y:S02]  /*03b0*/  F2I.FTZ.U32.TRUNC.NTZ R3, R3 ;  /* 0x0000000300037305 */ /* 0x000e64000021f000 */
[----:B-1----:R-:W-:-:S05]  /*03c0*/  IADD3 R6, PT, PT, RZ, -R3, RZ ;  /* 0x80000003ff067210 */ /* 0x002fca0007ffe0ff */
[----:B------:R-:W-:Y:S01]  /*03d0*/  IMAD R5, R6, R7, RZ ;  /* 0x0000000706057224 */ /* 0x000fe200078e02ff */
[----:B------:R-:W-:-:S03]  /*03e0*/  IABS R6, R9 ;  /* 0x0000000900067213 */ /* 0x000fc60000000000 */
[----:B------:R-:W-:-:S04]  /*03f0*/  IMAD.HI.U32 R2, R3, R5, R2 ;  /* 0x0000000503027227 */ /* 0x000fc800078e0002 */
[----:B------:R-:W-:Y:S02]  /*0400*/  IMAD.MOV.U32 R3, RZ, RZ, R0 ;  /* 0x000000ffff037224 */ /* 0x000fe400078e0000 */
[----:B------:R-:W-:Y:S02]  /*0410*/  IMAD.MOV R0, RZ, RZ, -R6 ;  /* 0x000000ffff007224 */ /* 0x000fe400078e0a06 */
[----:B------:R-:W1:Y:S01]  /*0420*/  I2F.RP R6, R251 ;  /* 0x000000fb00067306 */ /* 0x000e620000209400 */
[----:B------:R-:W-:-:S04]  /*0430*/  IMAD.HI.U32 R2, R2, R3, RZ ;  /* 0x0000000302027227 */ /* 0x000fc800078e00ff */
[----:B------:R-:W-:Y:S02]  /*0440*/  IMAD R0, R2, R0, R3 ;  /* 0x0000000002007224 */ /* 0x000fe400078e0203 */
[----:B------:R-:W-:-:S03]  /*0450*/  VIADD R3, R4, 0xffffffe ;  /* 0x0ffffffe04037836 */ /* 0x000fc60000000000 */
[----:B------:R-:W-:-:S03]  /*0460*/  ISETP.GT.U32.AND P1, PT, R7, R0, PT ;  /* 0x000000000700720c */ /* 0x000fc60003f24070 */
[----:B------:R-:W-:Y:S08]  /*0470*/  F2I.FTZ.U32.TRUNC.NTZ R3, R3 ;  /* 0x0000000300037305 */ /* 0x000ff0000021f000 */
[----:B-1----:R-:W1:Y:S02]  /*0480*/  MUFU.RCP R6, R6 ;  /* 0x0000000600067308 */ /* 0x002e640000001000 */
[----:B------:R-:W-:-:S02]  /*0490*/  @!P1 IMAD.IADD R0, R0, 0x1, -R7 ;  /* 0x0000000100009824 */ /* 0x000fc400078e0a07 */
[----:B------:R-:W-:Y:S01]  /*04a0*/  @!P1 VIADD R2, R2, 0x1 ;  /* 0x0000000102029836 */ /* 0x000fe20000000000 */
[----:B------:R-:W-:Y:S02]  /*04b0*/  ISETP.NE.AND P1, PT, R9, RZ, PT ;  /* 0x000000ff0900720c */ /* 0x000fe40003f25270 */
[----:B------:R-:W-:Y:S02]  /*04c0*/  ISETP.GE.U32.AND P0, PT, R0, R7, PT ;  /* 0x000000070000720c */ /* 0x000fe40003f06070 */
[----:B------:R-:W-:-:S04]  /*04d0*/  LOP3.LUT R0, R10, R9, RZ, 0x3c, !PT ;  /* 0x000000090a007212 */ /* 0x000fc800078e3cff */
[----:B------:R-:W-:Y:S01]  /*04e0*/  ISETP.GE.AND P2, PT, R0, RZ, PT ;  /* 0x000000ff0000720c */ /* 0x000fe20003f46270 */
[----:B-1----:R-:W-:-:S06]  /*04f0*/  VIADD R5, R6, 0xffffffe ;  /* 0x0ffffffe06057836 */ /* 0x002fcc0000000000 */
[----:B------:R-:W-:Y:S01]  /*0500*/  @P0 VIADD R2, R2, 0x1 ;  /* 0x0000000102020836 */ /* 0x000fe20000000000 */
[----:B------:R-:W1:Y:S03]  /*0510*/  F2I.FTZ.U32.TRUNC.NTZ R5, R5 ;  /* 0x0000000500057305 */ /* 0x000e66000021f000 */
[----:B------:R-:W-:Y:S02]  /*0520*/  IMAD.MOV.U32 R252, RZ, RZ, R2 ;  /* 0x000000fffffc7224 */ /* 0x000fe400078e0002 */
[----:B------:R-:W-:-:S03]  /*0530*/  IMAD.MOV R2, RZ, RZ, -R3 ;  /* 0x000000ffff027224 */ /* 0x000fc600078e0a03 */
[----:B------:R-:W-:Y:S01]  /*0540*/  @!P2 IADD3 R252, PT, PT, -R252, RZ, RZ ;  /* 0x000000fffcfca210 */ /* 0x000fe20007ffe1ff */
[----:B------:R-:W-:Y:S01]  /*0550*/  IMAD R243, R2, R125, RZ ;  /* 0x0000007d02f37224 */ /* 0x000fe200078e02ff */
[----:B------:R-:W-:Y:S01]  /*0560*/  @!P1 LOP3.LUT R252, RZ, R9, RZ, 0x33, !PT ;  /* 0x00000009fffc9212 */ /* 0x000fe200078e33ff */
[----:B------:R-:W-:-:S04]  /*0570*/  IMAD.MOV.U32 R2, RZ, RZ, RZ ;  /* 0x000000ffff027224 */ /* 0x000fc800078e00ff */
[----:B------:R-:W-:Y:S02]  /*0580*/  IMAD.MOV R0, RZ, RZ, -R252 ;  /* 0x000000ffff007224 */ /* 0x000fe400078e0afc */
[----:B-1----:R-:W-:Y:S02]  /*0590*/  IMAD.MOV R4, RZ, RZ, -R5 ;  /* 0x000000ffff047224 */ /* 0x002fe400078e0a05 */
[----:B------:R-:W-:Y:S02]  /*05a0*/  IMAD.SHL.U32 R252, R252, 0x100, RZ ;  /* 0x00000100fcfc7824 */ /* 0x000fe400078e00ff */
[----:B------:R-:W-:Y:S02]  /*05b0*/  IMAD R7, R4, R251, RZ ;  /* 0x000000fb04077224 */ /* 0x000fe400078e02ff */
[----:B------:R-:W-:Y:S01]  /*05c0*/  IMAD.MOV.U32 R4, RZ, RZ, RZ ;  /* 0x000000ffff047224 */ /* 0x000fe200078e00ff */
[C---:B------:R-:W-:Y:S01]  /*05d0*/  IADD3 R12, PT, PT, R252.reuse, 0x2, RZ ;  /* 0x00000002fc0c7810 */ /* 0x040fe20007ffe0ff */
[----:B------:R-:W-:-:S02]  /*05e0*/  VIADD R14, R252, 0xff ;  /* 0x000000fffc0e7836 */ /* 0x000fc40000000000 */
[----:B------:R-:W-:Y:S01]  /*05f0*/  IMAD R0, R9, R0, R10 ;  /* 0x0000000009007224 */ /* 0x000fe200078e020a */
[----:B------:R-:W-:Y:S01]  /*0600*/  IABS R9, R12 ;  /* 0x0000000c00097213 */ /* 0x000fe20000000000 */
[----:B------:R-:W-:Y:S01]  /*0610*/  IMAD.HI.U32 R124, R5, R7, R4 ;  /* 0x00000007057c7227 */ /* 0x000fe200078e0004 */
[----:B------:R-:W-:Y:S01]  /*0620*/  IABS R7, R252 ;  /* 0x000000fc00077213 */ /* 0x000fe20000000000 */
[----:B------:R-:W-:Y:S01]  /*0630*/  STL [R1+0x10fc], R14 ;  /* 0x0010fc0e01007387 */ /* 0x000fe20000100800 */
[----:B------:R-:W-:Y:S01]  /*0640*/  IABS R238, R14 ;  /* 0x0000000e00ee7213 */ /* 0x000fe20000000000 */
[C---:B------:R-:W-:Y:S02]  /*0650*/  VIADD R13, R252.reuse, 0x1 ;  /* 0x00000001fc0d7836 */ /* 0x040fe40000000000 */
[----:B------:R-:W-:Y:S02]  /*0660*/  VIADD R11, R252, 0x3 ;  /* 0x00000003fc0b7836 */ /* 0x000fe40000000000 */
[----:B------:R-:W-:Y:S01]  /*0670*/  IMAD.IADD R0, R8, 0x1, R0 ;  /* 0x0000000108007824 */ /* 0x000fe200078e0200 */
[----:B------:R-:W-:Y:S01]  /*0680*/  IABS R8, R13 ;  /* 0x0000000d00087213 */ /* 0x000fe20000000000 */
[----:B------:R-:W-:Y:S01]  /*0690*/  IMAD.HI.U32 R243, R3, R243, R2 ;  /* 0x000000f303f37227 */ /* 0x000fe200078e0002 */
[----:B------:R-:W-:Y:S01]  /*06a0*/  IABS R10, R11 ;  /* 0x0000000b000a7213 */ /* 0x000fe20000000000 */
[----:B------:R-:W-:Y:S02]  /*06b0*/  STL [R1+0xd04], R13 ;  /* 0x000d040d01007387 */ /* 0x000fe40000100800 */
[----:B------:R-:W-:-:S02]  /*06c0*/  IMAD.HI.U32 R2, R124, R7, RZ ;  /* 0x000000077c027227 */ /* 0x000fc400078e00ff */
[----:B------:R1:W-:Y:S02]  /*06d0*/  STL [R1+0xd10], R12 ;  /* 0x000d100c01007387 */ /* 0x0003e40000100800 */
[C---:B------:R-:W-:Y:S02]  /*06e0*/  IMAD.HI.U32 R6, R124.reuse, R238, RZ ;  /* 0x000000ee7c067227 */ /* 0x040fe400078e00ff */
[----:B------:R-:W-:Y:S02]  /*06f0*/  STL [R1+0xd0c], R11 ;  /* 0x000d0c0b01007387 */ /* 0x000fe40000100800 */
[----:B------:R-:W-:-:S04]  /*0700*/  IMAD.HI.U32 R3, R124, R8, RZ ;  /* 0x000000087c037227 */ /* 0x000fc800078e00ff */
[----:B------:R-:W-:Y:S01]  /*0710*/  IMAD.MOV R2, RZ, RZ, -R2 ;  /* 0x000000ffff027224 */ /* 0x000fe200078e0a02 */
[----:B-1----:R-:W-:Y:S01]  /*0720*/  IADD3 R12, PT, PT, R252, 0xc, RZ ;  /* 0x0000000cfc0c7810 */ /* 0x002fe20007ffe0ff */
[----:B------:R-:W-:-:S03]  /*0730*/  IMAD.HI.U32 R4, R124, R9, RZ ;  /* 0x000000097c047227 */ /* 0x000fc600078e00ff */
[----:B------:R-:W-:Y:S01]  /*0740*/  IABS R233, R12 ;  /* 0x0000000c00e97213 */ /* 0x000fe20000000000 */
[----:B------:R-:W-:-:S04]  /*0750*/  IMAD.HI.U32 R5, R124, R10, RZ ;  /* 0x0000000a7c057227 */ /* 0x000fc800078e00ff */
[----:B------:R-:W-:Y:S02]  /*0760*/  IMAD.MOV R6, RZ, RZ, -R6 ;  /* 0x000000ffff067224 */ /* 0x000fe400078e0a06 */
[----:B------:R-:W-:Y:S02]  /*0770*/  IMAD.MOV R3, RZ, RZ, -R3 ;  /* 0x000000ffff037224 */ /* 0x000fe400078e0a03 */
[C---:B------:R-:W-:Y:S02]  /*0780*/  IMAD R2, R251.reuse, R2, R7 ;  /* 0x00000002fb027224 */ /* 0x040fe400078e0207 */
[----:B------:R-:W-:Y:S02]  /*0790*/  IMAD.MOV R4, RZ, RZ, -R4 ;  /* 0x000000ffff047224 */ /* 0x000fe400078e0a04 */
[----:B------:R-:W-:Y:S01]  /*07a0*/  IMAD.MOV R5, RZ, RZ, -R5 ;  /* 0x000000ffff057224 */ /* 0x000fe200078e0a05 */
[----:B------:R1:W-:Y:S01]  /*07b0*/  STL [R1+0x20], R2 ;  /* 0x0000200201007387 */ /* 0x0003e20000100800 */
[----:B------:R-:W-:-:S02]  /*07c0*/  IMAD R238, R251, R6, R238 ;  /* 0x00000006fbee7224 */ /* 0x000fc400078e02ee */
[C---:B------:R-:W-:Y:S02]  /*07d0*/  IMAD R6, R251.reuse, R3, R8 ;  /* 0x00000003fb067224 */ /* 0x040fe400078e0208 */
[C---:B------:R-:W-:Y:S02]  /*07e0*/  IMAD R3, R251.reuse, R4, R9 ;  /* 0x00000004fb037224 */ /* 0x040fe400078e0209 */
[C---:B------:R-:W-:Y:S01]  /*07f0*/  VIADD R7, R252.reuse, 0x4 ;  /* 0x00000004fc077836 */ /* 0x040fe20000000000 */
[----:B------:R2:W-:Y:S01]  /*0800*/  STL [R1+0x1c], R6 ;  /* 0x00001c0601007387 */ /* 0x0005e20000100800 */
[C---:B------:R-:W-:Y:S02]  /*0810*/  VIADD R4, R252.reuse, 0x6 ;  /* 0x00000006fc047836 */ /* 0x040fe40000000000 */
[----:B-1----:R-:W-:Y:S01]  /*0820*/  IMAD R2, R251, R5, R10 ;  /* 0x00000005fb027224 */ /* 0x002fe200078e020a */
[----:B------:R1:W-:Y:S01]  /*0830*/  STL [R1+0x18], R3 ;  /* 0x0000180301007387 */ /* 0x0003e20000100800 */
[C---:B------:R-:W-:Y:S01]  /*0840*/  VIADD R15, R252.reuse, 0x9 ;  /* 0x00000009fc0f7836 */ /* 0x040fe20000000000 */
[----:B------:R-:W-:Y:S01]  /*0850*/  IABS R9, R4 ;  /* 0x0000000400097213 */ /* 0x000fe20000000000 */
[C---:B------:R-:W-:Y:S01]  /*0860*/  VIADD R13, R252.reuse, 0xb ;  /* 0x0000000bfc0d7836 */ /* 0x040fe20000000000 */
[----:B------:R3:W-:Y:S01]  /*0870*/  STL [R1+0x14], R2 ;  /* 0x0000140201007387 */ /* 0x0007e20000100800 */
[C---:B------:R-:W-:Y:S01]  /*0880*/  VIADD R11, R252.reuse, 0xd ;  /* 0x0000000dfc0b7836 */ /* 0x040fe20000000000 */
[----:B------:R-:W-:Y:S01]  /*0890*/  IABS R236, R15 ;  /* 0x0000000f00ec7213 */ /* 0x000fe20000000000 */
[C---:B--2---:R-:W-:Y:S01]  /*08a0*/  VIADD R6, R252.reuse, 0x5 ;  /* 0x00000005fc067836 */ /* 0x044fe20000000000 */
[----:B------:R2:W-:Y:S01]  /*08b0*/  STL [R1+0xd08], R7 ;  /* 0x000d080701007387 */ /* 0x0005e20000100800 */
[----:B------:R-:W-:Y:S01]  /*08c0*/  IABS R234, R13 ;  /* 0x0000000d00ea7213 */ /* 0x000fe20000000000 */
[C---:B------:R-:W-:Y:S01]  /*08d0*/  VIADD R14, R252.reuse, 0xa ;  /* 0x0000000afc0e7836 */ /* 0x040fe20000000000 */
[C---:B-1----:R-:W-:Y:S01]  /*08e0*/  IADD3 R3, PT, PT, R252.reuse, 0x7, RZ ;  /* 0x00000007fc037810 */ /* 0x042fe20007ffe0ff */
[----:B------:R-:W-:Y:S01]  /*08f0*/  STL [R1+0xd30], R6 ;  /* 0x000d300601007387 */ /* 0x000fe20000100800 */
[----:B------:R-:W-:Y:S01]  /*0900*/  IABS R8, R6 ;  /* 0x0000000600087213 */ /* 0x000fe20000000000 */
[----:B---3--:R-:W-:Y:S01]  /*0910*/  VIADD R2, R252, 0x8 ;  /* 0x00000008fc027836 */ /* 0x008fe20000000000 */
[----:B------:R-:W-:Y:S01]  /*0920*/  IABS R10, R3 ;  /* 0x00000003000a7213 */ /* 0x000fe20000000000 */
[----:B------:R1:W-:Y:S01]  /*0930*/  STL [R1+0xd38], R4 ;  /* 0x000d380401007387 */ /* 0x0003e20000100800 */
[----:B------:R-:W-:-:S02]  /*0940*/  IABS R232, R11 ;  /* 0x0000000b00e87213 */ /* 0x000fc40000000000 */
[----:B--2---:R-:W-:Y:S01]  /*0950*/  IABS R7, R7 ;  /* 0x0000000700077213 */ /* 0x004fe20000000000 */
[----:B------:R-:W-:Y:S01]  /*0960*/  STL [R1+0xd3c], R3 ;  /* 0x000d3c0301007387 */ /* 0x000fe20000100800 */
[----:B------:R-:W-:Y:S01]  /*0970*/  IABS R237, R2 ;  /* 0x0000000200ed7213 */ /* 0x000fe20000000000 */
[C---:B------:R-:W-:Y:S01]  /*0980*/  IMAD.HI.U32 R5, R124.reuse, R10, RZ ;  /* 0x0000000a7c057227 */ /* 0x040fe200078e00ff */
[----:B------:R-:W-:Y:S01]  /*0990*/  IABS R235, R14 ;  /* 0x0000000e00eb7213 */ /* 0x000fe20000000000 */
[----:B------:R2:W-:Y:S02]  /*09a0*/  STL [R1+0xd44], R2 ;  /* 0x000d440201007387 */ /* 0x0005e40000100800 */
[----:B-1----:R-:W-:-:S04]  /*09b0*/  IMAD.HI.U32 R4, R124, R9, RZ ;  /* 0x000000097c047227 */ /* 0x002fc800078e00ff */
[----:B------:R-:W-:-:S04]  /*09c0*/  IMAD.HI.U32 R6, R124, R237, RZ ;  /* 0x000000ed7c067227 */ /* 0x000fc800078e00ff */
[----:B--2---:R-:W-:-:S04]  /*09d0*/  IMAD.HI.U32 R2, R124, R7, RZ ;  /* 0x000000077c027227 */ /* 0x004fc800078e00ff */
[----:B------:R-:W-:Y:S02]  /*09e0*/  IMAD.MOV R2, RZ, RZ, -R2 ;  /* 0x000000ffff027224 */ /* 0x000fe400078e0a02 */
[----:B------:R-:W-:Y:S02]  /*09f0*/  IMAD.MOV R4, RZ, RZ, -R4 ;  /* 0x000000ffff047224 */ /* 0x000fe400078e0a04 */
[----:B------:R-:W-:Y:S02]  /*0a00*/  IMAD.MOV R5, RZ, RZ, -R5 ;  /* 0x000000ffff057224 */ /* 0x000fe400078e0a05 */
[----:B------:R-:W-:Y:S02]  /*0a10*/  IMAD.MOV R6, RZ, RZ, -R6 ;  /* 0x000000ffff067224 */ /* 0x000fe400078e0a06 */
[C---:B------:R-:W-:Y:S02]  /*0a20*/  IMAD R250, R251.reuse, R2, R7 ;  /* 0x00000002fbfa7224 */ /* 0x040fe400078e0207 */
[C---:B------:R-:W-:Y:S01]  /*0a30*/  IMAD R248, R251.reuse, R4, R9 ;  /* 0x00000004fbf87224 */ /* 0x040fe200078e0209 */
[----:B------:R-:W-:Y:S01]  /*0a40*/  IADD3 R9, PT, PT, R252, 0x11, RZ ;  /* 0x00000011fc097810 */ /* 0x000fe20007ffe0ff */
[C---:B------:R-:W-:Y:S01]  /*0a50*/  IMAD.HI.U32 R2, R124.reuse, R236, RZ ;  /* 0x000000ec7c027227 */ /* 0x040fe200078e00ff */
[----:B------:R-:W-:Y:S02]  /*0a60*/  STL [R1+0x114c], R250 ;  /* 0x00114cfa01007387 */ /* 0x000fe40000100800 */
[----:B------:R-:W-:Y:S01]  /*0a70*/  IABS R228, R9 ;  /* 0x0000000900e47213 */ /* 0x000fe20000000000 */
[C---:B------:R-:W-:Y:S01]  /*0a80*/  IMAD.HI.U32 R3, R124.reuse, R8, RZ ;  /* 0x000000087c037227 */ /* 0x040fe200078e00ff */
[----:B------:R-:W-:Y:S03]  /*0a90*/  STL [R1+0xd48], R15 ;  /* 0x000d480f01007387 */ /* 0x000fe60000100800 */
[----:B------:R-:W-:Y:S01]  /*0aa0*/  IMAD R247, R251, R5, R10 ;  /* 0x00000005fbf77224 */ /* 0x000fe200078e020a */
[----:B------:R-:W-:Y:S01]  /*0ab0*/  STL [R1+0xd58], R14 ;  /* 0x000d580e01007387 */ /* 0x000fe20000100800 */
[----:B------:R-:W-:-:S03]  /*0ac0*/  IMAD.HI.U32 R4, R124, R234, RZ ;  /* 0x000000ea7c047227 */ /* 0x000fc600078e00ff */
[----:B------:R-:W-:Y:S01]  /*0ad0*/  STL [R1+0xd5c], R13 ;  /* 0x000d5c0d01007387 */ /* 0x000fe20000100800 */
[----:B------:R-:W-:Y:S02]  /*0ae0*/  IMAD R237, R251, R6, R237 ;  /* 0x00000006fbed7224 */ /* 0x000fe400078e02ed */
[C---:B------:R-:W-:Y:S01]  /*0af0*/  IMAD.HI.U32 R5, R124.reuse, R233, RZ ;  /* 0x000000e97c057227 */ /* 0x040fe200078e00ff */
[----:B------:R1:W-:Y:S03]  /*0b00*/  STL [R1+0xd60], R12 ;  /* 0x000d600c01007387 */ /* 0x0003e60000100800 */
[----:B------:R-:W-:Y:S01]  /*0b10*/  IMAD.HI.U32 R6, R124, R232, RZ ;  /* 0x000000e87c067227 */ /* 0x000fe200078e00ff */
[----:B------:R2:W-:Y:S03]  /*0b20*/  STL [R1+0xd64], R11 ;  /* 0x000d640b01007387 */ /* 0x0005e60000100800 */
[----:B------:R-:W-:-:S02]  /*0b30*/  IMAD.MOV R2, RZ, RZ, -R2 ;  /* 0x000000ffff027224 */ /* 0x000fc400078e0a02 */
[----:B------:R-:W-:Y:S02]  /*0b40*/  IMAD.MOV R3, RZ, RZ, -R3 ;  /* 0x000000ffff037224 */ /* 0x000fe400078e0a03 */
[----:B------:R-:W-:Y:S02]  /*0b50*/  IMAD.MOV R4, RZ, RZ, -R4 ;  /* 0x000000ffff047224 */ /* 0x000fe400078e0a04 */
[----:B------:R-:W-:Y:S02]  /*0b60*/  IMAD.MOV R10, RZ, RZ, -R5 ;  /* 0x000000ffff0a7224 */ /* 0x000fe400078e0a05 */
[----:B------:R-:W-:Y:S02]  /*0b70*/  IMAD.MOV R6, RZ, RZ, -R6 ;  /* 0x000000ffff067224 */ /* 0x000fe400078e0a06 */
[C---:B------:R-:W-:Y:S02]  /*0b80*/  IMAD R236, R251.reuse, R2, R236 ;  /* 0x00000002fbec7224 */ /* 0x040fe400078e02ec */
[----:B------:R-:W-:-:S02]  /*0b90*/  IMAD R249, R251, R3, R8 ;  /* 0x00000003fbf97224 */ /* 0x000fc400078e0208 */
[C---:B------:R-:W-:Y:S01]  /*0ba0*/  IMAD R234, R251.reuse, R4, R234 ;  /* 0x00000004fbea7224 */ /* 0x040fe200078e02ea */
[----:B------:R-:W-:Y:S01]  /*0bb0*/  STL [R1+0x1148], R236 ;  /* 0x001148ec01007387 */ /* 0x000fe20000100800 */
[----:B-1----:R-:W-:Y:S02]  /*0bc0*/  VIADD R12, R252, 0xf ;  /* 0x0000000ffc0c7836 */ /* 0x002fe40000000000 */
[----:B------:R-:W-:Y:S01]  /*0bd0*/  IMAD.HI.U32 R3, R124, R235, RZ ;  /* 0x000000eb7c037227 */ /* 0x000fe200078e00ff */
[----:B------:R-:W-:Y:S02]  /*0be0*/  STL [R1+0x1140], R234 ;  /* 0x001140ea01007387 */ /* 0x000fe40000100800 */
[----:B------:R-:W-:Y:S01]  /*0bf0*/  IABS R230, R12 ;  /* 0x0000000c00e67213 */ /* 0x000fe20000000000 */
[C---:B------:R-:W-:Y:S02]  /*0c00*/  IMAD R233, R251.reuse, R10, R233 ;  /* 0x0000000afbe97224 */ /* 0x040fe400078e02e9 */
[----:B------:R-:W-:-:S02]  /*0c10*/  IMAD R232, R251, R6, R232 ;  /* 0x00000006fbe87224 */ /* 0x000fc400078e02e8 */
[C---:B------:R-:W-:Y:S01]  /*0c20*/  VIADD R13, R252.reuse, 0xe ;  /* 0x0000000efc0d7836 */ /* 0x040fe20000000000 */
[----:B------:R-:W-:Y:S01]  /*0c30*/  STL [R1+0x1144], R233 ;  /* 0x001144e901007387 */ /* 0x000fe20000100800 */
[----:B------:R-:W-:Y:S02]  /*0c40*/  IMAD.MOV R8, RZ, RZ, -R3 ;  /* 0x000000ffff087224 */ /* 0x000fe400078e0a03 */
[C---:B--2---:R-:W-:Y:S01]  /*0c50*/  VIADD R11, R252.reuse, 0x10 ;  /* 0x00000010fc0b7836 */ /* 0x044fe20000000000 */
[----:B------:R-:W-:Y:S01]  /*0c60*/  STL [R1+0x113c], R232 ;  /* 0x00113ce801007387 */ /* 0x000fe20000100800 */
[----:B------:R-:W-:Y:S01]  /*0c70*/  IMAD R235, R251, R8, R235 ;  /* 0x00000008fbeb7224 */ /* 0x000fe200078e02eb */
[----:B------:R-:W-:Y:S01]  /*0c80*/  IABS R231, R13 ;  /* 0x0000000d00e77213 */ /* 0x000fe20000000000 */
[C---:B------:R-:W-:Y:S01]  /*0c90*/  VIADD R7, R252.reuse, 0x12 ;  /* 0x00000012fc077836 */ /* 0x040fe20000000000 */
[----:B------:R-:W-:Y:S01]  /*0ca0*/  STL [R1+0xd68], R13 ;  /* 0x000d680d01007387 */ /* 0x000fe20000100800 */
[----:B------:R-:W-:Y:S01]  /*0cb0*/  VIADD R10, R252, 0x14 ;  /* 0x00000014fc0a7836 */ /* 0x000fe20000000000 */
[----:B------:R-:W-:Y:S01]  /*0cc0*/  IABS R229, R11 ;  /* 0x0000000b00e57213 */ /* 0x000fe20000000000 */
[----:B------:R-:W-:Y:S01]  /*0cd0*/  IMAD.HI.U32 R3, R124, R230, RZ ;  /* 0x000000e67c037227 */ /* 0x000fe200078e00ff */
[----:B------:R-:W-:Y:S01]  /*0ce0*/  STL [R1+0xd78], R12 ;  /* 0x000d780c01007387 */ /* 0x000fe20000100800 */
[----:B------:R-:W-:-:S02]  /*0cf0*/  IADD3 R8, PT, PT, R252, 0x16, RZ ;  /* 0x00000016fc087810 */ /* 0x000fc40007ffe0ff */
[C---:B------:R-:W-:Y:S01]  /*0d00*/  IMAD.HI.U32 R5, R124.reuse, R228, RZ ;  /* 0x000000e47c057227 */ /* 0x040fe200078e00ff */
[----:B------:R1:W-:Y:S01]  /*0d10*/  STL [R1+0xd80], R11 ;  /* 0x000d800b01007387 */ /* 0x0003e20000100800 */
[----:B------:R-:W-:Y:S02]  /*0d20*/  IABS R227, R7 ;  /* 0x0000000700e37213 */ /* 0x000fe40000000000 */
[----:B------:R-:W-:Y:S01]  /*0d30*/  IMAD.MOV R3, RZ, RZ, -R3 ;  /* 0x000000ffff037224 */ /* 0x000fe200078e0a03 */
[----:B------:R2:W-:Y:S01]  /*0d40*/  STL [R1+0xd84], R9 ;  /* 0x000d840901007387 */ /* 0x0005e20000100800 */
[----:B------:R-:W-:Y:S01]  /*0d50*/  IMAD.MOV R5, RZ, RZ, -R5 ;  /* 0x000000ffff057224 */ /* 0x000fe200078e0a05 */
[----:B------:R-:W-:Y:S01]  /*0d60*/  IABS R225, R10 ;  /* 0x0000000a00e17213 */ /* 0x000fe20000000000 */
[----:B------:R-:W-:Y:S01]  /*0d70*/  IMAD.HI.U32 R2, R124, R231, RZ ;  /* 0x000000e77c027227 */ /* 0x000fe200078e00ff */
[----:B------:R-:W-:Y:S01]  /*0d80*/  IABS R223, R8 ;  /* 0x0000000800df7213 */ /* 0x000fe20000000000 */
[----:B------:R3:W-:Y:S02]  /*0d90*/  STL [R1+0xd88], R7 ;  /* 0x000d880701007387 */ /* 0x0007e40000100800 */
[----:B-1----:R-:W-:-:S02]  /*0da0*/  VIADD R11, R252, 0x13 ;  /* 0x00000013fc0b7836 */ /* 0x002fc40000000000 */
[----:B------:R-:W-:Y:S01]  /*0db0*/  IMAD.HI.U32 R4, R124, R229, RZ ;  /* 0x000000e57c047227 */ /* 0x000fe200078e00ff */
[----:B------:R-:W1:Y:S02]  /*0dc0*/  S2R R232, SR_TID.X ;  /* 0x0000000000e87919 */ /* 0x000e640000002100 */
[----:B------:R-:W-:Y:S01]  /*0dd0*/  IABS R226, R11 ;  /* 0x0000000b00e27213 */ /* 0x000fe20000000000 */
[C---:B--2---:R-:W-:Y:S01]  /*0de0*/  VIADD R9, R252.reuse, 0x15 ;  /* 0x00000015fc097836 */ /* 0x044fe20000000000 */
[----:B------:R-:W-:Y:S01]  /*0df0*/  STL [R1+0xd8c], R11 ;  /* 0x000d8c0b01007387 */ /* 0x000fe20000100800 */
[C---:B------:R-:W-:Y:S02]  /*0e00*/  IMAD R230, R251.reuse, R3, R230 ;  /* 0x00000003fbe67224 */ /* 0x040fe400078e02e6 */
[----:B------:R-:W-:Y:S01]  /*0e10*/  IMAD R228, R251, R5, R228 ;  /* 0x00000005fbe47224 */ /* 0x000fe200078e02e4 */
[----:B------:R-:W-:Y:S01]  /*0e20*/  STL [R1+0xd9c], R10 ;  /* 0x000d9c0a01007387 */ /* 0x000fe20000100800 */
[----:B---3--:R-:W-:Y:S01]  /*0e30*/  VIADD R7, R252, 0x17 ;  /* 0x00000017fc077836 */ /* 0x008fe20000000000 */
[----:B------:R-:W-:Y:S01]  /*0e40*/  IABS R224, R9 ;  /* 0x0000000900e07213 */ /* 0x000fe20000000000 */
[C---:B------:R-:W-:Y:S01]  /*0e50*/  IMAD.HI.U32 R6, R124.reuse, R227, RZ ;  /* 0x000000e37c067227 */ /* 0x040fe200078e00ff */
[----:B------:R2:W-:Y:S02]  /*0e60*/  STL [R1+0xda4], R9 ;  /* 0x000da40901007387 */ /* 0x0005e40000100800 */
[----:B------:R-:W-:Y:S01]  /*0e70*/  IABS R222, R7 ;  /* 0x0000000700de7213 */ /* 0x000fe20000000000 */
[----:B------:R-:W-:Y:S01]  /*0e80*/  IMAD.MOV R2, RZ, RZ, -R2 ;  /* 0x000000ffff027224 */ /* 0x000fe200078e0a02 */
[----:B------:R3:W-:Y:S01]  /*0e90*/  STL [R1+0xda8], R8 ;  /* 0x000da80801007387 */ /* 0x0007e20000100800 */
[----:B------:R-:W-:-:S03]  /*0ea0*/  IMAD.HI.U32 R3, R124, R225, RZ ;  /* 0x000000e17c037227 */ /* 0x000fc600078e00ff */
[----:B------:R1:W-:Y:S01]  /*0eb0*/  STL [R1+0xdb0], R7 ;  /* 0x000db00701007387 */ /* 0x0003e20000100800 */
[----:B------:R-:W-:Y:S01]  /*0ec0*/  IMAD.HI.U32 R5, R124, R223, RZ ;  /* 0x000000df7c057227 */ /* 0x000fe200078e00ff */
[----:B--2---:R-:W-:-:S03]  /*0ed0*/  IADD3 R9, PT, PT, R252, 0x1b, RZ ;  /* 0x0000001bfc097810 */ /* 0x004fc60007ffe0ff */
[C---:B------:R-:W-:Y:S01]  /*0ee0*/  VIADD R12, R252.reuse, 0x19 ;  /* 0x00000019fc0c7836 */ /* 0x040fe20000000000 */
[----:B------:R-:W-:Y:S01]  /*0ef0*/  IABS R218, R9 ;  /* 0x0000000900da7213 */ /* 0x000fe20000000000 */
[----:B------:R-:W-:Y:S02]  /*0f00*/  IMAD.MOV R4, RZ, RZ, -R4 ;  /* 0x000000ffff047224 */ /* 0x000fe400078e0a04 */
[----:B------:R-:W-:Y:S01]  /*0f10*/  VIADD R13, R252, 0x18 ;  /* 0x00000018fc0d7836 */ /* 0x000fe20000000000 */
[----:B------:R-:W-:Y:S01]  /*0f20*/  IABS R220, R12 ;  /* 0x0000000c00dc7213 */ /* 0x000fe20000000000 */
[----:B------:R-:W-:Y:S01]  /*0f30*/  IMAD.MOV R6, RZ, RZ, -R6 ;  /* 0x000000ffff067224 */ /* 0x000fe200078e0a06 */
[----:B-1----:R-:W-:Y:S01]  /*0f40*/  LOP3.LUT R232, R232, 0x3f, RZ, 0xc0, !PT ;  /* 0x0000003fe8e87812 */ /* 0x002fe200078ec0ff */
[C---:B------:R-:W-:Y:S01]  /*0f50*/  IMAD R231, R251.reuse, R2, R231 ;  /* 0x00000002fbe77224 */ /* 0x040fe200078e02e7 */
[----:B------:R-:W-:Y:S01]  /*0f60*/  STL [R1+0xdb4], R13 ;  /* 0x000db40d01007387 */ /* 0x000fe20000100800 */
[----:B---3--:R-:W-:Y:S01]  /*0f70*/  IMAD.MOV R8, RZ, RZ, -R3 ;  /* 0x000000ffff087224 */ /* 0x008fe200078e0a03 */
[----:B------:R-:W-:Y:S01]  /*0f80*/  IABS R221, R13 ;  /* 0x0000000d00dd7213 */ /* 0x000fe20000000000 */
[----:B------:R-:W-:Y:S01]  /*0f90*/  IMAD.MOV R10, RZ, RZ, -R5 ;  /* 0x000000ffff0a7224 */ /* 0x000fe200078e0a05 */
[----:B------:R-:W-:Y:S01]  /*0fa0*/  STL [R1+0xdbc], R12 ;  /* 0x000dbc0c01007387 */ /* 0x000fe20000100800 */
[----:B------:R-:W-:-:S02]  /*0fb0*/  IMAD R229, R251, R4, R229 ;  /* 0x00000004fbe57224 */ /* 0x000fc400078e02e5 */
[----:B------:R-:W-:-:S04]  /*0fc0*/  IMAD.HI.U32 R2, R124, R226, RZ ;  /* 0x000000e27c027227 */ /* 0x000fc800078e00ff */
[----:B------:R-:W-:Y:S02]  /*0fd0*/  VIADD R11, R252, 0x1a ;  /* 0x0000001afc0b7836 */ /* 0x000fe40000000000 */
[----:B------:R-:W-:-:S03]  /*0fe0*/  IMAD.HI.U32 R4, R124, R224, RZ ;  /* 0x000000e07c047227 */ /* 0x000fc600078e00ff */
[----:B------:R1:W-:Y:S01]  /*0ff0*/  STL [R1+0xdc4], R11 ;  /* 0x000dc40b01007387 */ /* 0x0003e20000100800 */
[C---:B------:R-:W-:Y:S01]  /*1000*/  IMAD R227, R251.reuse, R6, R227 ;  /* 0x00000006fbe37224 */ /* 0x040fe200078e02e3 */
[----:B------:R-:W-:Y:S01]  /*1010*/  IABS R219, R11 ;  /* 0x0000000b00db7213 */ /* 0x000fe20000000000 */
[C---:B------:R-:W-:Y:S01]  /*1020*/  IMAD R225, R251.reuse, R8, R225 ;  /* 0x00000008fbe17224 */ /* 0x040fe200078e02e1 */
[C---:B------:R-:W-:Y:S01]  /*1030*/  IADD3 R8, PT, PT, R252.reuse, 0x20, RZ ;  /* 0x00000020fc087810 */ /* 0x040fe20007ffe0ff */
[----:B------:R-:W-:Y:S01]  /*1040*/  IMAD R223, R251, R10, R223 ;  /* 0x0000000afbdf7224 */ /* 0x000fe200078e02df */
[----:B------:R2:W-:Y:S01]  /*1050*/  STL [R1+0xdcc], R9 ;  /* 0x000dcc0901007387 */ /* 0x0005e20000100800 */
[----:B------:R-:W-:Y:S01]  /*1060*/  VIADD R7, R252, 0x1c ;  /* 0x0000001cfc077836 */ /* 0x000fe20000000000 */
[----:B------:R-:W-:Y:S01]  /*1070*/  IABS R213, R8 ;  /* 0x0000000800d57213 */ /* 0x000fe20000000000 */
[----:B------:R-:W-:-:S03]  /*1080*/  IMAD.HI.U32 R6, R124, R222, RZ ;  /* 0x000000de7c067227 */ /* 0x000fc600078e00ff */
[----:B------:R-:W-:Y:S01]  /*1090*/  IABS R217, R7 ;  /* 0x0000000700d97213 */ /* 0x000fe20000000000 */
[----:B------:R-:W-:Y:S01]  /*10a0*/  IMAD.MOV R2, RZ, RZ, -R2 ;  /* 0x000000ffff027224 */ /* 0x000fe200078e0a02 */
[----:B------:R-:W-:Y:S01]  /*10b0*/  STL [R1+0xdd0], R7 ;  /* 0x000dd00701007387 */ /* 0x000fe20000100800 */
[----:B------:R-:W-:-:S04]  /*10c0*/  IMAD.HI.U32 R5, R124, R218, RZ ;  /* 0x000000da7c057227 */ /* 0x000fc800078e00ff */
[----:B------:R-:W-:Y:S02]  /*10d0*/  VIADD R10, R252, 0x1e ;  /* 0x0000001efc0a7836 */ /* 0x000fe40000000000 */
[----:B------:R-:W-:Y:S02]  /*10e0*/  IMAD.MOV R4, RZ, RZ, -R4 ;  /* 0x000000ffff047224 */ /* 0x000fe400078e0a04 */
[----:B------:R-:W-:Y:S01]  /*10f0*/  IMAD.HI.U32 R3, R124, R220, RZ ;  /* 0x000000dc7c037227 */ /* 0x000fe200078e00ff */
[----:B------:R-:W-:-:S03]  /*1100*/  IABS R215, R10 ;  /* 0x0000000a00d77213 */ /* 0x000fc60000000000 */
[C---:B-1----:R-:W-:Y:S02]  /*1110*/  VIADD R11, R252.reuse, 0x1d ;  /* 0x0000001dfc0b7836 */ /* 0x042fe40000000000 */
[----:B------:R-:W-:Y:S02]  /*1120*/  IMAD.MOV R6, RZ, RZ, -R6 ;  /* 0x000000ffff067224 */ /* 0x000fe400078e0a06 */
[C---:B------:R-:W-:Y:S01]  /*1130*/  IMAD R226, R251.reuse, R2, R226 ;  /* 0x00000002fbe27224 */ /* 0x040fe200078e02e2 */
[----:B------:R-:W-:Y:S01]  /*1140*/  STL [R1+0xdd8], R11 ;  /* 0x000dd80b01007387 */ /* 0x000fe20000100800 */
[----:B------:R-:W-:Y:S01]  /*1150*/  IMAD.MOV R5, RZ, RZ, -R5 ;  /* 0x000000ffff057224 */ /* 0x000fe200078e0a05 */
[----:B------:R-:W-:Y:S01]  /*1160*/  IABS R216, R11 ;  /* 0x0000000b00d87213 */ /* 0x000fe20000000000 */
[----:B--2---:R-:W-:Y:S01]  /*1170*/  VIADD R9, R252, 0x1f ;  /* 0x0000001ffc097836 */ /* 0x004fe20000000000 */
[----:B------:R-:W-:Y:S01]  /*1180*/  STL [R1+0xde0], R10 ;  /* 0x000de00a01007387 */ /* 0x000fe20000100800 */
[----:B------:R-:W-:-:S02]  /*1190*/  IMAD R224, R251, R4, R224 ;  /* 0x00000004fbe07224 */ /* 0x000fc400078e02e0 */
[C---:B------:R-:W-:Y:S01]  /*11a0*/  IMAD.HI.U32 R2, R124.reuse, R221, RZ ;  /* 0x000000dd7c027227 */ /* 0x040fe200078e00ff */
[----:B------:R1:W-:Y:S01]  /*11b0*/  STL [R1+0xde4], R9 ;  /* 0x000de40901007387 */ /* 0x0003e20000100800 */
[----:B------:R-:W-:Y:S02]  /*11c0*/  IABS R214, R9 ;  /* 0x0000000900d67213 */ /* 0x000fe40000000000 */
[----:B------:R-:W-:Y:S01]  /*11d0*/  IMAD.MOV R3, RZ, RZ, -R3 ;  /* 0x000000ffff037224 */ /* 0x000fe200078e0a03 */
[----:B------:R2:W-:Y:S01]  /*11e0*/  STL [R1+0xde8], R8 ;  /* 0x000de80801007387 */ /* 0x0005e20000100800 */
[----:B------:R-:W-:-:S04]  /*11f0*/  IMAD.HI.U32 R4, R124, R219, RZ ;  /* 0x000000db7c047227 */ /* 0x000fc800078e00ff */
[C---:B------:R-:W-:Y:S01]  /*1200*/  IMAD R222, R251.reuse, R6, R222 ;  /* 0x00000006fbde7224 */ /* 0x040fe200078e02de */
[C---:B-1----:R-:W-:Y:S01]  /*1210*/  IADD3 R9, PT, PT, R252.reuse, 0x25, RZ ;  /* 0x00000025fc097810 */ /* 0x042fe20007ffe0ff */
[----:B------:R-:W-:Y:S02]  /*1220*/  IMAD R218, R251, R5, R218 ;  /* 0x00000005fbda7224 */ /* 0x000fe400078e02da */
[----:B------:R-:W-:Y:S01]  /*1230*/  VIADD R7, R252, 0x21 ;  /* 0x00000021fc077836 */ /* 0x000fe20000000000 */
[----:B------:R-:W-:Y:S01]  /*1240*/  IABS R208, R9 ;  /* 0x0000000900d07213 */ /* 0x000fe20000000000 */
[----:B------:R-:W-:-:S03]  /*1250*/  IMAD.HI.U32 R6, R124, R217, RZ ;  /* 0x000000d97c067227 */ /* 0x000fc600078e00ff */
[----:B------:R-:W-:Y:S01]  /*1260*/  IABS R212, R7 ;  /* 0x0000000700d47213 */ /* 0x000fe20000000000 */
[----:B------:R-:W-:Y:S01]  /*1270*/  IMAD.MOV R2, RZ, RZ, -R2 ;  /* 0x000000ffff027224 */ /* 0x000fe200078e0a02 */
[----:B------:R1:W-:Y:S01]  /*1280*/  STL [R1+0xdf0], R7 ;  /* 0x000df00701007387 */ /* 0x0003e20000100800 */
[----:B------:R-:W-:Y:S02]  /*1290*/  IMAD R220, R251, R3, R220 ;  /* 0x00000003fbdc7224 */ /* 0x000fe400078e02dc */
[----:B------:R-:W-:-:S04]  /*12a0*/  IMAD.HI.U32 R5, R124, R213, RZ ;  /* 0x000000d57c057227 */ /* 0x000fc800078e00ff */
[----:B------:R-:W-:Y:S02]  /*12b0*/  VIADD R12, R252, 0x23 ;  /* 0x00000023fc0c7836 */ /* 0x000fe40000000000 */
[----:B------:R-:W-:Y:S02]  /*12c0*/  IMAD.MOV R4, RZ, RZ, -R4 ;  /* 0x000000ffff047224 */ /* 0x000fe400078e0a04 */
[----:B------:R-:W-:Y:S01]  /*12d0*/  IMAD.HI.U32 R3, R124, R215, RZ ;  /* 0x000000d77c037227 */ /* 0x000fe200078e00ff */
[----:B------:R-:W-:-:S03]  /*12e0*/  IABS R210, R12 ;  /* 0x0000000c00d27213 */ /* 0x000fc60000000000 */
[----:B------:R-:W-:Y:S02]  /*12f0*/  VIADD R13, R252, 0x22 ;  /* 0x00000022fc0d7836 */ /* 0x000fe40000000000 */
[----:B------:R-:W-:Y:S02]  /*1300*/  IMAD.MOV R6, RZ, RZ, -R6 ;  /* 0x000000ffff067224 */ /* 0x000fe400078e0a06 */
[C---:B------:R-:W-:Y:S01]  /*1310*/  IMAD R221, R251.reuse, R2, R221 ;  /* 0x00000002fbdd7224 */ /* 0x040fe200078e02dd */
[----:B------:R-:W-:Y:S01]  /*1320*/  STL [R1+0xdf8], R13 ;  /* 0x000df80d01007387 */ /* 0x000fe20000100800 */
[----:B------:R-:W-:Y:S01]  /*1330*/  IMAD.MOV R10, RZ, RZ, -R5 ;  /* 0x000000ffff0a7224 */ /* 0x000fe200078e0a05 */
[----:B------:R-:W-:Y:S01]  /*1340*/  IABS R211, R13 ;  /* 0x0000000d00d37213 */ /* 0x000fe20000000000 */
[----:B------:R-:W-:Y:S01]  /*1350*/  IMAD R219, R251, R4, R219 ;  /* 0x00000004fbdb7224 */ /* 0x000fe200078e02db */
[----:B------:R-:W-:Y:S01]  /*1360*/  STL [R1+0xe08], R12 ;  /* 0x000e080c01007387 */ /* 0x000fe20000100800 */
[----:B------:R-:W-:-:S04]  /*1370*/  IMAD.HI.U32 R2, R124, R216, RZ ;  /* 0x000000d87c027227 */ /* 0x000fc800078e00ff */
[----:B--2---:R-:W-:Y:S02]  /*1380*/  IMAD.MOV R8, RZ, RZ, -R3 ;  /* 0x000000ffff087224 */ /* 0x004fe400078e0a03 */
[----:B------:R-:W-:Y:S02]  /*1390*/  VIADD R11, R252, 0x24 ;  /* 0x00000024fc0b7836 */ /* 0x000fe40000000000 */
[----:B------:R-:W-:-:S03]  /*13a0*/  IMAD.HI.U32 R4, R124, R214, RZ ;  /* 0x000000d67c047227 */ /* 0x000fc600078e00ff */
[----:B------:R2:W-:Y:S01]  /*13b0*/  STL [R1+0xe0c], R11 ;  /* 0x000e0c0b01007387 */ /* 0x0005e20000100800 */
[C---:B------:R-:W-:Y:S01]  /*13c0*/  IMAD R217, R251.reuse, R6, R217 ;  /* 0x00000006fbd97224 */ /* 0x040fe200078e02d9 */
[----:B------:R-:W-:Y:S01]  /*13d0*/  IABS R209, R11 ;  /* 0x0000000b00d17213 */ /* 0x000fe20000000000 */
[----:B------:R-:W-:Y:S01]  /*13e0*/  IMAD R213, R251, R10, R213 ;  /* 0x0000000afbd57224 */ /* 0x000fe200078e02d5 */
[----:B------:R3:W-:Y:S01]  /*13f0*/  STL [R1+0xe10], R9 ;  /* 0x000e100901007387 */ /* 0x0007e20000100800 */
[----:B-1----:R-:W-:Y:S02]  /*1400*/  VIADD R7, R252, 0x26 ;  /* 0x00000026fc077836 */ /* 0x002fe40000000000 */
[----:B------:R-:W-:-:S03]  /*1410*/  IMAD.HI.U32 R6, R124, R212, RZ ;  /* 0x000000d47c067227 */ /* 0x000fc600078e00ff */
[----:B------:R-:W-:Y:S01]  /*1420*/  IABS R207, R7 ;  /* 0x0000000700cf7213 */ /* 0x000fe20000000000 */
[----:B------:R-:W-:Y:S01]  /*1430*/  IMAD.MOV R2, RZ, RZ, -R2 ;  /* 0x000000ffff027224 */ /* 0x000fe200078e0a02 */
[----:B------:R-:W-:Y:S01]  /*1440*/  STL [R1+0xe14], R7 ;  /* 0x000e140701007387 */ /* 0x000fe20000100800 */
[----:B------:R-:W-:Y:S01]  /*1450*/  IMAD R215, R251, R8, R215 ;  /* 0x00000008fbd77224 */ /* 0x000fe200078e02d7 */
[C---:B------:R-:W-:Y:S01]  /*1460*/  IADD3 R8, PT, PT, R252.reuse, 0x2a, RZ ;  /* 0x0000002afc087810 */ /* 0x040fe20007ffe0ff */
[----:B------:R-:W-:Y:S02]  /*1470*/  VIADD R10, R252, 0x28 ;  /* 0x00000028fc0a7836 */ /* 0x000fe40000000000 */
[----:B------:R-:W-:Y:S01]  /*1480*/  IMAD.MOV R4, RZ, RZ, -R4 ;  /* 0x000000ffff047224 */ /* 0x000fe200078e0a04 */
[----:B------:R-:W-:Y:S01]  /*1490*/  IABS R203, R8 ;  /* 0x0000000800cb7213 */ /* 0x000fe20000000000 */
[----:B------:R-:W-:Y:S01]  /*14a0*/  IMAD.HI.U32 R3, R124, R210, RZ ;  /* 0x000000d27c037227 */ /* 0x000fe200078e00ff */
[----:B------:R-:W-:-:S03]  /*14b0*/  IABS R205, R10 ;  /* 0x0000000a00cd7213 */ /* 0x000fc60000000000 */
[----:B------:R-:W-:-:S04]  /*14c0*/  IMAD.HI.U32 R5, R124, R208, RZ ;  /* 0x000000d07c057227 */ /* 0x000fc800078e00ff */
[C---:B--2---:R-:W-:Y:S02]  /*14d0*/  VIADD R11, R252.reuse, 0x27 ;  /* 0x00000027fc0b7836 */ /* 0x044fe40000000000 */
[----:B------:R-:W-:Y:S02]  /*14e0*/  IMAD.MOV R6, RZ, RZ, -R6 ;  /* 0x000000ffff067224 */ /* 0x000fe400078e0a06 */
[C---:B------:R-:W-:Y:S01]  /*14f0*/  IMAD R216, R251.reuse, R2, R216 ;  /* 0x00000002fbd87224 */ /* 0x040fe200078e02d8 */
[----:B------:R-:W-:Y:S01]  /*1500*/  STL [R1+0xe18], R11 ;  /* 0x000e180b01007387 */ /* 0x000fe20000100800 */
[----:B---3--:R-:W-:Y:S01]  /*1510*/  VIADD R9, R252, 0x29 ;  /* 0x00000029fc097836 */ /* 0x008fe20000000000 */
[----:B------:R-:W-:Y:S01]  /*1520*/  IABS R206, R11 ;  /* 0x0000000b00ce7213 */ /* 0x000fe20000000000 */
[----:B------:R-:W-:Y:S01]  /*1530*/  IMAD R214, R251, R4, R214 ;  /* 0x00000004fbd67224 */ /* 0x000fe200078e02d6 */
[----:B------:R-:W-:Y:S01]  /*1540*/  STL [R1+0xe30], R10 ;  /* 0x000e300a01007387 */ /* 0x000fe20000100800 */
[----:B------:R-:W-:Y:S01]  /*1550*/  IMAD.HI.U32 R2, R124, R211, RZ ;  /* 0x000000d37c027227 */ /* 0x000fe200078e00ff */
[----:B------:R-:W-:-:S02]  /*1560*/  IABS R204, R9 ;  /* 0x0000000900cc7213 */ /* 0x000fc40000000000 */
[----:B------:R1:W-:Y:S01]  /*1570*/  STL [R1+0xe34], R9 ;  /* 0x000e340901007387 */ /* 0x0003e20000100800 */
[----:B------:R-:W-:Y:S02]  /*1580*/  IMAD.MOV R3, RZ, RZ, -R3 ;  /* 0x000000ffff037224 */ /* 0x000fe400078e0a03 */
[----:B------:R-:W-:Y:S01]  /*1590*/  IMAD.MOV R5, RZ, RZ, -R5 ;  /* 0x000000ffff057224 */ /* 0x000fe200078e0a05 */
[----:B------:R2:W-:Y:S01]  /*15a0*/  STL [R1+0xe38], R8 ;  /* 0x000e380801007387 */ /* 0x0005e20000100800 */
[----:B------:R-:W-:-:S04]  /*15b0*/  IMAD.HI.U32 R4, R124, R209, RZ ;  /* 0x000000d17c047227 */ /* 0x000fc800078e00ff */
[C---:B------:R-:W-:Y:S01]  /*15c0*/  IMAD R212, R251.reuse, R6, R212 ;  /* 0x00000006fbd47224 */ /* 0x040fe200078e02d4 */
[C---:B-1----:R-:W-:Y:S01]  /*15d0*/  IADD3 R9, PT, PT, R252.reuse, 0x2f, RZ ;  /* 0x0000002ffc097810 */ /* 0x042fe20007ffe0ff */
[----:B------:R-:W-:Y:S02]  /*15e0*/  VIADD R7, R252, 0x2b ;  /* 0x0000002bfc077836 */ /* 0x000fe40000000000 */
[----:B------:R-:W-:Y:S01]  /*15f0*/  IMAD.HI.U32 R6, R124, R207, RZ ;  /* 0x000000cf7c067227 */ /* 0x000fe200078e00ff */
[----:B------:R-:W-:Y:S02]  /*1600*/  IABS R198, R9 ;  /* 0x0000000900c67213 */ /* 0x000fe40000000000 */
[----:B------:R-:W-:Y:S01]  /*1610*/  IABS R202, R7 ;  /* 0x0000000700ca7213 */ /* 0x000fe20000000000 */
[----:B------:R-:W-:Y:S01]  /*1620*/  IMAD.MOV R2, RZ, RZ, -R2 ;  /* 0x000000ffff027224 */ /* 0x000fe200078e0a02 */
[----:B------:R1:W-:Y:S01]  /*1630*/  STL [R1+0xe3c], R7 ;  /* 0x000e3c0701007387 */ /* 0x0003e20000100800 */
[----:B------:R-:W-:-:S02]  /*1640*/  IMAD R210, R251, R3, R210 ;  /* 0x00000003fbd27224 */ /* 0x000fc400078e02d2 */
[----:B------:R-:W-:Y:S02]  /*1650*/  IMAD R208, R251, R5, R208 ;  /* 0x00000005fbd07224 */ /* 0x000fe400078e02d0 */
[----:B------:R-:W-:Y:S02]  /*1660*/  IMAD.MOV R4, RZ, RZ, -R4 ;  /* 0x000000ffff047224 */ /* 0x000fe400078e0a04 */
[----:B------:R-:W-:-:S04]  /*1670*/  IMAD.HI.U32 R3, R124, R205, RZ ;  /* 0x000000cd7c037227 */ /* 0x000fc800078e00ff */
[----:B------:R-:W-:-:S04]  /*1680*/  IMAD.HI.U32 R5, R124, R203, RZ ;  /* 0x000000cb7c057227 */ /* 0x000fc800078e00ff */
[C---:B------:R-:W-:Y:S02]  /*1690*/  VIADD R12, R252.reuse, 0x2d ;  /* 0x0000002dfc0c7836 */ /* 0x040fe40000000000 */
[----:B------:R-:W-:Y:S02]  /*16a0*/  IMAD.MOV R6, RZ, RZ, -R6 ;  /* 0x000000ffff067224 */ /* 0x000fe400078e0a06 */
[C---:B------:R-:W-:Y:S01]  /*16b0*/  IMAD R211, R251.reuse, R2, R211 ;  /* 0x00000002fbd37224 */ /* 0x040fe200078e02d3 */
[----:B------:R-:W-:Y:S01]  /*16c0*/  IABS R200, R12 ;  /* 0x0000000c00c87213 */ /* 0x000fe20000000000 */
[----:B------:R-:W-:Y:S02]  /*16d0*/  VIADD R13, R252, 0x2c ;  /* 0x0000002cfc0d7836 */ /* 0x000fe40000000000 */
[----:B------:R-:W-:Y:S02]  /*16e0*/  IMAD R209, R251, R4, R209 ;  /* 0x00000004fbd17224 */ /* 0x000fe400078e02d1 */
[----:B------:R-:W-:Y:S01]  /*16f0*/  IMAD.HI.U32 R2, R124, R206, RZ ;  /* 0x000000ce7c027227 */ /* 0x000fe200078e00ff */
[----:B------:R-:W-:Y:S01]  /*1700*/  STL [R1+0xe40], R13 ;  /* 0x000e400d01007387 */ /* 0x000fe20000100800 */
[----:B------:R-:W-:-:S02]  /*1710*/  IABS R201, R13 ;  /* 0x0000000d00c97213 */ /* 0x000fc40000000000 */
[----:B--2---:R-:W-:Y:S01]  /*1720*/  IMAD.MOV R8, RZ, RZ, -R3 ;  /* 0x000000ffff087224 */ /* 0x004fe200078e0a03 */
[----:B------:R-:W-:Y:S01]  /*1730*/  STL [R1+0xe4c], R12 ;  /* 0x000e4c0c01007387 */ /* 0x000fe20000100800 */
[----:B------:R-:W-:Y:S02]  /*1740*/  IMAD.MOV R10, RZ, RZ, -R5 ;  /* 0x000000ffff0a7224 */ /* 0x000fe400078e0a05 */
[----:B------:R-:W-:Y:S02]  /*1750*/  VIADD R11, R252, 0x2e ;  /* 0x0000002efc0b7836 */ /* 0x000fe40000000000 */
[----:B------:R-:W-:-:S03]  /*1760*/  IMAD.HI.U32 R4, R124, R204, RZ ;  /* 0x000000cc7c047227 */ /* 0x000fc600078e00ff */
[----:B------:R-:W-:Y:S01]  /*1770*/  IABS R199, R11 ;  /* 0x0000000b00c77213 */ /* 0x000fe20000000000 */
[C---:B------:R-:W-:Y:S01]  /*1780*/  IMAD R207, R251.reuse, R6, R207 ;  /* 0x00000006fbcf7224 */ /* 0x040fe200078e02cf */
[----:B------:R2:W-:Y:S01]  /*1790*/  STL [R1+0xe54], R11 ;  /* 0x000e540b01007387 */ /* 0x0005e20000100800 */
[----:B-1----:R-:W-:Y:S02]  /*17a0*/  VIADD R7, R252, 0x30 ;  /* 0x00000030fc077836 */ /* 0x002fe40000000000 */
[----:B------:R-:W-:Y:S01]  /*17b0*/  IMAD.HI.U32 R6, R124, R202, RZ ;  /* 0x000000ca7c067227 */ /* 0x000fe200078e00ff */
[----:B------:R1:W-:Y:S02]  /*17c0*/  STL [R1+0xe5c], R9 ;  /* 0x000e5c0901007387 */ /* 0x0003e40000100800 */
[----:B------:R-:W-:Y:S01]  /*17d0*/  IABS R197, R7 ;  /* 0x0000000700c57213 */ /* 0x000fe20000000000 */
[----:B------:R-:W-:Y:S01]  /*17e0*/  IMAD.MOV R2, RZ, RZ, -R2 ;  /* 0x000000ffff027224 */ /* 0x000fe200078e0a02 */
[----:B------:R3:W-:Y:S01]  /*17f0*/  STL [R1+0xe60], R7 ;  /* 0x000e600701007387 */ /* 0x0007e20000100800 */
[C---:B------:R-:W-:Y:S01]  /*1800*/  IMAD R205, R251.reuse, R8, R205 ;  /* 0x00000008fbcd7224 */ /* 0x040fe200078e02cd */
[----:B------:R-:W-:Y:S01]  /*1810*/  IADD3 R8, PT, PT, R252, 0x34, RZ ;  /* 0x00000034fc087810 */ /* 0x000fe20007ffe0ff */
[----:B------:R-:W-:-:S02]  /*1820*/  IMAD R203, R251, R10, R203 ;  /* 0x0000000afbcb7224 */ /* 0x000fc400078e02cb */
[----:B------:R-:W-:Y:S01]  /*1830*/  IMAD.MOV R4, RZ, RZ, -R4 ;  /* 0x000000ffff047224 */ /* 0x000fe200078e0a04 */
[----:B------:R-:W-:Y:S01]  /*1840*/  IABS R193, R8 ;  /* 0x0000000800c17213 */ /* 0x000fe20000000000 */
[----:B------:R-:W-:-:S04]  /*1850*/  IMAD.HI.U32 R5, R124, R198, RZ ;  /* 0x000000c67c057227 */ /* 0x000fc800078e00ff */
[----:B------:R-:W-:Y:S02]  /*1860*/  VIADD R10, R252, 0x32 ;  /* 0x00000032fc0a7836 */ /* 0x000fe40000000000 */
[----:B------:R-:W-:-:S03]  /*1870*/  IMAD.HI.U32 R3, R124, R200, RZ ;  /* 0x000000c87c037227 */ /* 0x000fc600078e00ff */
[----:B------:R-:W-:Y:S01]  /*1880*/  IABS R195, R10 ;  /* 0x0000000a00c37213 */ /* 0x000fe20000000000 */
[----:B--2---:R-:W-:Y:S02]  /*1890*/  VIADD R11, R252, 0x31 ;  /* 0x00000031fc0b7836 */ /* 0x004fe40000000000 */
[----:B------:R-:W-:Y:S02]  /*18a0*/  IMAD.MOV R6, RZ, RZ, -R6 ;  /* 0x000000ffff067224 */ /* 0x000fe400078e0a06 */
[C---:B------:R-:W-:Y:S01]  /*18b0*/  IMAD R206, R251.reuse, R2, R206 ;  /* 0x00000002fbce7224 */ /* 0x040fe200078e02ce */
[----:B------:R-:W-:Y:S01]  /*18c0*/  STL [R1+0xe68], R11 ;  /* 0x000e680b01007387 */ /* 0x000fe20000100800 */
[----:B------:R-:W-:Y:S01]  /*18d0*/  IMAD R204, R251, R4, R204 ;  /* 0x00000004fbcc7224 */ /* 0x000fe200078e02cc */
[----:B------:R-:W-:Y:S01]  /*18e0*/  IABS R196, R11 ;  /* 0x0000000b00c47213 */ /* 0x000fe20000000000 */
[----:B------:R-:W-:Y:S01]  /*18f0*/  IMAD.HI.U32 R2, R124, R201, RZ ;  /* 0x000000c97c027227 */ /* 0x000fe200078e00ff */
[----:B------:R-:W-:Y:S03]  /*1900*/  STL [R1+0xe70], R10 ;  /* 0x000e700a01007387 */ /* 0x000fe60000100800 */
[----:B------:R-:W-:-:S02]  /*1910*/  IMAD.MOV R5, RZ, RZ, -R5 ;  /* 0x000000ffff057224 */ /* 0x000fc400078e0a05 */
[----:B-1----:R-:W-:Y:S02]  /*1920*/  VIADD R9, R252, 0x33 ;  /* 0x00000033fc097836 */ /* 0x002fe40000000000 */
[----:B------:R-:W-:-:S03]  /*1930*/  IMAD.HI.U32 R4, R124, R199, RZ ;  /* 0x000000c77c047227 */ /* 0x000fc600078e00ff */
[----:B------:R1:W-:Y:S01]  /*1940*/  STL [R1+0xe74], R9 ;  /* 0x000e740901007387 */ /* 0x0003e20000100800 */
[----:B------:R-:W-:Y:S01]  /*1950*/  IMAD.MOV R3, RZ, RZ, -R3 ;  /* 0x000000ffff037224 */ /* 0x000fe200078e0a03 */
[----:B------:R-:W-:Y:S01]  /*1960*/  IABS R194, R9 ;  /* 0x0000000900c27213 */ /* 0x000fe20000000000 */
[----:B------:R-:W-:Y:S01]  /*1970*/  IMAD R202, R251, R6, R202 ;  /* 0x00000006fbca7224 */ /* 0x000fe200078e02ca */
[----:B------:R2:W-:Y:S01]  /*1980*/  STL [R1+0xe78], R8 ;  /* 0x000e780801007387 */ /* 0x0005e20000100800 */
[----:B---3--:R-:W-:Y:S02]  /*1990*/  VIADD R7, R252, 0x35 ;  /* 0x00000035fc077836 */ /* 0x008fe40000000000 */
[----:B------:R-:W-:Y:S01]  /*19a0*/  IMAD.HI.U32 R6, R124, R197, RZ ;  /* 0x000000c57c067227 */ /* 0x000fe200078e00ff */
[----:B-1----:R-:W-:-:S03]  /*19b0*/  IADD3 R9, PT, PT, R252, 0x39, RZ ;  /* 0x00000039fc097810 */ /* 0x002fc60007ffe0ff */
[----:B------:R-:W-:Y:S01]  /*19c0*/  IMAD.MOV R2, RZ, RZ, -R2 ;  /* 0x000000ffff027224 */ /* 0x000fe200078e0a02 */
[----:B------:R-:W-:Y:S01]  /*19d0*/  IABS R192, R7 ;  /* 0x0000000700c07213 */ /* 0x000fe20000000000 */
[C---:B------:R-:W-:Y:S01]  /*19e0*/  IMAD R198, R251.reuse, R5, R198 ;  /* 0x00000005fbc67224 */ /* 0x040fe200078e02c6 */
[----:B------:R-:W-:Y:S01]  /*19f0*/  IABS R188, R9 ;  /* 0x0000000900bc7213 */ /* 0x000fe20000000000 */
[----:B------:R-:W-:Y:S01]  /*1a00*/  IMAD.MOV R4, RZ, RZ, -R4 ;  /* 0x000000ffff047224 */ /* 0x000fe200078e0a04 */
[----:B------:R1:W-:Y:S01]  /*1a10*/  STL [R1+0xe80], R7 ;  /* 0x000e800701007387 */ /* 0x0003e20000100800 */
[----:B------:R-:W-:Y:S02]  /*1a20*/  IMAD R200, R251, R3, R200 ;  /* 0x00000003fbc87224 */ /* 0x000fe400078e02c8 */
[----:B------:R-:W-:-:S04]  /*1a30*/  IMAD.HI.U32 R5, R124, R193, RZ ;  /* 0x000000c17c057227 */ /* 0x000fc800078e00ff */
[----:B------:R-:W-:Y:S02]  /*1a40*/  VIADD R12, R252, 0x37 ;  /* 0x00000037fc0c7836 */ /* 0x000fe40000000000 */
[----:B------:R-:W-:-:S03]  /*1a50*/  IMAD.HI.U32 R3, R124, R195, RZ ;  /* 0x000000c37c037227 */ /* 0x000fc600078e00ff */
[----:B------:R-:W-:Y:S01]  /*1a60*/  IABS R190, R12 ;  /* 0x0000000c00be7213 */ /* 0x000fe20000000000 */
[----:B------:R-:W-:Y:S02]  /*1a70*/  IMAD.MOV R6, RZ, RZ, -R6 ;  /* 0x000000ffff067224 */ /* 0x000fe400078e0a06 */
[C---:B------:R-:W-:Y:S02]  /*1a80*/  IMAD R201, R251.reuse, R2, R201 ;  /* 0x00000002fbc97224 */ /* 0x040fe400078e02c9 */
[----:B------:R-:W-:Y:S02]  /*1a90*/  VIADD R13, R252, 0x36 ;  /* 0x00000036fc0d7836 */ /* 0x000fe40000000000 */
[----:B------:R-:W-:Y:S02]  /*1aa0*/  IMAD R199, R251, R4, R199 ;  /* 0x00000004fbc77224 */ /* 0x000fe400078e02c7 */
[----:B------:R-:W-:Y:S01]  /*1ab0*/  IMAD.HI.U32 R2, R124, R196, RZ ;  /* 0x000000c47c027227 */ /* 0x000fe200078e00ff */
[----:B------:R-:W-:Y:S01]  /*1ac0*/  STL [R1+0xe88], R13 ;  /* 0x000e880d01007387 */ /* 0x000fe20000100800 */
[----:B------:R-:W-:-:S02]  /*1ad0*/  IABS R191, R13 ;  /* 0x0000000d00bf7213 */ /* 0x000fc40000000000 */
[----:B------:R-:W-:Y:S01]  /*1ae0*/  IMAD.MOV R10, RZ, RZ, -R5 ;  /* 0x000000ffff0a7224 */ /* 0x000fe200078e0a05 */
[----:B------:R-:W-:Y:S01]  /*1af0*/  STL [R1+0xe94], R12 ;  /* 0x000e940c01007387 */ /* 0x000fe20000100800 */
[----:B------:R-:W-:Y:S02]  /*1b00*/  VIADD R11, R252, 0x38 ;  /* 0x00000038fc0b7836 */ /* 0x000fe40000000000 */
[----:B------:R-:W-:-:S03]  /*1b10*/  IMAD.HI.U32 R4, R124, R194, RZ ;  /* 0x000000c27c047227 */ /* 0x000fc600078e00ff */
[----:B------:R-:W-:Y:S01]  /*1b20*/  IABS R189, R11 ;  /* 0x0000000b00bd7213 */ /* 0x000fe20000000000 */
[----:B--2---:R-:W-:Y:S01]  /*1b30*/  IMAD.MOV R8, RZ, RZ, -R3 ;  /* 0x000000ffff087224 */ /* 0x004fe200078e0a03 */
[----:B------:R2:W-:Y:S01]  /*1b40*/  STL [R1+0xe98], R11 ;  /* 0x000e980b01007387 */ /* 0x0005e20000100800 */
[----:B------:R-:W-:Y:S02]  /*1b50*/  IMAD R197, R251, R6, R197 ;  /* 0x00000006fbc57224 */ /* 0x000fe400078e02c5 */
[----:B-1----:R-:W-:Y:S01]  /*1b60*/  VIADD R7, R252, 0x3a ;  /* 0x0000003afc077836 */ /* 0x002fe20000000000 */
[----:B------:R1:W-:Y:S01]  /*1b70*/  STL [R1+0xe9c], R9 ;  /* 0x000e9c0901007387 */ /* 0x0003e20000100800 */
[----:B------:R-:W-:-:S03]  /*1b80*/  IMAD.HI.U32 R6, R124, R192, RZ ;  /* 0x000000c07c067227 */ /* 0x000fc600078e00ff */
[----:B------:R-:W-:Y:S01]  /*1b90*/  IABS R187, R7 ;  /* 0x0000000700bb7213 */ /* 0x000fe20000000000 */
[----:B------:R-:W-:Y:S01]  /*1ba0*/  IMAD.MOV R2, RZ, RZ, -R2 ;  /* 0x000000ffff027224 */ /* 0x000fe200078e0a02 */
[----:B------:R3:W-:Y:S01]  /*1bb0*/  STL [R1+0xea0], R7 ;  /* 0x000ea00701007387 */ /* 0x0007e20000100800 */
[C---:B------:R-:W-:Y:S02]  /*1bc0*/  IMAD R193, R251.reuse, R10, R193 ;  /* 0x0000000afbc17224 */ /* 0x040fe400078e02c1 */
[----:B------:R-:W-:Y:S02]  /*1bd0*/  IMAD.MOV R4, RZ, RZ, -R4 ;  /* 0x000000ffff047224 */ /* 0x000fe400078e0a04 */
[----:B------:R-:W-:Y:S01]  /*1be0*/  IMAD R195, R251, R8, R195 ;  /* 0x00000008fbc37224 */ /* 0x000fe200078e02c3 */
[C---:B------:R-:W-:Y:S01]  /*1bf0*/  IADD3 R8, PT, PT, R252.reuse, 0x3e, RZ ;  /* 0x0000003efc087810 */ /* 0x040fe20007ffe0ff */
[----:B------:R-:W-:Y:S02]  /*1c00*/  VIADD R10, R252, 0x3c ;  /* 0x0000003cfc0a7836 */ /* 0x000fe40000000000 */
[----:B------:R-:W-:Y:S01]  /*1c10*/  IMAD.HI.U32 R3, R124, R190, RZ ;  /* 0x000000be7c037227 */ /* 0x000fe200078e00ff */
[----:B------:R-:W-:-:S02]  /*1c20*/  IABS R183, R8 ;  /* 0x0000000800b77213 */ /* 0x000fc40000000000 */
[----:B------:R-:W-:Y:S01]  /*1c30*/  IABS R185, R10 ;  /* 0x0000000a00b97213 */ /* 0x000fe20000000000 */
[----:B------:R-:W-:-:S04]  /*1c40*/  IMAD.HI.U32 R5, R124, R188, RZ ;  /* 0x000000bc7c057227 */ /* 0x000fc800078e00ff */
        /* <DEDUP_REMOVED lines=8> */
[----:B-1----:R-:W-:-:S02]  /*1cd0*/  VIADD R9, R252, 0x3d ;  /* 0x0000003dfc097836 */ /* 0x002fc40000000000 */
[----:B------:R-:W-:-:S03]  /*1ce0*/  IMAD.HI.U32 R4, R124, R189, RZ ;  /* 0x000000bd7c047227 */ /* 0x000fc600078e00ff */
[----:B------:R1:W-:Y:S01]  /*1cf0*/  STL [R1+0xec0], R9 ;  /* 0x000ec00901007387 */ /* 0x0003e20000100800 */
[----:B------:R-:W-:Y:S01]  /*1d00*/  IMAD.MOV R3, RZ, RZ, -R3 ;  /* 0x000000ffff037224 */ /* 0x000fe200078e0a03 */
[----:B------:R-:W-:Y:S01]  /*1d10*/  IABS R184, R9 ;  /* 0x0000000900b87213 */ /* 0x000fe20000000000 */
[----:B------:R-:W-:Y:S01]  /*1d20*/  IMAD.MOV R5, RZ, RZ, -R5 ;  /* 0x000000ffff057224 */ /* 0x000fe200078e0a05 */
[----:B------:R2:W-:Y:S01]  /*1d30*/  STL [R1+0xec4], R8 ;  /* 0x000ec40801007387 */ /* 0x0005e20000100800 */
[----:B------:R-:W-:Y:S02]  /*1d40*/  IMAD R192, R251, R6, R192 ;  /* 0x00000006fbc07224 */ /* 0x000fe400078e02c0 */
[----:B---3--:R-:W-:Y:S02]  /*1d50*/  VIADD R7, R252, 0x3f ;  /* 0x0000003ffc077836 */ /* 0x008fe40000000000 */
[----:B------:R-:W-:Y:S01]  /*1d60*/  IMAD.HI.U32 R6, R124, R187, RZ ;  /* 0x000000bb7c067227 */ /* 0x000fe200078e00ff */
[----:B-1----:R-:W-:-:S02]  /*1d70*/  IADD3 R9, PT, PT, R252, 0x43, RZ ;  /* 0x00000043fc097810 */ /* 0x002fc40007ffe0ff */
[----:B------:R-:W-:Y:S01]  /*1d80*/  IABS R182, R7 ;  /* 0x0000000700b67213 */ /* 0x000fe20000000000 */
[----:B------:R-:W-:Y:S01]  /*1d90*/  IMAD.MOV R2, RZ, RZ, -R2 ;  /* 0x000000ffff027224 */ /* 0x000fe200078e0a02 */
[----:B------:R-:W-:Y:S01]  /*1da0*/  IABS R178, R9 ;  /* 0x0000000900b27213 */ /* 0x000fe20000000000 */
[----:B------:R-:W-:Y:S01]  /*1db0*/  IMAD.MOV R4, RZ, RZ, -R4 ;  /* 0x000000ffff047224 */ /* 0x000fe200078e0a04 */
[----:B------:R1:W-:Y:S01]  /*1dc0*/  STL [R1+0xec8], R7 ;  /* 0x000ec80701007387 */ /* 0x0003e20000100800 */
[C---:B------:R-:W-:Y:S02]  /*1dd0*/  IMAD R190, R251.reuse, R3, R190 ;  /* 0x00000003fbbe7224 */ /* 0x040fe400078e02be */
[----:B------:R-:W-:Y:S02]  /*1de0*/  IMAD R188, R251, R5, R188 ;  /* 0x00000005fbbc7224 */ /* 0x000fe400078e02bc */
        /* <DEDUP_REMOVED lines=9> */
[----:B------:R-:W-:Y:S01]  /*1e80*/  IABS R181, R13 ;  /* 0x0000000d00b57213 */ /* 0x000fe20000000000 */
[----:B------:R-:W-:Y:S02]  /*1e90*/  STL [R1+0xecc], R13 ;  /* 0x000ecc0d01007387 */ /* 0x000fe40000100800 */
[----:B------:R-:W-:-:S02]  /*1ea0*/  VIADD R11, R252, 0x42 ;  /* 0x00000042fc0b7836 */ /* 0x000fc40000000000 */
[----:B------:R-:W-:Y:S01]  /*1eb0*/  IMAD.HI.U32 R4, R124, R184, RZ ;  /* 0x000000b87c047227 */ /* 0x000fe200078e00ff */
[----:B------:R-:W-:Y:S02]  /*1ec0*/  STL [R1+0xedc], R12 ;  /* 0x000edc0c01007387 */ /* 0x000fe40000100800 */
[----:B------:R-:W-:Y:S01]  /*1ed0*/  IABS R179, R11 ;  /* 0x0000000b00b37213 */ /* 0x000fe20000000000 */
[----:B--2---:R-:W-:Y:S01]  /*1ee0*/  IMAD.MOV R8, RZ, RZ, -R3 ;  /* 0x000000ffff087224 */ /* 0x004fe200078e0a03 */
[----:B------:R2:W-:Y:S01]  /*1ef0*/  STL [R1+0xee4], R11 ;  /* 0x000ee40b01007387 */ /* 0x0005e20000100800 */
[----:B------:R-:W-:Y:S02]  /*1f00*/  IMAD.MOV R10, RZ, RZ, -R5 ;  /* 0x000000ffff0a7224 */ /* 0x000fe400078e0a05 */
[----:B------:R-:W-:Y:S01]  /*1f10*/  IMAD R187, R251, R6, R187 ;  /* 0x00000006fbbb7224 */ /* 0x000fe200078e02bb */
[----:B------:R3:W-:Y:S01]  /*1f20*/  STL [R1+0xeec], R9 ;  /* 0x000eec0901007387 */ /* 0x0007e20000100800 */
[----:B-1----:R-:W-:-:S02]  /*1f30*/  VIADD R7, R252, 0x44 ;  /* 0x00000044fc077836 */ /* 0x002fc40000000000 */
[----:B------:R-:W-:-:S03]  /*1f40*/  IMAD.HI.U32 R6, R124, R182, RZ ;  /* 0x000000b67c067227 */ /* 0x000fc600078e00ff */
[----:B------:R-:W-:Y:S01]  /*1f50*/  IABS R177, R7 ;  /* 0x0000000700b17213 */ /* 0x000fe20000000000 */
[----:B------:R-:W-:Y:S01]  /*1f60*/  IMAD.MOV R2, RZ, RZ, -R2 ;  /* 0x000000ffff027224 */ /* 0x000fe200078e0a02 */
[----:B------:R1:W-:Y:S01]  /*1f70*/  STL [R1+0xef0], R7 ;  /* 0x000ef00701007387 */ /* 0x0003e20000100800 */
[----:B------:R-:W-:Y:S02]  /*1f80*/  IMAD.MOV R4, RZ, RZ, -R4 ;  /* 0x000000ffff047224 */ /* 0x000fe400078e0a04 */
[C---:B------:R-:W-:Y:S01]  /*1f90*/  IMAD R185, R251.reuse, R8, R185 ;  /* 0x00000008fbb97224 */ /* 0x040fe200078e02b9 */
[----:B------:R-:W-:Y:S01]  /*1fa0*/  IADD3 R8, PT, PT, R252, 0x48, RZ ;  /* 0x00000048fc087810 */ /* 0x000fe20007ffe0ff */
[----:B------:R-:W-:Y:S02]  /*1fb0*/  IMAD R183, R251, R10, R183 ;  /* 0x0000000afbb77224 */ /* 0x000fe400078e02b7 */
[----:B------:R-:W-:Y:S01]  /*1fc0*/  IMAD.HI.U32 R5, R124, R178, RZ ;  /* 0x000000b27c057227 */ /* 0x000fe200078e00ff */
[----:B------:R-:W-:-:S03]  /*1fd0*/  IABS R173, R8 ;  /* 0x0000000800ad7213 */ /* 0x000fc60000000000 */
[----:B------:R-:W-:Y:S02]  /*1fe0*/  VIADD R10, R252, 0x46 ;  /* 0x00000046fc0a7836 */ /* 0x000fe40000000000 */
[----:B------:R-:W-:-:S03]  /*1ff0*/  IMAD.HI.U32 R3, R124, R180, RZ ;  /* 0x000000b47c037227 */ /* 0x000fc600078e00ff */
[----:B------:R-:W-:Y:S01]  /*2000*/  IABS R175, R10 ;  /* 0x0000000a00af7213 */ /* 0x000fe20000000000 */
[----:B------:R-:W-:Y:S02]  /*2010*/  IMAD.MOV R6, RZ, RZ, -R6 ;  /* 0x000000ffff067224 */ /* 0x000fe400078e0a06 */
[C---:B------:R-:W-:Y:S02]  /*2020*/  IMAD R186, R251.reuse, R2, R186 ;  /* 0x00000002fbba7224 */ /* 0x040fe400078e02ba */
[----:B--2---:R-:W-:Y:S02]  /*2030*/  VIADD R11, R252, 0x45 ;  /* 0x00000045fc0b7836 */ /* 0x004fe40000000000 */
[----:B------:R-:W-:Y:S02]  /*2040*/  IMAD R184, R251, R4, R184 ;  /* 0x00000004fbb87224 */ /* 0x000fe400078e02b8 */
[----:B------:R-:W-:Y:S01]  /*2050*/  IMAD.HI.U32 R2, R124, R181, RZ ;  /* 0x000000b57c027227 */ /* 0x000fe200078e00ff */
[----:B------:R-:W-:Y:S01]  /*2060*/  STL [R1+0xef4], R11 ;  /* 0x000ef40b01007387 */ /* 0x000fe20000100800 */
[----:B------:R-:W-:-:S02]  /*2070*/  IABS R176, R11 ;  /* 0x0000000b00b07213 */ /* 0x000fc40000000000 */
[----:B---3--:R-:W-:Y:S01]  /*2080*/  VIADD R9, R252, 0x47 ;  /* 0x00000047fc097836 */ /* 0x008fe20000000000 */
[----:B------:R-:W-:Y:S01]  /*2090*/  STL [R1+0xefc], R10 ;  /* 0x000efc0a01007387 */ /* 0x000fe20000100800 */
[----:B------:R-:W-:-:S03]  /*20a0*/  IMAD.HI.U32 R4, R124, R179, RZ ;  /* 0x000000b37c047227 */ /* 0x000fc600078e00ff */
[----:B------:R-:W-:Y:S01]  /*20b0*/  IABS R174, R9 ;  /* 0x0000000900ae7213 */ /* 0x000fe20000000000 */
[----:B------:R-:W-:Y:S01]  /*20c0*/  IMAD.MOV R5, RZ, RZ, -R5 ;  /* 0x000000ffff057224 */ /* 0x000fe200078e0a05 */
[----:B------:R2:W-:Y:S01]  /*20d0*/  STL [R1+0xf04], R9 ;  /* 0x000f040901007387 */ /* 0x0005e20000100800 */
[----:B------:R-:W-:Y:S02]  /*20e0*/  IMAD.MOV R3, RZ, RZ, -R3 ;  /* 0x000000ffff037224 */ /* 0x000fe400078e0a03 */
[----:B------:R-:W-:Y:S01]  /*20f0*/  IMAD R182, R251, R6, R182 ;  /* 0x00000006fbb67224 */ /* 0x000fe200078e02b6 */
[----:B------:R3:W-:Y:S01]  /*2100*/  STL [R1+0xf08], R8 ;  /* 0x000f080801007387 */ /* 0x0007e20000100800 */
[----:B-1----:R-:W-:Y:S02]  /*2110*/  VIADD R7, R252, 0x49 ;  /* 0x00000049fc077836 */ /* 0x002fe40000000000 */
[----:B------:R-:W-:Y:S01]  /*2120*/  IMAD.HI.U32 R6, R124, R177, RZ ;  /* 0x000000b17c067227 */ /* 0x000fe200078e00ff */
[----:B--2---:R-:W-:-:S03]  /*2130*/  IADD3 R9, PT, PT, R252, 0x4d, RZ ;  /* 0x0000004dfc097810 */ /* 0x004fc60007ffe0ff */
[----:B------:R-:W-:Y:S01]  /*2140*/  IMAD.MOV R2, RZ, RZ, -R2 ;  /* 0x000000ffff027224 */ /* 0x000fe200078e0a02 */
[----:B------:R-:W-:Y:S01]  /*2150*/  IABS R172, R7 ;  /* 0x0000000700ac7213 */ /* 0x000fe20000000000 */
[----:B------:R-:W-:Y:S01]  /*2160*/  IMAD.MOV R4, RZ, RZ, -R4 ;  /* 0x000000ffff047224 */ /* 0x000fe200078e0a04 */
[----:B------:R1:W-:Y:S01]  /*2170*/  STL [R1+0xf0c], R7 ;  /* 0x000f0c0701007387 */ /* 0x0003e20000100800 */
[C---:B------:R-:W-:Y:S01]  /*2180*/  IMAD R178, R251.reuse, R5, R178 ;  /* 0x00000005fbb27224 */ /* 0x040fe200078e02b2 */
[----:B------:R-:W-:Y:S01]  /*2190*/  IABS R168, R9 ;  /* 0x0000000900a87213 */ /* 0x000fe20000000000 */
        /* <DEDUP_REMOVED lines=16> */
[----:B------:R-:W-:Y:S01]  /*22a0*/  IMAD.MOV R10, RZ, RZ, -R5 ;  /* 0x000000ffff0a7224 */ /* 0x000fe200078e0a05 */
[----:B------:R2:W-:Y:S01]  /*22b0*/  STL [R1+0xf24], R11 ;  /* 0x000f240b01007387 */ /* 0x0005e20000100800 */
[----:B---3--:R-:W-:Y:S02]  /*22c0*/  IMAD.MOV R8, RZ, RZ, -R3 ;  /* 0x000000ffff087224 */ /* 0x008fe400078e0a03 */
        /* <DEDUP_REMOVED lines=8> */
[C---:B------:R-:W-:Y:S02]  /*2350*/  IMAD R173, R251.reuse, R10, R173 ;  /* 0x0000000afbad7224 */ /* 0x040fe400078e02ad */
[----:B------:R-:W-:Y:S01]  /*2360*/  IMAD R175, R251, R8, R175 ;  /* 0x00000008fbaf7224 */ /* 0x000fe200078e02af */
[C---:B------:R-:W-:Y:S01]  /*2370*/  IADD3 R8, PT, PT, R252.reuse, 0x52, RZ ;  /* 0x00000052fc087810 */ /* 0x040fe20007ffe0ff */
[----:B------:R-:W-:Y:S02]  /*2380*/  VIADD R10, R252, 0x50 ;  /* 0x00000050fc0a7836 */ /* 0x000fe40000000000 */
[----:B------:R-:W-:Y:S01]  /*2390*/  IMAD.HI.U32 R3, R124, R170, RZ ;  /* 0x000000aa7c037227 */ /* 0x000fe200078e00ff */
[----:B------:R-:W-:-:S02]  /*23a0*/  IABS R163, R8 ;  /* 0x0000000800a37213 */ /* 0x000fc40000000000 */
[----:B------:R-:W-:Y:S01]  /*23b0*/  IABS R165, R10 ;  /* 0x0000000a00a57213 */ /* 0x000fe20000000000 */
[----:B------:R-:W-:-:S04]  /*23c0*/  IMAD.HI.U32 R5, R124, R168, RZ ;  /* 0x000000a87c057227 */ /* 0x000fc800078e00ff */
        /* <DEDUP_REMOVED lines=41> */
[----:B---3--:R-:W-:Y:S01]  /*2660*/  IMAD.MOV R8, RZ, RZ, -R3 ;  /* 0x000000ffff087224 */ /* 0x008fe200078e0a03 */
        /* <DEDUP_REMOVED lines=16> */
[----:B------:R-:W-:Y:S02]  /*2770*/  IMAD.MOV R6, RZ, RZ, -R6 ;  /* 0x000000ffff067224 */ /* 0x000fe400078e0a06 */
[----:B------:R-:W-:Y:S01]  /*2780*/  IMAD R166, R251, R2, R166 ;  /* 0x00000002fba67224 */ /* 0x000fe200078e02a6 */
[----:B------:R-:W-:Y:S01]  /*2790*/  IABS R155, R10 ;  /* 0x0000000a009b7213 */ /* 0x000fe20000000000 */
[----:B------:R-:W-:-:S04]  /*27a0*/  IMAD.HI.U32 R3, R124, R160, RZ ;  /* 0x000000a07c037227 */ /* 0x000fc800078e00ff */
[----:B--2---:R-:W-:Y:S02]  /*27b0*/  VIADD R11, R252, 0x59 ;  /* 0x00000059fc0b7836 */ /* 0x004fe40000000000 */
[C---:B------:R-:W-:Y:S02]  /*27c0*/  IMAD R164, R251.reuse, R4, R164 ;  /* 0x00000004fba47224 */ /* 0x040fe400078e02a4 */
[----:B------:R-:W-:Y:S01]  /*27d0*/  IMAD.HI.U32 R2, R124, R161, RZ ;  /* 0x000000a17c027227 */ /* 0x000fe200078e00ff */
[----:B------:R-:W-:Y:S01]  /*27e0*/  IABS R156, R11 ;  /* 0x0000000b009c7213 */ /* 0x000fe20000000000 */
[----:B------:R-:W-:Y:S02]  /*27f0*/  STL [R1+0xf80], R11 ;  /* 0x000f800b01007387 */ /* 0x000fe40000100800 */
[----:B---3--:R-:W-:Y:S02]  /*2800*/  VIADD R9, R252, 0x5b ;  /* 0x0000005bfc097836 */ /* 0x008fe40000000000 */
[----:B------:R-:W-:Y:S01]  /*2810*/  IMAD.HI.U32 R4, R124, R159, RZ ;  /* 0x0000009f7c047227 */ /* 0x000fe200078e00ff */
[----:B------:R-:W-:Y:S02]  /*2820*/  STL [R1+0xf88], R10 ;  /* 0x000f880a01007387 */ /* 0x000fe40000100800 */
[----:B------:R-:W-:Y:S01]  /*2830*/  IABS R154, R9 ;  /* 0x00000009009a7213 */ /* 0x000fe20000000000 */
[----:B------:R-:W-:Y:S01]  /*2840*/  IMAD.MOV R5, RZ, RZ, -R5 ;  /* 0x000000ffff057224 */ /* 0x000fe200078e0a05 */
[----:B------:R2:W-:Y:S01]  /*2850*/  STL [R1+0xf8c], R9 ;  /* 0x000f8c0901007387 */ /* 0x0005e20000100800 */
[----:B------:R-:W-:-:S02]  /*2860*/  IMAD R162, R251, R6, R162 ;  /* 0x00000006fba27224 */ /* 0x000fc400078e02a2 */
[----:B------:R-:W-:Y:S01]  /*2870*/  IMAD.MOV R3, RZ, RZ, -R3 ;  /* 0x000000ffff037224 */ /* 0x000fe200078e0a03 */
[----:B------:R3:W-:Y:S01]  /*2880*/  STL [R1+0xf94], R8 ;  /* 0x000f940801007387 */ /* 0x0007e20000100800 */
[----:B-1----:R-:W-:Y:S02]  /*2890*/  VIADD R7, R252, 0x5d ;  /* 0x0000005dfc077836 */ /* 0x002fe40000000000 */
[----:B------:R-:W-:-:S03]  /*28a0*/  IMAD.HI.U32 R6, R124, R157, RZ ;  /* 0x0000009d7c067227 */ /* 0x000fc600078e00ff */
[----:B------:R-:W-:Y:S01]  /*28b0*/  IABS R152, R7 ;  /* 0x0000000700987213 */ /* 0x000fe20000000000 */
[----:B------:R-:W-:Y:S01]  /*28c0*/  IMAD.MOV R2, RZ, RZ, -R2 ;  /* 0x000000ffff027224 */ /* 0x000fe200078e0a02 */
[----:B--2---:R-:W-:Y:S01]  /*28d0*/  IADD3 R9, PT, PT, R252, 0x61, RZ ;  /* 0x00000061fc097810 */ /* 0x004fe20007ffe0ff */
[----:B------:R-:W-:Y:S01]  /*28e0*/  IMAD.MOV R4, RZ, RZ, -R4 ;  /* 0x000000ffff047224 */ /* 0x000fe200078e0a04 */
[----:B------:R1:W-:Y:S01]  /*28f0*/  STL [R1+0xf9c], R7 ;  /* 0x000f9c0701007387 */ /* 0x0003e20000100800 */
[C---:B------:R-:W-:Y:S01]  /*2900*/  IMAD R158, R251.reuse, R5, R158 ;  /* 0x00000005fb9e7224 */ /* 0x040fe200078e029e */
[----:B------:R-:W-:Y:S01]  /*2910*/  IABS R148, R9 ;  /* 0x0000000900947213 */ /* 0x000fe20000000000 */
[----:B------:R-:W-:Y:S02]  /*2920*/  IMAD R160, R251, R3, R160 ;  /* 0x00000003fba07224 */ /* 0x000fe400078e02a0 */
[----:B------:R-:W-:-:S04]  /*2930*/  IMAD.HI.U32 R5, R124, R153, RZ ;  /* 0x000000997c057227 */ /* 0x000fc800078e00ff */
[----:B------:R-:W-:Y:S02]  /*2940*/  VIADD R12, R252, 0x5f ;  /* 0x0000005ffc0c7836 */ /* 0x000fe40000000000 */
[----:B------:R-:W-:Y:S02]  /*2950*/  IMAD.MOV R6, RZ, RZ, -R6 ;  /* 0x000000ffff067224 */ /* 0x000fe400078e0a06 */
[----:B------:R-:W-:Y:S01]  /*2960*/  IMAD R161, R251, R2, R161 ;  /* 0x00000002fba17224 */ /* 0x000fe200078e02a1 */
[----:B------:R-:W-:Y:S01]  /*2970*/  IABS R150, R12 ;  /* 0x0000000c00967213 */ /* 0x000fe20000000000 */
[----:B------:R-:W-:-:S04]  /*2980*/  IMAD.HI.U32 R3, R124, R155, RZ ;  /* 0x0000009b7c037227 */ /* 0x000fc800078e00ff */
[----:B------:R-:W-:Y:S02]  /*2990*/  VIADD R13, R252, 0x5e ;  /* 0x0000005efc0d7836 */ /* 0x000fe40000000000 */
[C---:B------:R-:W-:Y:S02]  /*29a0*/  IMAD R159, R251.reuse, R4, R159 ;  /* 0x00000004fb9f7224 */ /* 0x040fe400078e029f */
[----:B------:R-:W-:Y:S01]  /*29b0*/  IMAD.HI.U32 R2, R124, R156, RZ ;  /* 0x0000009c7c027227 */ /* 0x000fe200078e00ff */
[----:B------:R-:W-:Y:S01]  /*29c0*/  IABS R151, R13 ;  /* 0x0000000d00977213 */ /* 0x000fe20000000000 */
[----:B------:R-:W-:Y:S02]  /*29d0*/  STL [R1+0xfa0], R13 ;  /* 0x000fa00d01007387 */ /* 0x000fe40000100800 */
[----:B------:R-:W-:Y:S02]  /*29e0*/  VIADD R11, R252, 0x60 ;  /* 0x00000060fc0b7836 */ /* 0x000fe40000000000 */
[----:B------:R-:W-:Y:S01]  /*29f0*/  IMAD.HI.U32 R4, R124, R154, RZ ;  /* 0x0000009a7c047227 */ /* 0x000fe200078e00ff */
[----:B------:R-:W-:Y:S02]  /*2a00*/  STL [R1+0xfac], R12 ;  /* 0x000fac0c01007387 */ /* 0x000fe40000100800 */
[----:B------:R-:W-:Y:S01]  /*2a10*/  IABS R149, R11 ;  /* 0x0000000b00957213 */ /* 0x000fe20000000000 */
[----:B------:R-:W-:Y:S01]  /*2a20*/  IMAD.MOV R10, RZ, RZ, -R5 ;  /* 0x000000ffff0a7224 */ /* 0x000fe200078e0a05 */
[----:B------:R2:W-:Y:S01]  /*2a30*/  STL [R1+0xfb0], R11 ;  /* 0x000fb00b01007387 */ /* 0x0005e20000100800 */
[----:B------:R-:W-:-:S02]  /*2a40*/  IMAD R157, R251, R6, R157 ;  /* 0x00000006fb9d7224 */ /* 0x000fc400078e029d */
[----:B---3--:R-:W-:Y:S01]  /*2a50*/  IMAD.MOV R8, RZ, RZ, -R3 ;  /* 0x000000ffff087224 */ /* 0x008fe200078e0a03 */
[----:B------:R3:W-:Y:S01]  /*2a60*/  STL [R1+0xfb4], R9 ;  /* 0x000fb40901007387 */ /* 0x0007e20000100800 */
[----:B-1----:R-:W-:Y:S02]  /*2a70*/  VIADD R7, R252, 0x62 ;  /* 0x00000062fc077836 */ /* 0x002fe40000000000 */
[----:B------:R-:W-:-:S03]  /*2a80*/  IMAD.HI.U32 R6, R124, R152, RZ ;  /* 0x000000987c067227 */ /* 0x000fc600078e00ff */
[----:B------:R-:W-:Y:S01]  /*2a90*/  IABS R147, R7 ;  /* 0x0000000700937213 */ /* 0x000fe20000000000 */
[----:B------:R-:W-:Y:S01]  /*2aa0*/  IMAD.MOV R2, RZ, RZ, -R2 ;  /* 0x000000ffff027224 */ /* 0x000fe200078e0a02 */
[----:B------:R1:W-:Y:S01]  /*2ab0*/  STL [R1+0xfb8], R7 ;  /* 0x000fb80701007387 */ /* 0x0003e20000100800 */
[----:B------:R-:W-:Y:S02]  /*2ac0*/  IMAD.MOV R4, RZ, RZ, -R4 ;  /* 0x000000ffff047224 */ /* 0x000fe400078e0a04 */
[C---:B------:R-:W-:Y:S02]  /*2ad0*/  IMAD R153, R251.reuse, R10, R153 ;  /* 0x0000000afb997224 */ /* 0x040fe400078e0299 */
[C---:B------:R-:W-:Y:S01]  /*2ae0*/  IMAD R155, R251.reuse, R8, R155 ;  /* 0x00000008fb9b7224 */ /* 0x040fe200078e029b */
[C---:B------:R-:W-:Y:S01]  /*2af0*/  IADD3 R8, PT, PT, R252.reuse, 0x66, RZ ;  /* 0x00000066fc087810 */ /* 0x040fe20007ffe0ff */
[----:B------:R-:W-:Y:S02]  /*2b00*/  VIADD R10, R252, 0x64 ;  /* 0x00000064fc0a7836 */ /* 0x000fe40000000000 */
[----:B------:R-:W-:Y:S01]  /*2b10*/  IMAD.MOV R6, RZ, RZ, -R6 ;  /* 0x000000ffff067224 */ /* 0x000fe200078e0a06 */
[----:B------:R-:W-:Y:S01]  /*2b20*/  IABS R143, R8 ;  /* 0x00000008008f7213 */ /* 0x000fe20000000000 */
[----:B------:R-:W-:Y:S01]  /*2b30*/  IMAD R156, R251, R2, R156 ;  /* 0x00000002fb9c7224 */ /* 0x000fe200078e029c */
[----:B------:R-:W-:Y:S01]  /*2b40*/  IABS R145, R10 ;  /* 0x0000000a00917213 */ /* 0x000fe20000000000 */
[----:B------:R-:W-:-:S04]  /*2b50*/  IMAD.HI.U32 R3, R124, R150, RZ ;  /* 0x000000967c037227 */ /* 0x000fc800078e00ff */
        /* <DEDUP_REMOVED lines=10> */
[----:B------:R-:W-:Y:S01]  /*2c00*/  IMAD R152, R251, R6, R152 ;  /* 0x00000006fb987224 */ /* 0x000fe200078e0298 */
[----:B------:R2:W-:Y:S01]  /*2c10*/  STL [R1+0xfd8], R9 ;  /* 0x000fd80901007387 */ /* 0x0005e20000100800 */
[----:B------:R-:W-:-:S02]  /*2c20*/  IMAD.MOV R3, RZ, RZ, -R3 ;  /* 0x000000ffff037224 */ /* 0x000fc400078e0a03 */
        /* <DEDUP_REMOVED lines=11> */
[C---:B------:R-:W-:Y:S02]  /*2ce0*/  IMAD R148, R251.reuse, R5, R148 ;  /* 0x00000005fb947224 */ /* 0x040fe400078e0294 */
[----:B------:R-:W-:Y:S02]  /*2cf0*/  IMAD.MOV R6, RZ, RZ, -R6 ;  /* 0x000000ffff067224 */ /* 0x000fe400078e0a06 */
[----:B------:R-:W-:-:S02]  /*2d00*/  IMAD R151, R251, R2, R151 ;  /* 0x00000002fb977224 */ /* 0x000fc400078e0297 */
[----:B------:R-:W-:-:S04]  /*2d10*/  IMAD.HI.U32 R3, R124, R145, RZ ;  /* 0x000000917c037227 */ /* 0x000fc800078e00ff */
[----:B------:R-:W-:-:S04]  /*2d20*/  IMAD.HI.U32 R5, R124, R143, RZ ;  /* 0x0000008f7c057227 */ /* 0x000fc800078e00ff */
[----:B------:R-:W-:Y:S02]  /*2d30*/  VIADD R13, R252, 0x68 ;  /* 0x00000068fc0d7836 */ /* 0x000fe40000000000 */
[----:B------:R-:W-:Y:S02]  /*2d40*/  IMAD R149, R251, R4, R149 ;  /* 0x00000004fb957224 */ /* 0x000fe400078e0295 */
[----:B------:R-:W-:Y:S01]  /*2d50*/  IMAD.HI.U32 R2, R124, R146, RZ ;  /* 0x000000927c027227 */ /* 0x000fe200078e00ff */
[----:B------:R-:W-:Y:S01]  /*2d60*/  STL [R1+0xff0], R13 ;  /* 0x000ff00d01007387 */ /* 0x000fe20000100800 */
[----:B------:R-:W-:Y:S02]  /*2d70*/  IABS R141, R13 ;  /* 0x0000000d008d7213 */ /* 0x000fe40000000000 */
[C---:B------:R-:W-:Y:S02]  /*2d80*/  VIADD R12, R252.reuse, 0x69 ;  /* 0x00000069fc0c7836 */ /* 0x040fe40000000000 */
[----:B------:R-:W-:-:S02]  /*2d90*/  VIADD R11, R252, 0x6a ;  /* 0x0000006afc0b7836 */ /* 0x000fc40000000000 */
[----:B------:R-:W-:Y:S01]  /*2da0*/  IMAD.HI.U32 R4, R124, R144, RZ ;  /* 0x000000907c047227 */ /* 0x000fe200078e00ff */
[----:B------:R-:W-:Y:S01]  /*2db0*/  STL [R1+0x1020], R12 ;  /* 0x0010200c01007387 */ /* 0x000fe20000100800 */
[----:B------:R-:W-:Y:S02]  /*2dc0*/  IABS R140, R12 ;  /* 0x0000000c008c7213 */ /* 0x000fe40000000000 */
[----:B------:R-:W-:Y:S01]  /*2dd0*/  IMAD R147, R251, R6, R147 ;  /* 0x00000006fb937224 */ /* 0x000fe200078e0293 */
[----:B------:R-:W-:Y:S01]  /*2de0*/  IABS R139, R11 ;  /* 0x0000000b008b7213 */ /* 0x000fe20000000000 */
[----:B---3--:R-:W-:Y:S01]  /*2df0*/  IMAD.MOV R8, RZ, RZ, -R3 ;  /* 0x000000ffff087224 */ /* 0x008fe200078e0a03 */
[----:B------:R2:W-:Y:S01]  /*2e00*/  STL [R1+0x1028], R11 ;  /* 0x0010280b01007387 */ /* 0x0005e20000100800 */
[----:B------:R-:W-:Y:S02]  /*2e10*/  IMAD.MOV R10, RZ, RZ, -R5 ;  /* 0x000000ffff0a7224 */ /* 0x000fe400078e0a05 */
[----:B-1----:R-:W-:Y:S01]  /*2e20*/  VIADD R7, R252, 0x6c ;  /* 0x0000006cfc077836 */ /* 0x002fe20000000000 */
[----:B------:R1:W-:Y:S01]  /*2e30*/  STL [R1+0x1030], R9 ;  /* 0x0010300901007387 */ /* 0x0003e20000100800 */
[----:B------:R-:W-:-:S03]  /*2e40*/  IMAD.HI.U32 R6, R124, R142, RZ ;  /* 0x0000008e7c067227 */ /* 0x000fc600078e00ff */
[----:B------:R-:W-:Y:S01]  /*2e50*/  IABS R137, R7 ;  /* 0x0000000700897213 */ /* 0x000fe20000000000 */
[----:B------:R-:W-:Y:S01]  /*2e60*/  IMAD.MOV R2, RZ, RZ, -R2 ;  /* 0x000000ffff027224 */ /* 0x000fe200078e0a02 */
[----:B------:R3:W-:Y:S01]  /*2e70*/  STL [R1+0x1038], R7 ;  /* 0x0010380701007387 */ /* 0x0007e20000100800 */
[----:B------:R-:W-:Y:S02]  /*2e80*/  IMAD.MOV R4, RZ, RZ, -R4 ;  /* 0x000000ffff047224 */ /* 0x000fe400078e0a04 */
[C---:B------:R-:W-:Y:S01]  /*2e90*/  IMAD R145, R251.reuse, R8, R145 ;  /* 0x00000008fb917224 */ /* 0x040fe200078e0291 */
[C---:B------:R-:W-:Y:S01]  /*2ea0*/  IADD3 R8, PT, PT, R252.reuse, 0x70, RZ ;  /* 0x00000070fc087810 */ /* 0x040fe20007ffe0ff */
[----:B------:R-:W-:Y:S02]  /*2eb0*/  IMAD R143, R251, R10, R143 ;  /* 0x0000000afb8f7224 */ /* 0x000fe400078e028f */
[----:B--2---:R-:W-:Y:S01]  /*2ec0*/  VIADD R11, R252, 0x6d ;  /* 0x0000006dfc0b7836 */ /* 0x004fe20000000000 */
[----:B------:R-:W-:Y:S01]  /*2ed0*/  IABS R133, R8 ;  /* 0x0000000800857213 */ /* 0x000fe20000000000 */
[----:B------:R-:W-:-:S02]  /*2ee0*/  IMAD.MOV R6, RZ, RZ, -R6 ;  /* 0x000000ffff067224 */ /* 0x000fc400078e0a06 */
[----:B------:R-:W-:Y:S01]  /*2ef0*/  IMAD R146, R251, R2, R146 ;  /* 0x00000002fb927224 */ /* 0x000fe200078e0292 */
[----:B------:R-:W-:Y:S01]  /*2f00*/  STL [R1+0x1040], R11 ;  /* 0x0010400b01007387 */ /* 0x000fe20000100800 */
[----:B------:R-:W-:Y:S01]  /*2f10*/  IMAD.HI.U32 R5, R124, R138, RZ ;  /* 0x0000008a7c057227 */ /* 0x000fe200078e00ff */
[----:B------:R-:W-:-:S03]  /*2f20*/  IABS R136, R11 ;  /* 0x0000000b00887213 */ /* 0x000fc60000000000 */
[----:B------:R-:W-:Y:S02]  /*2f30*/  VIADD R10, R252, 0x6e ;  /* 0x0000006efc0a7836 */ /* 0x000fe40000000000 */
[----:B------:R-:W-:Y:S02]  /*2f40*/  IMAD R144, R251, R4, R144 ;  /* 0x00000004fb907224 */ /* 0x000fe400078e0290 */
[----:B------:R-:W-:Y:S01]  /*2f50*/  IMAD.HI.U32 R2, R124, R141, RZ ;  /* 0x0000008d7c027227 */ /* 0x000fe200078e00ff */
[----:B------:R-:W-:Y:S01]  /*2f60*/  STL [R1+0x1060], R10 ;  /* 0x0010600a01007387 */ /* 0x000fe20000100800 */
[----:B------:R-:W-:Y:S02]  /*2f70*/  IABS R135, R10 ;  /* 0x0000000a00877213 */ /* 0x000fe40000000000 */
[----:B-1----:R-:W-:Y:S02]  /*2f80*/  VIADD R9, R252, 0x6f ;  /* 0x0000006ffc097836 */ /* 0x002fe40000000000 */
[----:B------:R-:W-:-:S03]  /*2f90*/  IMAD.HI.U32 R3, R124, R140, RZ ;  /* 0x0000008c7c037227 */ /* 0x000fc600078e00ff */
[----:B------:R1:W-:Y:S01]  /*2fa0*/  STL [R1+0x1068], R9 ;  /* 0x0010680901007387 */ /* 0x0003e20000100800 */
[----:B------:R-:W-:Y:S01]  /*2fb0*/  IMAD.HI.U32 R4, R124, R139, RZ ;  /* 0x0000008b7c047227 */ /* 0x000fe200078e00ff */
[----:B------:R-:W-:Y:S02]  /*2fc0*/  IABS R134, R9 ;  /* 0x0000000900867213 */ /* 0x000fe40000000000 */
[----:B------:R-:W-:Y:S01]  /*2fd0*/  STL [R1+0x1070], R8 ;  /* 0x0010700801007387 */ /* 0x000fe20000100800 */
[----:B---3--:R-:W-:Y:S02]  /*2fe0*/  VIADD R7, R252, 0x71 ;  /* 0x00000071fc077836 */ /* 0x008fe40000000000 */
[----:B------:R-:W-:Y:S02]  /*2ff0*/  IMAD R142, R251, R6, R142 ;  /* 0x00000006fb8e7224 */ /* 0x000fe400078e028e */
[----:B------:R-:W-:Y:S01]  /*3000*/  IMAD.MOV R5, RZ, RZ, -R5 ;  /* 0x000000ffff057224 */ /* 0x000fe200078e0a05 */
[----:B------:R2:W-:Y:S01]  /*3010*/  STL [R1+0x1078], R7 ;  /* 0x0010780701007387 */ /* 0x0005e20000100800 */
[----:B------:R-:W-:Y:S01]  /*3020*/  IMAD.HI.U32 R6, R124, R137, RZ ;  /* 0x000000897c067227 */ /* 0x000fe200078e00ff */
[----:B------:R-:W-:-:S02]  /*3030*/  IABS R132, R7 ;  /* 0x0000000700847213 */ /* 0x000fc40000000000 */
[C---:B-1----:R-:W-:Y:S01]  /*3040*/  IADD3 R9, PT, PT, R252.reuse, 0x75, RZ ;  /* 0x00000075fc097810 */ /* 0x042fe20007ffe0ff */
[----:B------:R-:W-:Y:S02]  /*3050*/  IMAD.MOV R2, RZ, RZ, -R2 ;  /* 0x000000ffff027224 */ /* 0x000fe400078e0a02 */
[----:B------:R-:W-:Y:S01]  /*3060*/  IMAD.MOV R3, RZ, RZ, -R3 ;  /* 0x000000ffff037224 */ /* 0x000fe200078e0a03 */
[----:B------:R-:W-:Y:S01]  /*3070*/  IABS R128, R9 ;  /* 0x0000000900807213 */ /* 0x000fe20000000000 */
[----:B------:R-:W-:Y:S02]  /*3080*/  IMAD.MOV R4, RZ, RZ, -R4 ;  /* 0x000000ffff047224 */ /* 0x000fe400078e0a04 */
[----:B------:R-:W-:Y:S02]  /*3090*/  IMAD R138, R251, R5, R138 ;  /* 0x00000005fb8a7224 */ /* 0x000fe400078e028a */
[----:B------:R-:W-:Y:S02]  /*30a0*/  VIADD R13, R252, 0x72 ;  /* 0x00000072fc0d7836 */ /* 0x000fe40000000000 */
[----:B------:R-:W-:-:S02]  /*30b0*/  IMAD.MOV R6, RZ, RZ, -R6 ;  /* 0x000000ffff067224 */ /* 0x000fc400078e0a06 */
[----:B------:R-:W-:Y:S01]  /*30c0*/  IMAD R141, R251, R2, R141 ;  /* 0x00000002fb8d7224 */ /* 0x000fe200078e028d */
[----:B------:R-:W-:Y:S01]  /*30d0*/  STL [R1+0x1080], R13 ;  /* 0x0010800d01007387 */ /* 0x000fe20000100800 */
[----:B------:R-:W-:Y:S01]  /*30e0*/  IMAD.HI.U32 R5, R124, R133, RZ ;  /* 0x000000857c057227 */ /* 0x000fe200078e00ff */
[----:B------:R-:W-:-:S03]  /*30f0*/  IABS R131, R13 ;  /* 0x0000000d00837213 */ /* 0x000fc60000000000 */
[C---:B------:R-:W-:Y:S02]  /*3100*/  VIADD R12, R252.reuse, 0x73 ;  /* 0x00000073fc0c7836 */ /* 0x040fe40000000000 */
[----:B--2---:R-:W-:Y:S02]  /*3110*/  VIADD R7, R252, 0x76 ;  /* 0x00000076fc077836 */ /* 0x004fe40000000000 */
[C---:B------:R-:W-:Y:S01]  /*3120*/  IMAD R140, R251.reuse, R3, R140 ;  /* 0x00000003fb8c7224 */ /* 0x040fe200078e028c */
[----:B------:R-:W-:Y:S01]  /*3130*/  STL [R1+0x10a4], R12 ;  /* 0x0010a40c01007387 */ /* 0x000fe20000100800 */
[----:B------:R-:W-:Y:S01]  /*3140*/  IMAD R139, R251, R4, R139 ;  /* 0x00000004fb8b7224 */ /* 0x000fe200078e028b */
[----:B------:R-:W-:Y:S01]  /*3150*/  IABS R127, R7 ;  /* 0x00000007007f7213 */ /* 0x000fe20000000000 */
[----:B------:R-:W-:Y:S01]  /*3160*/  IMAD.HI.U32 R2, R124, R136, RZ ;  /* 0x000000887c027227 */ /* 0x000fe200078e00ff */
[----:B------:R-:W-:-:S03]  /*3170*/  IABS R130, R12 ;  /* 0x0000000c00827213 */ /* 0x000fc60000000000 */
[----:B------:R-:W-:Y:S02]  /*3180*/  VIADD R11, R252, 0x74 ;  /* 0x00000074fc0b7836 */ /* 0x000fe40000000000 */
[----:B------:R-:W-:-:S03]  /*3190*/  IMAD.HI.U32 R3, R124, R135, RZ ;  /* 0x000000877c037227 */ /* 0x000fc600078e00ff */
[----:B------:R1:W-:Y:S01]  /*31a0*/  STL [R1+0x10b0], R11 ;  /* 0x0010b00b01007387 */ /* 0x0003e20000100800 */
[C---:B------:R-:W-:Y:S01]  /*31b0*/  IMAD.HI.U32 R4, R124.reuse, R134, RZ ;  /* 0x000000867c047227 */ /* 0x040fe200078e00ff */
[----:B------:R-:W-:Y:S02]  /*31c0*/  IABS R129, R11 ;  /* 0x0000000b00817213 */ /* 0x000fe40000000000 */
[----:B------:R-:W-:Y:S01]  /*31d0*/  STL [R1+0x10b4], R9 ;  /* 0x0010b40901007387 */ /* 0x000fe20000100800 */
[----:B------:R-:W-:Y:S02]  /*31e0*/  IMAD R137, R251, R6, R137 ;  /* 0x00000006fb897224 */ /* 0x000fe400078e0289 */
[----:B------:R-:W-:Y:S01]  /*31f0*/  IMAD.MOV R10, RZ, RZ, -R5 ;  /* 0x000000ffff0a7224 */ /* 0x000fe200078e0a05 */
[----:B------:R2:W-:Y:S01]  /*3200*/  STL [R1+0x10c0], R7 ;  /* 0x0010c00701007387 */ /* 0x0005e20000100800 */
[----:B------:R-:W-:-:S04]  /*3210*/  IMAD.HI.U32 R6, R124, R132, RZ ;  /* 0x000000847c067227 */ /* 0x000fc800078e00ff */
[----:B------:R-:W-:Y:S02]  /*3220*/  IMAD.MOV R2, RZ, RZ, -R2 ;  /* 0x000000ffff027224 */ /* 0x000fe400078e0a02 */
[----:B------:R-:W-:Y:S02]  /*3230*/  IMAD.MOV R8, RZ, RZ, -R3 ;  /* 0x000000ffff087224 */ /* 0x000fe400078e0a03 */
[----:B------:R-:W-:Y:S02]  /*3240*/  IMAD.MOV R4, RZ, RZ, -R4 ;  /* 0x000000ffff047224 */ /* 0x000fe400078e0a04 */
[----:B------:R-:W-:Y:S02]  /*3250*/  IMAD R133, R251, R10, R133 ;  /* 0x0000000afb857224 */ /* 0x000fe400078e0285 */
[----:B-1----:R-:W-:Y:S02]  /*3260*/  VIADD R11, R252, 0x77 ;  /* 0x00000077fc0b7836 */ /* 0x002fe40000000000 */
[----:B------:R-:W-:-:S02]  /*3270*/  IMAD.MOV R6, RZ, RZ, -R6 ;  /* 0x000000ffff067224 */ /* 0x000fc400078e0a06 */
[C---:B------:R-:W-:Y:S01]  /*3280*/  IMAD R136, R251.reuse, R2, R136 ;  /* 0x00000002fb887224 */ /* 0x040fe200078e0288 */
[----:B------:R-:W-:Y:S01]  /*3290*/  STL [R1+0x10cc], R11 ;  /* 0x0010cc0b01007387 */ /* 0x000fe20000100800 */
[C---:B------:R-:W-:Y:S01]  /*32a0*/  VIADD R10, R252.reuse, 0x78 ;  /* 0x00000078fc0a7836 */ /* 0x040fe20000000000 */
[----:B------:R-:W-:Y:S01]  /*32b0*/  IABS R126, R11 ;  /* 0x0000000b007e7213 */ /* 0x000fe20000000000 */
[C---:B--2---:R-:W-:Y:S02]  /*32c0*/  VIADD R7, R252.reuse, 0x7b ;  /* 0x0000007bfc077836 */ /* 0x044fe40000000000 */
[C---:B------:R-:W-:Y:S01]  /*32d0*/  IMAD R135, R251.reuse, R8, R135 ;  /* 0x00000008fb877224 */ /* 0x040fe200078e0287 */
[----:B------:R-:W-:Y:S01]  /*32e0*/  IADD3 R8, PT, PT, R252, 0x7a, RZ ;  /* 0x0000007afc087810 */ /* 0x000fe20007ffe0ff */
[----:B------:R-:W-:Y:S01]  /*32f0*/  IMAD R134, R251, R4, R134 ;  /* 0x00000004fb867224 */ /* 0x000fe200078e0286 */
[----:B------:R-:W-:Y:S01]  /*3300*/  STL [R1+0x10e4], R10 ;  /* 0x0010e40a01007387 */ /* 0x000fe20000100800 */
[----:B------:R-:W-:Y:S01]  /*3310*/  IMAD.HI.U32 R2, R124, R127, RZ ;  /* 0x0000007f7c027227 */ /* 0x000fe200078e00ff */
[----:B------:R-:W-:-:S02]  /*3320*/  IABS R120, R7 ;  /* 0x0000000700787213 */ /* 0x000fc40000000000 */
[----:B------:R-:W-:Y:S01]  /*3330*/  IABS R123, R10 ;  /* 0x0000000a007b7213 */ /* 0x000fe20000000000 */
[----:B------:R-:W-:Y:S01]  /*3340*/  VIADD R9, R252, 0x79 ;  /* 0x00000079fc097836 */ /* 0x000fe20000000000 */
[----:B------:R-:W-:Y:S01]  /*3350*/  IABS R121, R8 ;  /* 0x0000000800797213 */ /* 0x000fe20000000000 */
[----:B------:R-:W-:-:S03]  /*3360*/  IMAD.HI.U32 R4, R124, R129, RZ ;  /* 0x000000817c047227 */ /* 0x000fc600078e00ff */
[----:B------:R-:W-:Y:S01]  /*3370*/  STL [R1+0x10ec], R9 ;  /* 0x0010ec0901007387 */ /* 0x000fe20000100800 */
[----:B------:R-:W-:Y:S01]  /*3380*/  IMAD R132, R251, R6, R132 ;  /* 0x00000006fb847224 */ /* 0x000fe200078e0284 */
[----:B------:R-:W-:Y:S01]  /*3390*/  IABS R122, R9 ;  /* 0x00000009007a7213 */ /* 0x000fe20000000000 */
[C---:B------:R-:W-:Y:S01]  /*33a0*/  IMAD.HI.U32 R3, R124.reuse, R128, RZ ;  /* 0x000000807c037227 */ /* 0x040fe200078e00ff */
[----:B------:R1:W-:Y:S03]  /*33b0*/  STL [R1+0x10f4], R8 ;  /* 0x0010f40801007387 */ /* 0x0003e60000100800 */
[----:B------:R-:W-:Y:S01]  /*33c0*/  IMAD.HI.U32 R6, R124, R131, RZ ;  /* 0x000000837c067227 */ /* 0x000fe200078e00ff */
[----:B------:R2:W-:Y:S03]  /*33d0*/  STL [R1+0x10f8], R7 ;  /* 0x0010f80701007387 */ /* 0x0005e60000100800 */
[----:B------:R-:W-:-:S02]  /*33e0*/  IMAD.MOV R2, RZ, RZ, -R2 ;  /* 0x000000ffff027224 */ /* 0x000fc400078e0a02 */
[----:B------:R-:W-:Y:S01]  /*33f0*/  IMAD.MOV R4, RZ, RZ, -R4 ;  /* 0x000000ffff047224 */ /* 0x000fe200078e0a04 */
[C---:B-1----:R-:W-:Y:S01]  /*3400*/  IADD3 R8, PT, PT, R252.reuse, 0x7f, RZ ;  /* 0x0000007ffc087810 */ /* 0x042fe20007ffe0ff */
[----:B------:R-:W-:Y:S02]  /*3410*/  IMAD.MOV R3, RZ, RZ, -R3 ;  /* 0x000000ffff037224 */ /* 0x000fe400078e0a03 */
[----:B------:R-:W-:Y:S01]  /*3420*/  VIADD R11, R252, 0x7c ;  /* 0x0000007cfc0b7836 */ /* 0x000fe20000000000 */
[----:B------:R-:W-:Y:S01]  /*3430*/  IABS R116, R8 ;  /* 0x0000000800747213 */ /* 0x000fe20000000000 */
[----:B------:R-:W-:-:S03]  /*3440*/  IMAD.HI.U32 R5, R124, R130, RZ ;  /* 0x000000827c057227 */ /* 0x000fc600078e00ff */
[----:B------:R-:W-:Y:S01]  /*3450*/  STL [R1+0x10c8], R11 ;  /* 0x0010c80b01007387 */ /* 0x000fe20000100800 */
[----:B------:R-:W-:Y:S01]  /*3460*/  IMAD.MOV R6, RZ, RZ, -R6 ;  /* 0x000000ffff067224 */ /* 0x000fe200078e0a06 */
[----:B------:R-:W-:Y:S01]  /*3470*/  IABS R119, R11 ;  /* 0x0000000b00777213 */ /* 0x000fe20000000000 */
[C---:B------:R-:W-:Y:S02]  /*3480*/  IMAD R127, R251.reuse, R2, R127 ;  /* 0x00000002fb7f7224 */ /* 0x040fe400078e027f */
[C---:B------:R-:W-:Y:S02]  /*3490*/  VIADD R10, R252.reuse, 0x7d ;  /* 0x0000007dfc0a7836 */ /* 0x040fe40000000000 */
[----:B--2---:R-:W-:Y:S02]  /*34a0*/  VIADD R7, R252, 0x80 ;  /* 0x00000080fc077836 */ /* 0x004fe40000000000 */
[----:B------:R-:W-:Y:S01]  /*34b0*/  IMAD R129, R251, R4, R129 ;  /* 0x00000004fb817224 */ /* 0x000fe200078e0281 */
[----:B------:R-:W-:Y:S01]  /*34c0*/  STL [R1+0x10d8], R10 ;  /* 0x0010d80a01007387 */ /* 0x000fe20000100800 */
[----:B------:R-:W-:Y:S01]  /*34d0*/  IMAD.HI.U32 R2, R124, R120, RZ ;  /* 0x000000787c027227 */ /* 0x000fe200078e00ff */
[----:B------:R-:W-:-:S02]  /*34e0*/  IABS R115, R7 ;  /* 0x0000000700737213 */ /* 0x000fc40000000000 */
[----:B------:R-:W-:Y:S01]  /*34f0*/  IABS R118, R10 ;  /* 0x0000000a00767213 */ /* 0x000fe20000000000 */
[----:B------:R-:W-:Y:S02]  /*3500*/  VIADD R9, R252, 0x7e ;  /* 0x0000007efc097836 */ /* 0x000fe40000000000 */
[----:B------:R-:W-:-:S03]  /*3510*/  IMAD.HI.U32 R4, R124, R122, RZ ;  /* 0x0000007a7c047227 */ /* 0x000fc600078e00ff */
[----:B------:R-:W-:Y:S01]  /*3520*/  STL [R1+0x10dc], R9 ;  /* 0x0010dc0901007387 */ /* 0x000fe20000100800 */
[C---:B------:R-:W-:Y:S01]  /*3530*/  IMAD R128, R251.reuse, R3, R128 ;  /* 0x00000003fb807224 */ /* 0x040fe200078e0280 */
[----:B------:R-:W-:Y:S01]  /*3540*/  IABS R117, R9 ;  /* 0x0000000900757213 */ /* 0x000fe20000000000 */
[----:B------:R-:W-:Y:S01]  /*3550*/  IMAD.MOV R5, RZ, RZ, -R5 ;  /* 0x000000ffff057224 */ /* 0x000fe200078e0a05 */
[----:B------:R1:W-:Y:S01]  /*3560*/  STL [R1+0x10e8], R8 ;  /* 0x0010e80801007387 */ /* 0x0003e20000100800 */
[----:B------:R-:W-:Y:S02]  /*3570*/  IMAD R131, R251, R6, R131 ;  /* 0x00000006fb837224 */ /* 0x000fe400078e0283 */
[C---:B------:R-:W-:Y:S01]  /*3580*/  IMAD.HI.U32 R3, R124.reuse, R121, RZ ;  /* 0x000000797c037227 */ /* 0x040fe200078e00ff */
[----:B------:R2:W-:Y:S03]  /*3590*/  STL [R1+0x10f0], R7 ;  /* 0x0010f00701007387 */ /* 0x0005e60000100800 */
[----:B------:R-:W-:Y:S01]  /*35a0*/  IMAD.HI.U32 R6, R124, R126, RZ ;  /* 0x0000007e7c067227 */ /* 0x000fe200078e00ff */
[----:B-1----:R-:W-:-:S03]  /*35b0*/  IADD3 R8, PT, PT, R252, 0x84, RZ ;  /* 0x00000084fc087810 */ /* 0x002fc60007ffe0ff */
[----:B------:R-:W-:Y:S02]  /*35c0*/  IMAD.MOV R2, RZ, RZ, -R2 ;  /* 0x000000ffff027224 */ /* 0x000fe400078e0a02 */
[----:B------:R-:W-:Y:S01]  /*35d0*/  IMAD.MOV R4, RZ, RZ, -R4 ;  /* 0x000000ffff047224 */ /* 0x000fe200078e0a04 */
[----:B------:R-:W-:Y:S01]  /*35e0*/  IABS R111, R8 ;  /* 0x00000008006f7213 */ /* 0x000fe20000000000 */
[----:B------:R-:W-:Y:S02]  /*35f0*/  IMAD R130, R251, R5, R130 ;  /* 0x00000005fb827224 */ /* 0x000fe400078e0282 */
[----:B------:R-:W-:Y:S02]  /*3600*/  IMAD.MOV R3, RZ, RZ, -R3 ;  /* 0x000000ffff037224 */ /* 0x000fe400078e0a03 */
[----:B------:R-:W-:Y:S02]  /*3610*/  VIADD R11, R252, 0x81 ;  /* 0x00000081fc0b7836 */ /* 0x000fe40000000000 */
        /* <DEDUP_REMOVED lines=569> */
[----:B------:R-:W-:-:S04]  /*59b0*/  IMAD.HI.U32 R5, R124, R28, RZ ;  /* 0x0000001c7c057227 */ /* 0x000fc800078e00ff */
[----:B------:R-:W-:Y:S02]  /*59c0*/  IMAD.MOV R6, RZ, RZ, -R6 ;  /* 0x000000ffff067224 */ /* 0x000fe400078e0a06 */
[C---:B------:R-:W-:Y:S02]  /*59d0*/  IMAD R25, R251.reuse, R2, R25 ;  /* 0x00000002fb197224 */ /* 0x040fe400078e0219 */
[----:B--2---:R-:W-:Y:S02]  /*59e0*/  VIADD R7, R252, 0xe4 ;  /* 0x000000e4fc077836 */ /* 0x004fe40000000000 */
[----:B------:R-:W-:Y:S02]  /*59f0*/  IMAD R27, R251, R4, R27 ;  /* 0x00000004fb1b7224 */ /* 0x000fe400078e021b */
[----:B------:R-:W-:Y:S01]  /*5a00*/  IMAD.HI.U32 R2, R124, R20, RZ ;  /* 0x000000147c027227 */ /* 0x000fe200078e00ff */
[----:B------:R-:W-:-:S03]  /*5a10*/  IABS R15, R7 ;  /* 0x00000007000f7213 */ /* 0x000fc60000000000 */
[C---:B------:R-:W-:Y:S02]  /*5a20*/  VIADD R11, R252.reuse, 0xe0 ;  /* 0x000000e0fc0b7836 */ /* 0x040fe40000000000 */
[----:B------:R-:W-:Y:S02]  /*5a30*/  VIADD R9, R252, 0xe2 ;  /* 0x000000e2fc097836 */ /* 0x000fe40000000000 */
[----:B------:R-:W-:Y:S01]  /*5a40*/  IMAD.HI.U32 R4, R124, R22, RZ ;  /* 0x000000167c047227 */ /* 0x000fe200078e00ff */
[----:B------:R-:W-:Y:S01]  /*5a50*/  STL [R1+0xe04], R11 ;  /* 0x000e040b01007387 */ /* 0x000fe20000100800 */
[----:B------:R-:W-:Y:S02]  /*5a60*/  IABS R19, R11 ;  /* 0x0000000b00137213 */ /* 0x000fe40000000000 */
[----:B------:R-:W-:Y:S01]  /*5a70*/  VIADD R10, R252, 0xe1 ;  /* 0x000000e1fc0a7836 */ /* 0x000fe20000000000 */
[----:B------:R-:W-:Y:S01]  /*5a80*/  IABS R17, R9 ;  /* 0x0000000900117213 */ /* 0x000fe20000000000 */
[----:B------:R-:W-:-:S02]  /*5a90*/  IMAD R26, R251, R3, R26 ;  /* 0x00000003fb1a7224 */ /* 0x000fc400078e021a */
[----:B------:R-:W-:Y:S01]  /*5aa0*/  IMAD.MOV R5, RZ, RZ, -R5 ;  /* 0x000000ffff057224 */ /* 0x000fe200078e0a05 */
[----:B------:R-:W-:Y:S01]  /*5ab0*/  STL [R1+0xe00], R10 ;  /* 0x000e000a01007387 */ /* 0x000fe20000100800 */
[----:B------:R-:W-:Y:S01]  /*5ac0*/  IMAD R29, R251, R6, R29 ;  /* 0x00000006fb1d7224 */ /* 0x000fe200078e021d */
[----:B------:R-:W-:Y:S01]  /*5ad0*/  IABS R18, R10 ;  /* 0x0000000a00127213 */ /* 0x000fe20000000000 */
[C---:B------:R-:W-:Y:S01]  /*5ae0*/  IMAD.HI.U32 R3, R124.reuse, R21, RZ ;  /* 0x000000157c037227 */ /* 0x040fe200078e00ff */
[----:B------:R-:W-:Y:S03]  /*5af0*/  STL [R1+0xdfc], R9 ;  /* 0x000dfc0901007387 */ /* 0x000fe60000100800 */
[----:B------:R-:W-:Y:S01]  /*5b00*/  IMAD.HI.U32 R6, R124, R24, RZ ;  /* 0x000000187c067227 */ /* 0x000fe200078e00ff */
[----:B------:R1:W-:Y:S03]  /*5b10*/  STL [R1+0xdf4], R8 ;  /* 0x000df40801007387 */ /* 0x0003e60000100800 */
[----:B------:R-:W-:Y:S01]  /*5b20*/  IMAD.MOV R2, RZ, RZ, -R2 ;  /* 0x000000ffff027224 */ /* 0x000fe200078e0a02 */
[----:B------:R-:W-:Y:S01]  /*5b30*/  STL [R1+0xdec], R7 ;  /* 0x000dec0701007387 */ /* 0x000fe20000100800 */
[----:B------:R-:W-:-:S02]  /*5b40*/  IMAD.MOV R4, RZ, RZ, -R4 ;  /* 0x000000ffff047224 */ /* 0x000fc400078e0a04 */
[----:B------:R-:W-:Y:S02]  /*5b50*/  IMAD R28, R251, R5, R28 ;  /* 0x00000005fb1c7224 */ /* 0x000fe400078e021c */
[----:B------:R-:W-:Y:S01]  /*5b60*/  IMAD.MOV R3, RZ, RZ, -R3 ;  /* 0x000000ffff037224 */ /* 0x000fe200078e0a03 */
[C---:B-1----:R-:W-:Y:S01]  /*5b70*/  IADD3 R8, PT, PT, R252.reuse, 0xe8, RZ ;  /* 0x000000e8fc087810 */ /* 0x042fe20007ffe0ff */
[----:B------:R-:W-:Y:S02]  /*5b80*/  VIADD R11, R252, 0xe5 ;  /* 0x000000e5fc0b7836 */ /* 0x000fe40000000000 */
[----:B------:R-:W-:-:S03]  /*5b90*/  IMAD.HI.U32 R5, R124, R23, RZ ;  /* 0x000000177c057227 */ /* 0x000fc600078e00ff */
[----:B------:R1:W-:Y:S01]  /*5ba0*/  STL [R1+0xddc], R11 ;  /* 0x000ddc0b01007387 */ /* 0x0003e20000100800 */
[----:B------:R-:W-:Y:S01]  /*5bb0*/  IMAD.MOV R6, RZ, RZ, -R6 ;  /* 0x000000ffff067224 */ /* 0x000fe200078e0a06 */
[----:B------:R-:W-:Y:S01]  /*5bc0*/  IABS R14, R11 ;  /* 0x0000000b000e7213 */ /* 0x000fe20000000000 */
[C---:B------:R-:W-:Y:S02]  /*5bd0*/  IMAD R20, R251.reuse, R2, R20 ;  /* 0x00000002fb147224 */ /* 0x040fe400078e0214 */
[----:B------:R-:W-:Y:S02]  /*5be0*/  IMAD R22, R251, R4, R22 ;  /* 0x00000004fb167224 */ /* 0x000fe400078e0216 */
[----:B------:R-:W-:Y:S01]  /*5bf0*/  IMAD.HI.U32 R2, R124, R15, RZ ;  /* 0x0000000f7c027227 */ /* 0x000fe200078e00ff */
[----:B-1----:R-:W-:-:S03]  /*5c00*/  IABS R11, R8 ;  /* 0x00000008000b7213 */ /* 0x002fc60000000000 */
[----:B------:R-:W-:Y:S02]  /*5c10*/  VIADD R9, R252, 0xe7 ;  /* 0x000000e7fc097836 */ /* 0x000fe40000000000 */
[----:B------:R-:W-:-:S03]  /*5c20*/  IMAD.HI.U32 R4, R124, R17, RZ ;  /* 0x000000117c047227 */ /* 0x000fc600078e00ff */
[----:B------:R-:W-:Y:S01]  /*5c30*/  IABS R12, R9 ;  /* 0x00000009000c7213 */ /* 0x000fe20000000000 */
[C---:B------:R-:W-:Y:S02]  /*5c40*/  VIADD R10, R252.reuse, 0xe6 ;  /* 0x000000e6fc0a7836 */ /* 0x040fe40000000000 */
[C---:B------:R-:W-:Y:S02]  /*5c50*/  IMAD R21, R251.reuse, R3, R21 ;  /* 0x00000003fb157224 */ /* 0x040fe400078e0215 */
[----:B------:R-:W-:Y:S01]  /*5c60*/  VIADD R7, R252, 0xe9 ;  /* 0x000000e9fc077836 */ /* 0x000fe20000000000 */
[----:B------:R1:W-:Y:S01]  /*5c70*/  STL [R1+0xdd4], R10 ;  /* 0x000dd40a01007387 */ /* 0x0003e20000100800 */
[----:B------:R-:W-:Y:S01]  /*5c80*/  IMAD.MOV R5, RZ, RZ, -R5 ;  /* 0x000000ffff057224 */ /* 0x000fe200078e0a05 */
[----:B------:R-:W-:Y:S01]  /*5c90*/  IABS R13, R10 ;  /* 0x0000000a000d7213 */ /* 0x000fe20000000000 */
[----:B------:R-:W-:Y:S01]  /*5ca0*/  IMAD R24, R251, R6, R24 ;  /* 0x00000006fb187224 */ /* 0x000fe200078e0218 */
[----:B------:R-:W-:Y:S01]  /*5cb0*/  STL [R1+0xdc8], R9 ;  /* 0x000dc80901007387 */ /* 0x000fe20000100800 */
[----:B------:R-:W-:-:S03]  /*5cc0*/  IMAD.HI.U32 R3, R124, R16, RZ ;  /* 0x000000107c037227 */ /* 0x000fc600078e00ff */
[----:B------:R2:W-:Y:S01]  /*5cd0*/  STL [R1+0xdc0], R8 ;  /* 0x000dc00801007387 */ /* 0x0005e20000100800 */
[----:B------:R-:W-:Y:S01]  /*5ce0*/  IMAD.HI.U32 R6, R124, R19, RZ ;  /* 0x000000137c067227 */ /* 0x000fe200078e00ff */
[----:B-1----:R-:W-:Y:S02]  /*5cf0*/  IABS R10, R7 ;  /* 0x00000007000a7213 */ /* 0x002fe40000000000 */
[----:B------:R1:W-:Y:S01]  /*5d00*/  STL [R1+0xdb8], R7 ;  /* 0x000db80701007387 */ /* 0x0003e20000100800 */
[----:B------:R-:W-:Y:S02]  /*5d10*/  IMAD.MOV R2, RZ, RZ, -R2 ;  /* 0x000000ffff027224 */ /* 0x000fe400078e0a02 */
[----:B------:R-:W-:Y:S02]  /*5d20*/  IMAD.MOV R4, RZ, RZ, -R4 ;  /* 0x000000ffff047224 */ /* 0x000fe400078e0a04 */
[----:B------:R-:W-:Y:S02]  /*5d30*/  IMAD R23, R251, R5, R23 ;  /* 0x00000005fb177224 */ /* 0x000fe400078e0217 */
[----:B------:R-:W-:-:S02]  /*5d40*/  IMAD.MOV R3, RZ, RZ, -R3 ;  /* 0x000000ffff037224 */ /* 0x000fc400078e0a03 */
[----:B------:R-:W-:-:S04]  /*5d50*/  IMAD.HI.U32 R5, R124, R18, RZ ;  /* 0x000000127c057227 */ /* 0x000fc800078e00ff */
[----:B------:R-:W-:Y:S02]  /*5d60*/  IMAD.MOV R6, RZ, RZ, -R6 ;  /* 0x000000ffff067224 */ /* 0x000fe400078e0a06 */
[C---:B------:R-:W-:Y:S02]  /*5d70*/  IMAD R15, R251.reuse, R2, R15 ;  /* 0x00000002fb0f7224 */ /* 0x040fe400078e020f */
[----:B------:R-:W-:Y:S02]  /*5d80*/  IMAD R17, R251, R4, R17 ;  /* 0x00000004fb117224 */ /* 0x000fe400078e0211 */
[----:B------:R-:W-:-:S04]  /*5d90*/  IMAD.HI.U32 R2, R124, R11, RZ ;  /* 0x0000000b7c027227 */ /* 0x000fc800078e00ff */
[----:B------:R-:W-:-:S04]  /*5da0*/  IMAD.HI.U32 R4, R124, R12, RZ ;  /* 0x0000000c7c047227 */ /* 0x000fc800078e00ff */
[C---:B------:R-:W-:Y:S02]  /*5db0*/  IMAD R16, R251.reuse, R3, R16 ;  /* 0x00000003fb107224 */ /* 0x040fe400078e0210 */
[----:B------:R-:W-:Y:S02]  /*5dc0*/  IMAD.MOV R5, RZ, RZ, -R5 ;  /* 0x000000ffff057224 */ /* 0x000fe400078e0a05 */
[----:B------:R-:W-:Y:S02]  /*5dd0*/  IMAD R19, R251, R6, R19 ;  /* 0x00000006fb137224 */ /* 0x000fe400078e0213 */
[----:B------:R-:W-:-:S04]  /*5de0*/  IMAD.HI.U32 R3, R124, R10, RZ ;  /* 0x0000000a7c037227 */ /* 0x000fc800078e00ff */
[----:B------:R-:W-:-:S04]  /*5df0*/  IMAD.HI.U32 R6, R124, R14, RZ ;  /* 0x0000000e7c067227 */ /* 0x000fc800078e00ff */
[----:B------:R-:W-:Y:S02]  /*5e00*/  IMAD.MOV R2, RZ, RZ, -R2 ;  /* 0x000000ffff027224 */ /* 0x000fe400078e0a02 */
[----:B------:R-:W-:Y:S02]  /*5e10*/  IMAD.MOV R4, RZ, RZ, -R4 ;  /* 0x000000ffff047224 */ /* 0x000fe400078e0a04 */
[----:B------:R-:W-:Y:S02]  /*5e20*/  IMAD R18, R251, R5, R18 ;  /* 0x00000005fb127224 */ /* 0x000fe400078e0212 */
[----:B------:R-:W-:Y:S02]  /*5e30*/  IMAD.MOV R3, RZ, RZ, -R3 ;  /* 0x000000ffff037224 */ /* 0x000fe400078e0a03 */
[----:B------:R-:W-:-:S04]  /*5e40*/  IMAD.HI.U32 R5, R124, R13, RZ ;  /* 0x0000000d7c057227 */ /* 0x000fc800078e00ff */
[----:B------:R-:W-:Y:S02]  /*5e50*/  IMAD.MOV R6, RZ, RZ, -R6 ;  /* 0x000000ffff067224 */ /* 0x000fe400078e0a06 */
[C---:B------:R-:W-:Y:S01]  /*5e60*/  IMAD R11, R251.reuse, R2, R11 ;  /* 0x00000002fb0b7224 */ /* 0x040fe200078e020b */
[C---:B------:R-:W-:Y:S01]  /*5e70*/  IADD3 R2, PT, PT, R252.reuse, 0xed, RZ ;  /* 0x000000edfc027810 */ /* 0x040fe20007ffe0ff */
[C---:B--2---:R-:W-:Y:S02]  /*5e80*/  VIADD R8, R252.reuse, 0xea ;  /* 0x000000eafc087836 */ /* 0x044fe40000000000 */
[C---:B------:R-:W-:Y:S02]  /*5e90*/  IMAD R12, R251.reuse, R4, R12 ;  /* 0x00000004fb0c7224 */ /* 0x040fe400078e020c */
[C---:B-1----:R-:W-:Y:S01]  /*5ea0*/  VIADD R7, R252.reuse, 0xeb ;  /* 0x000000ebfc077836 */ /* 0x042fe20000000000 */
[----:B------:R1:W-:Y:S01]  /*5eb0*/  STL [R1+0xdac], R8 ;  /* 0x000dac0801007387 */ /* 0x0003e20000100800 */
[----:B------:R-:W-:Y:S01]  /*5ec0*/  VIADD R4, R252, 0xec ;  /* 0x000000ecfc047836 */ /* 0x000fe20000000000 */
[----:B------:R-:W-:Y:S01]  /*5ed0*/  IABS R9, R8 ;  /* 0x0000000800097213 */ /* 0x000fe20000000000 */
[----:B------:R-:W-:Y:S01]  /*5ee0*/  IMAD R10, R251, R3, R10 ;  /* 0x00000003fb0a7224 */ /* 0x000fe200078e020a */
[----:B------:R2:W-:Y:S01]  /*5ef0*/  STL [R1+0xda0], R7 ;  /* 0x000da00701007387 */ /* 0x0005e20000100800 */
[----:B------:R-:W-:-:S02]  /*5f00*/  IMAD.MOV R5, RZ, RZ, -R5 ;  /* 0x000000ffff057224 */ /* 0x000fc400078e0a05 */
[C---:B------:R-:W-:Y:S01]  /*5f10*/  IMAD R14, R251.reuse, R6, R14 ;  /* 0x00000006fb0e7224 */ /* 0x040fe200078e020e */
[----:B------:R-:W-:Y:S01]  /*5f20*/  IABS R6, R2 ;  /* 0x0000000200067213 */ /* 0x000fe20000000000 */
[C---:B------:R-:W-:Y:S01]  /*5f30*/  VIADD R3, R252.reuse, 0xee ;  /* 0x000000eefc037836 */ /* 0x040fe20000000000 */
[----:B-1----:R-:W-:Y:S01]  /*5f40*/  IABS R8, R7 ;  /* 0x0000000700087213 */ /* 0x002fe20000000000 */
[----:B------:R1:W-:Y:S01]  /*5f50*/  STL [R1+0xd98], R4 ;  /* 0x000d980401007387 */ /* 0x0003e20000100800 */
[----:B------:R-:W-:Y:S01]  /*5f60*/  IMAD R13, R251, R5, R13 ;  /* 0x00000005fb0d7224 */ /* 0x000fe200078e020d */
[----:B--2---:R-:W-:Y:S02]  /*5f70*/  IABS R7, R4 ;  /* 0x0000000400077213 */ /* 0x004fe40000000000 */
[----:B------:R2:W-:Y:S01]  /*5f80*/  STL [R1+0xd94], R2 ;  /* 0x000d940201007387 */ /* 0x0005e20000100800 */
[----:B------:R-:W-:Y:S01]  /*5f90*/  IABS R5, R3 ;  /* 0x0000000300057213 */ /* 0x000fe20000000000 */
[----:B------:R-:W-:-:S02]  /*5fa0*/  VIADD R234, R252, 0xef ;  /* 0x000000effcea7836 */ /* 0x000fc40000000000 */
[----:B------:R3:W-:Y:S01]  /*5fb0*/  STL [R1+0xd90], R3 ;  /* 0x000d900301007387 */ /* 0x0007e20000100800 */
[----:B------:R-:W-:Y:S02]  /*5fc0*/  VIADD R233, R252, 0xf0 ;  /* 0x000000f0fce97836 */ /* 0x000fe40000000000 */
[C---:B-1----:R-:W-:Y:S01]  /*5fd0*/  IMAD.HI.U32 R4, R124.reuse, R7, RZ ;  /* 0x000000077c047227 */ /* 0x042fe200078e00ff */
[----:B------:R-:W-:Y:S03]  /*5fe0*/  STL [R1+0xd7c], R234 ;  /* 0x000d7cea01007387 */ /* 0x000fe60000100800 */
[C---:B--2---:R-:W-:Y:S01]  /*5ff0*/  IMAD.HI.U32 R2, R124.reuse, R8, RZ ;  /* 0x000000087c027227 */ /* 0x044fe200078e00ff */
[----:B------:R1:W-:Y:S03]  /*6000*/  STL [R1+0xd74], R233 ;  /* 0x000d74e901007387 */ /* 0x0003e60000100800 */
[----:B---3--:R-:W-:-:S04]  /*6010*/  IMAD.HI.U32 R3, R124, R6, RZ ;  /* 0x000000067c037227 */ /* 0x008fc800078e00ff */
[----:B------:R-:W-:Y:S02]  /*6020*/  IMAD.MOV R3, RZ, RZ, -R3 ;  /* 0x000000ffff037224 */ /* 0x000fe400078e0a03 */
[----:B------:R-:W-:Y:S02]  /*6030*/  IMAD.MOV R2, RZ, RZ, -R2 ;  /* 0x000000ffff027224 */ /* 0x000fe400078e0a02 */
[----:B------:R-:W-:Y:S02]  /*6040*/  IMAD.MOV R4, RZ, RZ, -R4 ;  /* 0x000000ffff047224 */ /* 0x000fe400078e0a04 */
[C---:B------:R-:W-:Y:S01]  /*6050*/  IMAD R6, R251.reuse, R3, R6 ;  /* 0x00000003fb067224 */ /* 0x040fe200078e0206 */
[----:B------:R-:W-:Y:S01]  /*6060*/  IABS R3, R233 ;  /* 0x000000e900037213 */ /* 0x000fe20000000000 */
[----:B------:R-:W-:Y:S01]  /*6070*/  IMAD R8, R251, R2, R8 ;  /* 0x00000002fb087224 */ /* 0x000fe200078e0208 */
[----:B-1----:R-:W-:Y:S01]  /*6080*/  IADD3 R233, PT, PT, R252, 0xf2, RZ ;  /* 0x000000f2fce97810 */ /* 0x002fe20007ffe0ff */
[----:B------:R-:W-:-:S03]  /*6090*/  IMAD.HI.U32 R239, R124, R9, RZ ;  /* 0x000000097cef7227 */ /* 0x000fc600078e00ff */
[----:B------:R-:W-:Y:S01]  /*60a0*/  IABS R241, R233 ;  /* 0x000000e900f17213 */ /* 0x000fe20000000000 */
[----:B------:R-:W-:-:S04]  /*60b0*/  IMAD.HI.U32 R2, R124, R5, RZ ;  /* 0x000000057c027227 */ /* 0x000fc800078e00ff */
[C---:B------:R-:W-:Y:S01]  /*60c0*/  IMAD R7, R251.reuse, R4, R7 ;  /* 0x00000004fb077224 */ /* 0x040fe200078e0207 */
[----:B------:R-:W-:Y:S01]  /*60d0*/  IABS R4, R234 ;  /* 0x000000ea00047213 */ /* 0x000fe20000000000 */
[----:B------:R-:W-:Y:S02]  /*60e0*/  IMAD.MOV R239, RZ, RZ, -R239 ;  /* 0x000000ffffef7224 */ /* 0x000fe400078e0aef */
[----:B------:R-:W-:Y:S02]  /*60f0*/  IMAD.MOV R2, RZ, RZ, -R2 ;  /* 0x000000ffff027224 */ /* 0x000fe400078e0a02 */
[----:B------:R-:W-:Y:S02]  /*6100*/  VIADD R234, R252, 0xf1 ;  /* 0x000000f1fcea7836 */ /* 0x000fe40000000000 */
[----:B------:R-:W-:Y:S02]  /*6110*/  IMAD R232, R0, 0x40, R232 ;  /* 0x0000004000e87824 */ /* 0x000fe400078e02e8 */
[C---:B------:R-:W-:Y:S01]  /*6120*/  IMAD.HI.U32 R240, R124.reuse, R4, RZ ;  /* 0x000000047cf07227 */ /* 0x040fe200078e00ff */
[----:B------:R-:W-:Y:S03]  /*6130*/  STL [R1+0xd70], R234 ;  /* 0x000d70ea01007387 */ /* 0x000fe60000100800 */
[C---:B------:R-:W-:Y:S01]  /*6140*/  IMAD R9, R251.reuse, R239, R9 ;  /* 0x000000effb097224 */ /* 0x040fe200078e0209 */
[----:B------:R1:W-:Y:S01]  /*6150*/  STL [R1+0xd6c], R233 ;  /* 0x000d6ce901007387 */ /* 0x0003e20000100800 */
[----:B------:R-:W-:Y:S01]  /*6160*/  IMAD R5, R251, R2, R5 ;  /* 0x00000002fb057224 */ /* 0x000fe200078e0205 */
[----:B------:R-:W-:Y:S01]  /*6170*/  IABS R2, R234 ;  /* 0x000000ea00027213 */ /* 0x000fe20000000000 */
[----:B------:R-:W-:Y:S01]  /*6180*/  IMAD.HI.U32 R239, R124, R3, RZ ;  /* 0x000000037cef7227 */ /* 0x000fe200078e00ff */
[----:B------:R2:W-:Y:S03]  /*6190*/  STL [R1+0xd00], R232 ;  /* 0x000d00e801007387 */ /* 0x0005e60000100800 */
[----:B------:R-:W-:Y:S01]  /*61a0*/  IMAD.MOV.U32 R0, RZ, RZ, R241 ;  /* 0x000000ffff007224 */ /* 0x000fe200078e00f1 */
[----:B------:R-:W-:Y:S01]  /*61b0*/  IABS R241, R232 ;  /* 0x000000e800f17213 */ /* 0x000fe20000000000 */
[----:B------:R-:W-:-:S02]  /*61c0*/  IMAD.MOV R240, RZ, RZ, -R240 ;  /* 0x000000fffff07224 */ /* 0x000fc400078e0af0 */
[----:B------:R-:W-:Y:S02]  /*61d0*/  IMAD.MOV R239, RZ, RZ, -R239 ;  /* 0x000000ffffef7224 */ /* 0x000fe400078e0aef */
[----:B------:R-:W-:-:S04]  /*61e0*/  IMAD.HI.U32 R242, R124, R2, RZ ;  /* 0x000000027cf27227 */ /* 0x000fc800078e00ff */
[C---:B------:R-:W-:Y:S02]  /*61f0*/  IMAD R4, R251.reuse, R240, R4 ;  /* 0x000000f0fb047224 */ /* 0x040fe400078e0204 */
[----:B------:R-:W-:Y:S02]  /*6200*/  IMAD.MOV.U32 R240, RZ, RZ, R241 ;  /* 0x000000fffff07224 */ /* 0x000fe400078e00f1 */
[----:B------:R-:W-:Y:S02]  /*6210*/  IMAD R3, R251, R239, R3 ;  /* 0x000000effb037224 */ /* 0x000fe400078e0203 */
[----:B------:R-:W-:Y:S02]  /*6220*/  IMAD.MOV R239, RZ, RZ, -R242 ;  /* 0x000000ffffef7224 */ /* 0x000fe400078e0af2 */
[----:B-1----:R-:W-:Y:S02]  /*6230*/  VIADD R233, R252, 0xf3 ;  /* 0x000000f3fce97836 */ /* 0x002fe40000000000 */
[----:B------:R-:W-:-:S03]  /*6240*/  IMAD.HI.U32 R242, R243, R240, RZ ;  /* 0x000000f0f3f27227 */ /* 0x000fc600078e00ff */
[----:B------:R1:W-:Y:S01]  /*6250*/  STL [R1+0xd54], R233 ;  /* 0x000d54e901007387 */ /* 0x0003e20000100800 */
[----:B--2---:R-:W-:Y:S02]  /*6260*/  VIADD R232, R252, 0xf4 ;  /* 0x000000f4fce87836 */ /* 0x004fe40000000000 */
[----:B------:R-:W-:Y:S01]  /*6270*/  IMAD.HI.U32 R241, R124, R0, RZ ;  /* 0x000000007cf17227 */ /* 0x000fe200078e00ff */
[----:B------:R-:W-:Y:S02]  /*6280*/  IADD3 R242, PT, PT, -R242, RZ, RZ ;  /* 0x000000fff2f27210 */ /* 0x000fe40007ffe1ff */
[----:B------:R2:W-:Y:S01]  /*6290*/  STL [R1+0xd50], R232 ;  /* 0x000d50e801007387 */ /* 0x0005e20000100800 */
[----:B------:R-:W-:Y:S01]  /*62a0*/  IMAD R2, R251, R239, R2 ;  /* 0x000000effb027224 */ /* 0x000fe200078e0202 */
[----:B------:R-:W-:Y:S01]  /*62b0*/  IABS R239, R233 ;  /* 0x000000e900ef7213 */ /* 0x000fe20000000000 */
[----:B------:R-:W-:Y:S01]  /*62c0*/  IMAD.MOV R241, RZ, RZ, -R241 ;  /* 0x000000fffff17224 */ /* 0x000fe200078e0af1 */
[----:B------:R-:W-:Y:S01]  /*62d0*/  IABS R243, R232 ;  /* 0x000000e800f37213 */ /* 0x000fe20000000000 */
[----:B------:R-:W-:Y:S01]  /*62e0*/  VIADD R246, R252, 0xf6 ;  /* 0x000000f6fcf67836 */ /* 0x000fe20000000000 */
[----:B-1----:R-:W3:Y:S01]  /*62f0*/  LDL.LU R233, [R1+0x20] ;  /* 0x0000200001e97983 */ /* 0x002ee20000300800 */
[----:B------:R-:W-:-:S02]  /*6300*/  IMAD R236, R125, R242, R240 ;  /* 0x000000f27dec7224 */ /* 0x000fc400078e02f0 */
[C---:B--2---:R-:W-:Y:S01]  /*6310*/  VIADD R232, R252.reuse, 0xf5 ;  /* 0x000000f5fce87836 */ /* 0x044fe20000000000 */
[----:B------:R-:W2:Y:S01]  /*6320*/  LDL.LU R234, [R1+0x1c] ;  /* 0x00001c0001ea7983 */ /* 0x000ea20000300800 */
[----:B------:R-:W-:Y:S02]  /*6330*/  VIADD R245, R252, 0xf7 ;  /* 0x000000f7fcf57836 */ /* 0x000fe40000000000 */
[----:B------:R-:W-:Y:S01]  /*6340*/  IMAD R0, R251, R241, R0 ;  /* 0x000000f1fb007224 */ /* 0x000fe200078e0200 */
[----:B------:R1:W-:Y:S01]  /*6350*/  STL [R1+0xd4c], R232 ;  /* 0x000d4ce801007387 */ /* 0x0003e20000100800 */
[----:B------:R-:W-:Y:S01]  /*6360*/  IMAD.HI.U32 R240, R124, R239, RZ ;  /* 0x000000ef7cf07227 */ /* 0x000fe200078e00ff */
[----:B------:R-:W-:-:S03]  /*6370*/  IABS R241, R232 ;  /* 0x000000e800f17213 */ /* 0x000fc60000000000 */
[----:B------:R-:W-:Y:S01]  /*6380*/  IMAD.HI.U32 R244, R124, R243, RZ ;  /* 0x000000f37cf47227 */ /* 0x000fe200078e00ff */
[----:B------:R-:W-:Y:S01]  /*6390*/  IABS R242, R246 ;  /* 0x000000f600f27213 */ /* 0x000fe20000000000 */
[----:B-1----:R-:W4:Y:S02]  /*63a0*/  LDL.LU R232, [R1+0x18] ;  /* 0x0000180001e87983 */ /* 0x002f240000300800 */
[----:B------:R-:W-:Y:S01]  /*63b0*/  IMAD.MOV R240, RZ, RZ, -R240 ;  /* 0x000000fffff07224 */ /* 0x000fe200078e0af0 */
[----:B------:R-:W-:Y:S01]  /*63c0*/  ISETP.GT.U32.AND P0, PT, R125, R236, PT ;  /* 0x000000ec7d00720c */ /* 0x000fe20003f04070 */
[----:B------:R-:W-:Y:S01]  /*63d0*/  IMAD.MOV R244, RZ, RZ, -R244 ;  /* 0x000000fffff47224 */ /* 0x000fe200078e0af4 */
[----:B------:R1:W-:Y:S01]  /*63e0*/  STL [R1+0xd40], R246 ;  /* 0x000d40f601007387 */ /* 0x0003e20000100800 */
[C---:B------:R-:W-:Y:S02]  /*63f0*/  IMAD R239, R251.reuse, R240, R239 ;  /* 0x000000f0fbef7224 */ /* 0x040fe400078e02ef */
[----:B------:R-:W-:Y:S01]  /*6400*/  IMAD R240, R251, R244, R243 ;  /* 0x000000f4fbf07224 */ /* 0x000fe200078e02f3 */
[----:B------:R1:W-:Y:S01]  /*6410*/  STL [R1+0xd34], R245 ;  /* 0x000d34f501007387 */ /* 0x0003e20000100800 */
[----:B------:R-:W-:-:S02]  /*6420*/  VIADD R250, R252, 0xf8 ;  /* 0x000000f8fcfa7836 */ /* 0x000fc40000000000 */
[----:B-1----:R-:W-:-:S03]  /*6430*/  IMAD.HI.U32 R246, R124, R241, RZ ;  /* 0x000000f17cf67227 */ /* 0x002fc600078e00ff */
[----:B------:R1:W-:Y:S01]  /*6440*/  STL [R1+0xd2c], R250 ;  /* 0x000d2cfa01007387 */ /* 0x0003e20000100800 */
[----:B------:R-:W-:Y:S01]  /*6450*/  IABS R245, R245 ;  /* 0x000000f500f57213 */ /* 0x000fe20000000000 */
[----:B------:R-:W-:Y:S02]  /*6460*/  IMAD.MOV R244, RZ, RZ, -R246 ;  /* 0x000000fffff47224 */ /* 0x000fe400078e0af6 */
[----:B------:R-:W-:Y:S02]  /*6470*/  @!P0 IMAD.IADD R236, R236, 0x1, -R125 ;  /* 0x00000001ecec8824 */ /* 0x000fe400078e0a7d */
[----:B------:R-:W-:Y:S02]  /*6480*/  IMAD.MOV.U32 R243, RZ, RZ, R245 ;  /* 0x000000fffff37224 */ /* 0x000fe400078e00f5 */
[----:B------:R-:W-:Y:S01]  /*6490*/  IMAD.HI.U32 R245, R124, R242, RZ ;  /* 0x000000f27cf57227 */ /* 0x000fe200078e00ff */
[----:B------:R-:W-:-:S03]  /*64a0*/  ISETP.GT.U32.AND P1, PT, R125, R236, PT ;  /* 0x000000ec7d00720c */ /* 0x000fc60003f24070 */
[----:B------:R-:W-:Y:S01]  /*64b0*/  IMAD R241, R251, R244, R241 ;  /* 0x000000f4fbf17224 */ /* 0x000fe200078e02f1 */
[----:B------:R-:W-:Y:S01]  /*64c0*/  IADD3 R244, PT, PT, -R245, RZ, RZ ;  /* 0x000000fff5f47210 */ /* 0x000fe20007ffe1ff */
[----:B------:R-:W-:Y:S01]  /*64d0*/  IMAD.HI.U32 R246, R124, R243, RZ ;  /* 0x000000f37cf67227 */ /* 0x000fe200078e00ff */
[----:B------:R-:W-:Y:S02]  /*64e0*/  IABS R245, R250 ;  /* 0x000000fa00f57213 */ /* 0x000fe40000000000 */
[----:B-1----:R-:W4:Y:S01]  /*64f0*/  LDL.LU R250, [R1+0x114c] ;  /* 0x00114c0001fa7983 */ /* 0x002f220000300800 */
[C---:B------:R-:W-:Y:S01]  /*6500*/  ISETP.GT.U32.AND P4, PT, R251.reuse, R238, PT ;  /* 0x000000eefb00720c */ /* 0x040fe20003f84070 */
[C---:B------:R-:W-:Y:S01]  /*6510*/  IMAD R242, R251.reuse, R244, R242 ;  /* 0x000000f4fbf27224 */ /* 0x040fe200078e02f2 */
[----:B------:R-:W-:Y:S01]  /*6520*/  ISETP.GT.U32.AND P2, PT, R251, R249, PT ;  /* 0x000000f9fb00720c */ /* 0x000fe20003f44070 */
[----:B------:R-:W-:Y:S02]  /*6530*/  IMAD.MOV.U32 R244, RZ, RZ, R245 ;  /* 0x000000fffff47224 */ /* 0x000fe400078e00f5 */
[----:B------:R-:W-:Y:S01]  /*6540*/  @!P1 IMAD.IADD R236, R236, 0x1, -R125 ;  /* 0x00000001ecec9824 */ /* 0x000fe200078e0a7d */
[----:B------:R-:W4:Y:S01]  /*6550*/  LDL.LU R245, [R1+0x14] ;  /* 0x0000140001f57983 */ /* 0x000f220000300800 */
[----:B------:R-:W-:-:S06]  /*6560*/  IMAD.MOV R246, RZ, RZ, -R246 ;  /* 0x000000fffff67224 */ /* 0x000fcc00078e0af6 */
[--C-:B------:R-:W-:Y:S01]  /*6570*/  @!P4 IMAD.IADD R238, R238, 0x1, -R251.reuse ;  /* 0x00000001eeeec824 */ /* 0x100fe200078e0afb */
[----:B------:R-:W-:Y:S02]  /*6580*/  ISETP.GT.U32.AND P4, PT, R251, R248, PT ;  /* 0x000000f8fb00720c */ /* 0x000fe40003f84070 */
[----:B------:R-:W-:Y:S02]  /*6590*/  @!P2 IADD3 R249, PT, PT, R249, -R251, RZ ;  /* 0x800000fbf9f9a210 */ /* 0x000fe40007ffe0ff */
[C---:B------:R-:W-:Y:S01]  /*65a0*/  ISETP.GT.U32.AND P2, PT, R251.reuse, R238, PT ;  /* 0x000000eefb00720c */ /* 0x040fe20003f44070 */
[----:B------:R1:W-:Y:S08]  /*65b0*/  STL [R1], R236 ;  /* 0x000000ec01007387 */ /* 0x0003f00000100800 */
[--C-:B------:R-:W-:Y:S01]  /*65c0*/  @!P4 IMAD.IADD R248, R248, 0x1, -R251.reuse ;  /* 0x00000001f8f8c824 */ /* 0x100fe200078e0afb */
[----:B-1----:R-:W4:Y:S03]  /*65d0*/  LDL.LU R236, [R1+0x1148] ;  /* 0x0011480001ec7983 */ /* 0x002f260000300800 */
[----:B------:R-:W-:Y:S01]  /*65e0*/  @!P2 IMAD.IADD R238, R238, 0x1, -R251 ;  /* 0x00000001eeeea824 */ /* 0x000fe200078e0afb */
[----:B---3--:R-:W-:-:S02]  /*65f0*/  ISETP.GT.U32.AND P5, PT, R251, R233, PT ;  /* 0x000000e9fb00720c */ /* 0x008fc40003fa4070 */
[----:B--2---:R-:W-:-:S11]  /*6600*/  ISETP.GT.U32.AND P3, PT, R251, R234, PT ;  /* 0x000000eafb00720c */ /* 0x004fd60003f64070 */
[--C-:B------:R-:W-:Y:S01]  /*6610*/  @!P5 IMAD.IADD R233, R233, 0x1, -R251.reuse ;  /* 0x00000001e9e9d824 */ /* 0x100fe200078e0afb */
[C---:B------:R-:W-:Y:S02]  /*6620*/  ISETP.GT.U32.AND P5, PT, R251.reuse, R247, PT ;  /* 0x000000f7fb00720c */ /* 0x040fe40003fa4070 */
[----:B----4-:R-:W-:Y:S01]  /*6630*/  ISETP.GT.U32.AND P0, PT, R251, R232, PT ;  /* 0x000000e8fb00720c */ /* 0x010fe20003f04070 */
[----:B------:R-:W-:-:S05]  /*6640*/  @!P3 IMAD.IADD R234, R234, 0x1, -R251 ;  /* 0x00000001eaeab824 */ /* 0x000fca00078e0afb */
[----:B------:R-:W-:-:S05]  /*6650*/  ISETP.GT.U32.AND P4, PT, R251, R234, PT ;  /* 0x000000eafb00720c */ /* 0x000fca0003f84070 */
[--C-:B------:R-:W-:Y:S02]  /*6660*/  @!P5 IMAD.IADD R247, R247, 0x1, -R251.reuse ;  /* 0x00000001f7f7d824 */ /* 0x100fe400078e0afb */
[----:B------:R-:W-:Y:S01]  /*6670*/  @!P0 IMAD.IADD R232, R232, 0x1, -R251 ;  /* 0x00000001e8e88824 */ /* 0x000fe200078e0afb */
[----:B------:R-:W-:-:S04]  /*6680*/  ISETP.GT.U32.AND P1, PT, R251, R250, PT ;  /* 0x000000fafb00720c */ /* 0x000fc80003f24070 */
[----:B------:R-:W-:-:S09]  /*6690*/  ISETP.GT.U32.AND P5, PT, R251, R232, PT ;  /* 0x000000e8fb00720c */ /* 0x000fd20003fa4070 */
[--C-:B------:R-:W-:Y:S01]  /*66a0*/  @!P1 IMAD.IADD R250, R250, 0x1, -R251.reuse ;  /* 0x00000001fafa9824 */ /* 0x100fe200078e0afb */
[----:B------:R-:W-:Y:S01]  /*66b0*/  ISETP.GT.U32.AND P1, PT, R251, R233, PT ;  /* 0x000000e9fb00720c */ /* 0x000fe20003f24070 */
[----:B------:R-:W-:Y:S02]  /*66c0*/  @!P4 IMAD.IADD R234, R234, 0x1, -R251 ;  /* 0x00000001eaeac824 */ /* 0x000fe400078e0afb */
[----:B------:R-:W-:-:S10]  /*66d0*/  @!P5 IADD3 R232, PT, PT, R232, -R251, RZ ;  /* 0x800000fbe8e8d210 */ /* 0x000fd40007ffe0ff */
[----:B------:R-:W-:-:S05]  /*66e0*/  @!P1 IMAD.IADD R233, R233, 0x1, -R251 ;  /* 0x00000001e9e99824 */ /* 0x000fca00078e0afb */
[----:B------:R1:W-:Y:S04]  /*66f0*/  STL [R1+0x20], R233 ;  /* 0x000020e901007387 */ /* 0x0003e80000100800 */
[----:B-1----:R-:W2:Y:S04]  /*6700*/  LDL.LU R233, [R1+0x1144] ;  /* 0x0011440001e97983 */ /* 0x002ea80000300800 */
[----:B------:R-:W-:Y:S04]  /*6710*/  STL [R1+0x1138], R238 ;  /* 0x001138ee01007387 */ /* 0x000fe80000100800 */
[----:B------:R1:W-:Y:S04]  /*6720*/  STL [R1+0x1c], R234 ;  /* 0x00001cea01007387 */ /* 0x0003e80000100800 */
[----:B-1----:R-:W3:Y:S04]  /*6730*/  LDL.LU R234, [R1+0x1140] ;  /* 0x0011400001ea7983 */ /* 0x002ee80000300800 */
[----:B------:R1:W-:Y:S04]  /*6740*/  STL [R1+0x18], R232 ;  /* 0x000018e801007387 */ /* 0x0003e80000100800 */
[----:B-1----:R-:W4:Y:S01]  /*6750*/  LDL.LU R232, [R1+0x113c] ;  /* 0x00113c0001e87983 */ /* 0x002f220000300800 */
[----:B------:R-:W-:-:S02]  /*6760*/  ISETP.GT.U32.AND P6, PT, R251, R245, PT ;  /* 0x000000f5fb00720c */ /* 0x000fc40003fc4070 */
[C---:B------:R-:W-:Y:S02]  /*6770*/  ISETP.GT.U32.AND P3, PT, R251.reuse, R237, PT ;  /* 0x000000edfb00720c */ /* 0x040fe40003f64070 */
[C---:B------:R-:W-:Y:S02]  /*6780*/  ISETP.GT.U32.AND P0, PT, R251.reuse, R236, PT ;  /* 0x000000ecfb00720c */ /* 0x040fe40003f04070 */
[C---:B------:R-:W-:Y:S02]  /*6790*/  ISETP.GT.U32.AND P2, PT, R251.reuse, R248, PT ;  /* 0x000000f8fb00720c */ /* 0x040fe40003f44070 */
[----:B------:R-:W-:-:S05]  /*67a0*/  ISETP.GT.U32.AND P4, PT, R251, R247, PT ;  /* 0x000000f7fb00720c */ /* 0x000fca0003f84070 */
[--C-:B------:R-:W-:Y:S02]  /*67b0*/  @!P6 IMAD.IADD R245, R245, 0x1, -R251.reuse ;  /* 0x00000001f5f5e824 */ /* 0x100fe400078e0afb */
[--C-:B------:R-:W-:Y:S02]  /*67c0*/  @!P3 IMAD.IADD R237, R237, 0x1, -R251.reuse ;  /* 0x00000001ededb824 */ /* 0x100fe400078e0afb */
[--C-:B------:R-:W-:Y:S01]  /*67d0*/  @!P0 IMAD.IADD R236, R236, 0x1, -R251.reuse ;  /* 0x00000001ecec8824 */ /* 0x100fe200078e0afb */
[C---:B------:R-:W-:Y:S02]  /*67e0*/  ISETP.GT.U32.AND P3, PT, R251.reuse, R245, PT ;  /* 0x000000f5fb00720c */ /* 0x040fe40003f64070 */
[C---:B------:R-:W-:Y:S01]  /*67f0*/  ISETP.GT.U32.AND P0, PT, R251.reuse, R250, PT ;  /* 0x000000fafb00720c */ /* 0x040fe20003f04070 */
[----:B------:R-:W-:Y:S01]  /*6800*/  @!P2 IMAD.IADD R248, R248, 0x1, -R251 ;  /* 0x00000001f8f8a824 */ /* 0x000fe200078e0afb */
[C---:B------:R-:W-:Y:S02]  /*6810*/  ISETP.GT.U32.AND P5, PT, R251.reuse, R237, PT ;  /* 0x000000edfb00720c */ /* 0x040fe40003fa4070 */
[----:B------:R-:W-:-:S02]  /*6820*/  ISETP.GT.U32.AND P6, PT, R251, R235, PT ;  /* 0x000000ebfb00720c */ /* 0x000fc40003fc4070 */
[----:B------:R-:W-:Y:S01]  /*6830*/  ISETP.GT.U32.AND P1, PT, R251, R249, PT ;  /* 0x000000f9fb00720c */ /* 0x000fe20003f24070 */
[----:B------:R-:W-:Y:S01]  /*6840*/  @!P4 IMAD.IADD R247, R247, 0x1, -R251 ;  /* 0x00000001f7f7c824 */ /* 0x000fe200078e0afb */
[----:B------:R-:W-:-:S03]  /*6850*/  ISETP.GT.U32.AND P4, PT, R251, R231, PT ;  /* 0x000000e7fb00720c */ /* 0x000fc60003f84070 */
[--C-:B------:R-:W-:Y:S01]  /*6860*/  @!P3 IMAD.IADD R245, R245, 0x1, -R251.reuse ;  /* 0x00000001f5f5b824 */ /* 0x100fe200078e0afb */
[----:B------:R-:W-:Y:S01]  /*6870*/  ISETP.GT.U32.AND P3, PT, R251, R236, PT ;  /* 0x000000ecfb00720c */ /* 0x000fe20003f64070 */
[--C-:B------:R-:W-:Y:S02]  /*6880*/  @!P0 IMAD.IADD R250, R250, 0x1, -R251.reuse ;  /* 0x00000001fafa8824 */ /* 0x100fe400078e0afb */
[--C-:B------:R-:W-:Y:S01]  /*6890*/  @!P5 IMAD.IADD R237, R237, 0x1, -R251.reuse ;  /* 0x00000001ededd824 */ /* 0x100fe200078e0afb */
[----:B------:R-:W-:Y:S01]  /*68a0*/  ISETP.GT.U32.AND P5, PT, R251, R230, PT ;  /* 0x000000e6fb00720c */ /* 0x000fe20003fa4070 */
[--C-:B------:R-:W-:Y:S02]  /*68b0*/  @!P6 IMAD.IADD R235, R235, 0x1, -R251.reuse ;  /* 0x00000001ebebe824 */ /* 0x100fe400078e0afb */
[----:B------:R-:W-:-:S03]  /*68c0*/  @!P1 IMAD.IADD R249, R249, 0x1, -R251 ;  /* 0x00000001f9f99824 */ /* 0x000fc600078e0afb */
[----:B------:R-:W-:Y:S01]  /*68d0*/  ISETP.GT.U32.AND P6, PT, R251, R235, PT ;  /* 0x000000ebfb00720c */ /* 0x000fe20003fc4070 */
[--C-:B------:R-:W-:Y:S01]  /*68e0*/  @!P4 IMAD.IADD R231, R231, 0x1, -R251.reuse ;  /* 0x00000001e7e7c824 */ /* 0x100fe200078e0afb */
[C---:B------:R-:W-:Y:S01]  /*68f0*/  ISETP.GT.U32.AND P4, PT, R251.reuse, R224, PT ;  /* 0x000000e0fb00720c */ /* 0x040fe20003f84070 */
[----:B------:R-:W-:Y:S01]  /*6900*/  @!P3 IMAD.IADD R236, R236, 0x1, -R251 ;  /* 0x00000001ececb824 */ /* 0x000fe200078e0afb */
[----:B------:R-:W-:-:S03]  /*6910*/  ISETP.GT.U32.AND P3, PT, R251, R229, PT ;  /* 0x000000e5fb00720c */ /* 0x000fc60003f64070 */
[----:B------:R-:W-:Y:S01]  /*6920*/  @!P5 IMAD.IADD R230, R230, 0x1, -R251 ;  /* 0x00000001e6e6d824 */ /* 0x000fe200078e0afb */
[----:B------:R-:W-:-:S05]  /*6930*/  ISETP.GT.U32.AND P5, PT, R251, R223, PT ;  /* 0x000000dffb00720c */ /* 0x000fca0003fa4070 */
[--C-:B------:R-:W-:Y:S01]  /*6940*/  @!P6 IMAD.IADD R235, R235, 0x1, -R251.reuse ;  /* 0x00000001ebebe824 */ /* 0x100fe200078e0afb */
[C---:B------:R-:W-:Y:S01]  /*6950*/  ISETP.GT.U32.AND P6, PT, R251.reuse, R228, PT ;  /* 0x000000e4fb00720c */ /* 0x040fe20003fc4070 */
[--C-:B------:R-:W-:Y:S01]  /*6960*/  @!P4 IMAD.IADD R224, R224, 0x1, -R251.reuse ;  /* 0x00000001e0e0c824 */ /* 0x100fe200078e0afb */
[----:B------:R-:W-:Y:S01]  /*6970*/  ISETP.GT.U32.AND P4, PT, R251, R230, PT ;  /* 0x000000e6fb00720c */ /* 0x000fe20003f84070 */
[----:B------:R-:W-:Y:S01]  /*6980*/  @!P3 IMAD.IADD R229, R229, 0x1, -R251 ;  /* 0x00000001e5e5b824 */ /* 0x000fe200078e0afb */
[----:B------:R-:W-:-:S03]  /*6990*/  ISETP.GT.U32.AND P3, PT, R251, R222, PT ;  /* 0x000000defb00720c */ /* 0x000fc60003f64070 */
[----:B------:R-:W-:Y:S02]  /*69a0*/  @!P5 IADD3 R223, PT, PT, R223, -R251, RZ ;  /* 0x800000fbdfdfd210 */ /* 0x000fe40007ffe0ff */
[----:B------:R-:W-:-:S04]  /*69b0*/  ISETP.GT.U32.AND P5, PT, R251, R229, PT ;  /* 0x000000e5fb00720c */ /* 0x000fc80003fa4070 */
[--C-:B------:R-:W-:Y:S02]  /*69c0*/  @!P6 IMAD.IADD R228, R228, 0x1, -R251.reuse ;  /* 0x00000001e4e4e824 */ /* 0x100fe400078e0afb */
[--C-:B------:R-:W-:Y:S01]  /*69d0*/  @!P4 IMAD.IADD R230, R230, 0x1, -R251.reuse ;  /* 0x00000001e6e6c824 */ /* 0x100fe200078e0afb */
[C---:B------:R-:W-:Y:S01]  /*69e0*/  ISETP.GT.U32.AND P4, PT, R251.reuse, R224, PT ;  /* 0x000000e0fb00720c */ /* 0x040fe20003f84070 */
[----:B------:R-:W-:Y:S01]  /*69f0*/  @!P3 IMAD.IADD R222, R222, 0x1, -R251 ;  /* 0x00000001dedeb824 */ /* 0x000fe200078e0afb */
[----:B------:R-:W-:-:S04]  /*6a00*/  ISETP.GT.U32.AND P3, PT, R251, R228, PT ;  /* 0x000000e4fb00720c */ /* 0x000fc80003f64070 */
[----:B------:R-:W-:Y:S01]  /*6a10*/  @!P5 IMAD.IADD R229, R229, 0x1, -R251 ;  /* 0x00000001e5e5d824 */ /* 0x000fe200078e0afb */
[----:B------:R-:W-:-:S06]  /*6a20*/  ISETP.GT.U32.AND P5, PT, R251, R223, PT ;  /* 0x000000dffb00720c */ /* 0x000fcc0003fa4070 */
[--C-:B------:R-:W-:Y:S01]  /*6a30*/  @!P4 IMAD.IADD R224, R224, 0x1, -R251.reuse ;  /* 0x00000001e0e0c824 */ /* 0x100fe200078e0afb */
[C---:B------:R-:W-:Y:S01]  /*6a40*/  ISETP.GT.U32.AND P4, PT, R251.reuse, R217, PT ;  /* 0x000000d9fb00720c */ /* 0x040fe20003f84070 */
[----:B------:R-:W-:Y:S01]  /*6a50*/  @!P3 IMAD.IADD R228, R228, 0x1, -R251 ;  /* 0x00000001e4e4b824 */ /* 0x000fe200078e0afb */
[----:B------:R-:W-:-:S04]  /*6a60*/  ISETP.GT.U32.AND P3, PT, R251, R221, PT ;  /* 0x000000ddfb00720c */ /* 0x000fc80003f64070 */
[----:B------:R-:W-:Y:S01]  /*6a70*/  @!P5 IMAD.IADD R223, R223, 0x1, -R251 ;  /* 0x00000001dfdfd824 */ /* 0x000fe200078e0afb */
[----:B------:R-:W-:-:S06]  /*6a80*/  ISETP.GT.U32.AND P5, PT, R251, R216, PT ;  /* 0x000000d8fb00720c */ /* 0x000fcc0003fa4070 */
[----:B------:R-:W-:Y:S02]  /*6a90*/  @!P4 IADD3 R217, PT, PT, R217, -R251, RZ ;  /* 0x800000fbd9d9c210 */ /* 0x000fe40007ffe0ff */
[--C-:B------:R-:W-:Y:S01]  /*6aa0*/  @!P3 IMAD.IADD R221, R221, 0x1, -R251.reuse ;  /* 0x00000001ddddb824 */ /* 0x100fe200078e0afb */
[C---:B------:R-:W-:Y:S02]  /*6ab0*/  ISETP.GT.U32.AND P3, PT, R251.reuse, R214, PT ;  /* 0x000000d6fb00720c */ /* 0x040fe40003f64070 */
[C---:B------:R-:W-:Y:S02]  /*6ac0*/  ISETP.GT.U32.AND P4, PT, R251.reuse, R210, PT ;  /* 0x000000d2fb00720c */ /* 0x040fe40003f84070 */
[----:B------:R-:W-:Y:S01]  /*6ad0*/  @!P5 IMAD.IADD R216, R216, 0x1, -R251 ;  /* 0x00000001d8d8d824 */ /* 0x000fe200078e0afb */
[----:B------:R-:W-:-:S08]  /*6ae0*/  ISETP.GT.U32.AND P5, PT, R251, R209, PT ;  /* 0x000000d1fb00720c */ /* 0x000fd00003fa4070 */
[--C-:B------:R-:W-:Y:S02]  /*6af0*/  @!P3 IMAD.IADD R214, R214, 0x1, -R251.reuse ;  /* 0x00000001d6d6b824 */ /* 0x100fe400078e0afb */
[--C-:B------:R-:W-:Y:S01]  /*6b00*/  @!P4 IMAD.IADD R210, R210, 0x1, -R251.reuse ;  /* 0x00000001d2d2c824 */ /* 0x100fe200078e0afb */
[----:B------:R-:W-:Y:S02]  /*6b10*/  ISETP.GT.U32.AND P4, PT, R251, R216, PT ;  /* 0x000000d8fb00720c */ /* 0x000fe40003f84070 */
[----:B------:R-:W-:-:S11]  /*6b20*/  @!P5 IMAD.IADD R209, R209, 0x1, -R251 ;  /* 0x00000001d1d1d824 */ /* 0x000fd600078e0afb */
[----:B------:R-:W-:Y:S01]  /*6b30*/  @!P4 IMAD.IADD R216, R216, 0x1, -R251 ;  /* 0x00000001d8d8c824 */ /* 0x000fe200078e0afb */
[----:B------:R-:W-:-:S13]  /*6b40*/  ISETP.GT.U32.AND P4, PT, R251, R210, PT ;  /* 0x000000d2fb00720c */ /* 0x000fda0003f84070 */
[----:B------:R-:W-:Y:S02]  /*6b50*/  @!P4 IADD3 R210, PT, PT, R210, -R251, RZ ;  /* 0x800000fbd2d2c210 */ /* 0x000fe40007ffe0ff */
[C---:B------:R-:W-:Y:S02]  /*6b60*/  ISETP.GT.U32.AND P4, PT, R251.reuse, R203, PT ;  /* 0x000000cbfb00720c */ /* 0x040fe40003f84070 */
[C---:B--2---:R-:W-:Y:S02]  /*6b70*/  ISETP.GT.U32.AND P1, PT, R251.reuse, R233, PT ;  /* 0x000000e9fb00720c */ /* 0x044fe40003f24070 */
[C---:B---3--:R-:W-:Y:S02]  /*6b80*/  ISETP.GT.U32.AND P0, PT, R251.reuse, R234, PT ;  /* 0x000000eafb00720c */ /* 0x048fe40003f04070 */
[----:B----4-:R-:W-:-:S11]  /*6b90*/  ISETP.GT.U32.AND P2, PT, R251, R232, PT ;  /* 0x000000e8fb00720c */ /* 0x010fd60003f44070 */
[--C-:B------:R-:W-:Y:S01]  /*6ba0*/  @!P0 IMAD.IADD R234, R234, 0x1, -R251.reuse ;  /* 0x00000001eaea8824 */ /* 0x100fe200078e0afb */
[C---:B------:R-:W-:Y:S01]  /*6bb0*/  ISETP.GT.U32.AND P0, PT, R251.reuse, R227, PT ;  /* 0x000000e3fb00720c */ /* 0x040fe20003f04070 */
[----:B------:R-:W-:Y:S01]  /*6bc0*/  @!P2 IMAD.IADD R232, R232, 0x1, -R251 ;  /* 0x00000001e8e8a824 */ /* 0x000fe200078e0afb */
[----:B------:R-:W-:Y:S02]  /*6bd0*/  ISETP.GT.U32.AND P2, PT, R251, R225, PT ;  /* 0x000000e1fb00720c */ /* 0x000fe40003f44070 */
[----:B------:R-:W-:Y:S02]  /*6be0*/  @!P1 IADD3 R233, PT, PT, R233, -R251, RZ ;  /* 0x800000fbe9e99210 */ /* 0x000fe40007ffe0ff */
[----:B------:R-:W-:-:S09]  /*6bf0*/  ISETP.GT.U32.AND P1, PT, R251, R226, PT ;  /* 0x000000e2fb00720c */ /* 0x000fd20003f24070 */
[--C-:B------:R-:W-:Y:S01]  /*6c00*/  @!P2 IMAD.IADD R225, R225, 0x1, -R251.reuse ;  /* 0x00000001e1e1a824 */ /* 0x100fe200078e0afb */
[----:B------:R-:W-:Y:S01]  /*6c10*/  ISETP.GT.U32.AND P2, PT, R251, R231, PT ;  /* 0x000000e7fb00720c */ /* 0x000fe20003f44070 */
[--C-:B------:R-:W-:Y:S01]  /*6c20*/  @!P0 IMAD.IADD R227, R227, 0x1, -R251.reuse ;  /* 0x00000001e3e38824 */ /* 0x100fe200078e0afb */
[C---:B------:R-:W-:Y:S01]  /*6c30*/  ISETP.GT.U32.AND P0, PT, R251.reuse, R233, PT ;  /* 0x000000e9fb00720c */ /* 0x040fe20003f04070 */
[----:B------:R-:W-:Y:S01]  /*6c40*/  @!P1 IMAD.IADD R226, R226, 0x1, -R251 ;  /* 0x00000001e2e29824 */ /* 0x000fe200078e0afb */
[----:B------:R-:W-:-:S09]  /*6c50*/  ISETP.GT.U32.AND P1, PT, R251, R232, PT ;  /* 0x000000e8fb00720c */ /* 0x000fd20003f24070 */
[--C-:B------:R-:W-:Y:S01]  /*6c60*/  @!P2 IMAD.IADD R231, R231, 0x1, -R251.reuse ;  /* 0x00000001e7e7a824 */ /* 0x100fe200078e0afb */
[----:B------:R-:W-:Y:S01]  /*6c70*/  ISETP.GT.U32.AND P2, PT, R251, R225, PT ;  /* 0x000000e1fb00720c */ /* 0x000fe20003f44070 */
[--C-:B------:R-:W-:Y:S01]  /*6c80*/  @!P0 IMAD.IADD R233, R233, 0x1, -R251.reuse ;  /* 0x00000001e9e98824 */ /* 0x100fe200078e0afb */
[C---:B------:R-:W-:Y:S02]  /*6c90*/  ISETP.GT.U32.AND P6, PT, R251.reuse, R234, PT ;  /* 0x000000eafb00720c */ /* 0x040fe40003fc4070 */
[C---:B------:R-:W-:Y:S01]  /*6ca0*/  ISETP.GT.U32.AND P0, PT, R251.reuse, R227, PT ;  /* 0x000000e3fb00720c */ /* 0x040fe20003f04070 */
[----:B------:R-:W-:Y:S01]  /*6cb0*/  @!P1 IMAD.IADD R232, R232, 0x1, -R251 ;  /* 0x00000001e8e89824 */ /* 0x000fe200078e0afb */
[----:B------:R-:W-:-:S07]  /*6cc0*/  ISETP.GT.U32.AND P1, PT, R251, R226, PT ;  /* 0x000000e2fb00720c */ /* 0x000fce0003f24070 */
[--C-:B------:R-:W-:Y:S01]  /*6cd0*/  @!P2 IMAD.IADD R225, R225, 0x1, -R251.reuse ;  /* 0x00000001e1e1a824 */ /* 0x100fe200078e0afb */
[C---:B------:R-:W-:Y:S01]  /*6ce0*/  ISETP.GT.U32.AND P2, PT, R251.reuse, R218, PT ;  /* 0x000000dafb00720c */ /* 0x040fe20003f44070 */
[--C-:B------:R-:W-:Y:S01]  /*6cf0*/  @!P6 IMAD.IADD R234, R234, 0x1, -R251.reuse ;  /* 0x00000001eaeae824 */ /* 0x100fe200078e0afb */
[----:B------:R-:W-:Y:S02]  /*6d00*/  ISETP.GT.U32.AND P6, PT, R251, R222, PT ;  /* 0x000000defb00720c */ /* 0x000fe40003fc4070 */
[----:B------:R-:W-:Y:S02]  /*6d10*/  @!P0 IADD3 R227, PT, PT, R227, -R251, RZ ;  /* 0x800000fbe3e38210 */ /* 0x000fe40007ffe0ff */
[----:B------:R-:W-:Y:S01]  /*6d20*/  ISETP.GT.U32.AND P0, PT, R251, R220, PT ;  /* 0x000000dcfb00720c */ /* 0x000fe20003f04070 */
[----:B------:R-:W-:-:S06]  /*6d30*/  @!P1 IMAD.IADD R226, R226, 0x1, -R251 ;  /* 0x00000001e2e29824 */ /* 0x000fcc00078e0afb */
[--C-:B------:R-:W-:Y:S01]  /*6d40*/  @!P2 IMAD.IADD R218, R218, 0x1, -R251.reuse ;  /* 0x00000001dadaa824 */ /* 0x100fe200078e0afb */
[C---:B------:R-:W-:Y:S02]  /*6d50*/  ISETP.GT.U32.AND P2, PT, R251.reuse, R211, PT ;  /* 0x000000d3fb00720c */ /* 0x040fe40003f44070 */
[C---:B------:R-:W-:Y:S01]  /*6d60*/  ISETP.GT.U32.AND P1, PT, R251.reuse, R219, PT ;  /* 0x000000dbfb00720c */ /* 0x040fe20003f24070 */
[--C-:B------:R-:W-:Y:S01]  /*6d70*/  @!P6 IMAD.IADD R222, R222, 0x1, -R251.reuse ;  /* 0x00000001dedee824 */ /* 0x100fe200078e0afb */
[C---:B------:R-:W-:Y:S01]  /*6d80*/  ISETP.GT.U32.AND P6, PT, R251.reuse, R215, PT ;  /* 0x000000d7fb00720c */ /* 0x040fe20003fc4070 */
[----:B------:R-:W-:Y:S01]  /*6d90*/  @!P0 IMAD.IADD R220, R220, 0x1, -R251 ;  /* 0x00000001dcdc8824 */ /* 0x000fe200078e0afb */
[----:B------:R-:W-:-:S07]  /*6da0*/  ISETP.GT.U32.AND P0, PT, R251, R213, PT ;  /* 0x000000d5fb00720c */ /* 0x000fce0003f04070 */
[--C-:B------:R-:W-:Y:S01]  /*6db0*/  @!P2 IMAD.IADD R211, R211, 0x1, -R251.reuse ;  /* 0x00000001d3d3a824 */ /* 0x100fe200078e0afb */
[----:B------:R-:W-:Y:S01]  /*6dc0*/  ISETP.GT.U32.AND P2, PT, R251, R217, PT ;  /* 0x000000d9fb00720c */ /* 0x000fe20003f44070 */
[--C-:B------:R-:W-:Y:S01]  /*6dd0*/  @!P1 IMAD.IADD R219, R219, 0x1, -R251.reuse ;  /* 0x00000001dbdb9824 */ /* 0x100fe200078e0afb */
[----:B------:R-:W-:Y:S01]  /*6de0*/  ISETP.GT.U32.AND P1, PT, R251, R212, PT ;  /* 0x000000d4fb00720c */ /* 0x000fe20003f24070 */
[--C-:B------:R-:W-:Y:S01]  /*6df0*/  @!P6 IMAD.IADD R215, R215, 0x1, -R251.reuse ;  /* 0x00000001d7d7e824 */ /* 0x100fe200078e0afb */
[----:B------:R-:W-:Y:S01]  /*6e00*/  ISETP.GT.U32.AND P3, PT, R251, R220, PT ;  /* 0x000000dcfb00720c */ /* 0x000fe20003f64070 */
[----:B------:R-:W-:Y:S01]  /*6e10*/  @!P0 IMAD.IADD R213, R213, 0x1, -R251 ;  /* 0x00000001d5d58824 */ /* 0x000fe200078e0afb */
[C---:B------:R-:W-:Y:S02]  /*6e20*/  ISETP.GT.U32.AND P0, PT, R251.reuse, R219, PT ;  /* 0x000000dbfb00720c */ /* 0x040fe40003f04070 */
[----:B------:R-:W-:-:S05]  /*6e30*/  ISETP.GT.U32.AND P5, PT, R251, R215, PT ;  /* 0x000000d7fb00720c */ /* 0x000fca0003fa4070 */
[--C-:B------:R-:W-:Y:S01]  /*6e40*/  @!P2 IMAD.IADD R217, R217, 0x1, -R251.reuse ;  /* 0x00000001d9d9a824 */ /* 0x100fe200078e0afb */
[C---:B------:R-:W-:Y:S01]  /*6e50*/  ISETP.GT.U32.AND P2, PT, R251.reuse, R211, PT ;  /* 0x000000d3fb00720c */ /* 0x040fe20003f44070 */
[--C-:B------:R-:W-:Y:S01]  /*6e60*/  @!P1 IMAD.IADD R212, R212, 0x1, -R251.reuse ;  /* 0x00000001d4d49824 */ /* 0x100fe200078e0afb */
[C---:B------:R-:W-:Y:S02]  /*6e70*/  ISETP.GT.U32.AND P6, PT, R251.reuse, R221, PT ;  /* 0x000000ddfb00720c */ /* 0x040fe40003fc4070 */
[----:B------:R-:W-:Y:S01]  /*6e80*/  ISETP.GT.U32.AND P1, PT, R251, R218, PT ;  /* 0x000000dafb00720c */ /* 0x000fe20003f24070 */
[--C-:B------:R-:W-:Y:S01]  /*6e90*/  @!P0 IMAD.IADD R219, R219, 0x1, -R251.reuse ;  /* 0x00000001dbdb8824 */ /* 0x100fe200078e0afb */
[----:B------:R-:W-:Y:S02]  /*6ea0*/  @!P3 IADD3 R220, PT, PT, R220, -R251, RZ ;  /* 0x800000fbdcdcb210 */ /* 0x000fe40007ffe0ff */
[C---:B------:R-:W-:Y:S02]  /*6eb0*/  ISETP.GT.U32.AND P3, PT, R251.reuse, R214, PT ;  /* 0x000000d6fb00720c */ /* 0x040fe40003f64070 */
[----:B------:R-:W-:Y:S01]  /*6ec0*/  ISETP.GT.U32.AND P0, PT, R251, R213, PT ;  /* 0x000000d5fb00720c */ /* 0x000fe20003f04070 */
[--C-:B------:R-:W-:Y:S01]  /*6ed0*/  @!P5 IMAD.IADD R215, R215, 0x1, -R251.reuse ;  /* 0x00000001d7d7d824 */ /* 0x100fe200078e0afb */
[----:B------:R-:W-:Y:S01]  /*6ee0*/  ISETP.GT.U32.AND P5, PT, R251, R208, PT ;  /* 0x000000d0fb00720c */ /* 0x000fe20003fa4070 */
[--C-:B------:R-:W-:Y:S01]  /*6ef0*/  @!P2 IMAD.IADD R211, R211, 0x1, -R251.reuse ;  /* 0x00000001d3d3a824 */ /* 0x100fe200078e0afb */
[----:B------:R-:W-:Y:S01]  /*6f00*/  ISETP.GT.U32.AND P2, PT, R251, R204, PT ;  /* 0x000000ccfb00720c */ /* 0x000fe20003f44070 */
[--C-:B------:R-:W-:Y:S01]  /*6f10*/  @!P6 IMAD.IADD R221, R221, 0x1, -R251.reuse ;  /* 0x00000001dddde824 */ /* 0x100fe200078e0afb */
[C---:B------:R-:W-:Y:S01]  /*6f20*/  ISETP.GT.U32.AND P6, PT, R251.reuse, R209, PT ;  /* 0x000000d1fb00720c */ /* 0x040fe20003fc4070 */
[----:B------:R-:W-:Y:S01]  /*6f30*/  @!P1 IMAD.IADD R218, R218, 0x1, -R251 ;  /* 0x00000001dada9824 */ /* 0x000fe200078e0afb */
[----:B------:R-:W-:-:S03]  /*6f40*/  ISETP.GT.U32.AND P1, PT, R251, R212, PT ;  /* 0x000000d4fb00720c */ /* 0x000fc60003f24070 */
[--C-:B------:R-:W-:Y:S01]  /*6f50*/  @!P3 IMAD.IADD R214, R214, 0x1, -R251.reuse ;  /* 0x00000001d6d6b824 */ /* 0x100fe200078e0afb */
[----:B------:R-:W-:Y:S01]  /*6f60*/  ISETP.GT.U32.AND P3, PT, R251, R207, PT ;  /* 0x000000cffb00720c */ /* 0x000fe20003f64070 */
[--C-:B------:R-:W-:Y:S01]  /*6f70*/  @!P0 IMAD.IADD R213, R213, 0x1, -R251.reuse ;  /* 0x00000001d5d58824 */ /* 0x100fe200078e0afb */
[C---:B------:R-:W-:Y:S01]  /*6f80*/  ISETP.GT.U32.AND P0, PT, R251.reuse, R206, PT ;  /* 0x000000cefb00720c */ /* 0x040fe20003f04070 */
[--C-:B------:R-:W-:Y:S01]  /*6f90*/  @!P5 IMAD.IADD R208, R208, 0x1, -R251.reuse ;  /* 0x00000001d0d0d824 */ /* 0x100fe200078e0afb */
[C---:B------:R-:W-:Y:S01]  /*6fa0*/  ISETP.GT.U32.AND P5, PT, R251.reuse, R201, PT ;  /* 0x000000c9fb00720c */ /* 0x040fe20003fa4070 */
[--C-:B------:R-:W-:Y:S01]  /*6fb0*/  @!P2 IMAD.IADD R204, R204, 0x1, -R251.reuse ;  /* 0x00000001cccca824 */ /* 0x100fe200078e0afb */
[----:B------:R-:W-:Y:S01]  /*6fc0*/  ISETP.GT.U32.AND P2, PT, R251, R197, PT ;  /* 0x000000c5fb00720c */ /* 0x000fe20003f44070 */
[--C-:B------:R-:W-:Y:S01]  /*6fd0*/  @!P6 IMAD.IADD R209, R209, 0x1, -R251.reuse ;  /* 0x00000001d1d1e824 */ /* 0x100fe200078e0afb */
[C---:B------:R-:W-:Y:S01]  /*6fe0*/  ISETP.GT.U32.AND P6, PT, R251.reuse, R202, PT ;  /* 0x000000cafb00720c */ /* 0x040fe20003fc4070 */
[--C-:B------:R-:W-:Y:S01]  /*6ff0*/  @!P1 IMAD.IADD R212, R212, 0x1, -R251.reuse ;  /* 0x00000001d4d49824 */ /* 0x100fe200078e0afb */
[----:B------:R-:W-:Y:S01]  /*7000*/  ISETP.GT.U32.AND P1, PT, R251, R205, PT ;  /* 0x000000cdfb00720c */ /* 0x000fe20003f24070 */
        /* <DEDUP_REMOVED lines=9> */
[----:B------:R-:W-:Y:S01]  /*70a0*/  ISETP.GT.U32.AND P2, PT, R251, R203, PT ;  /* 0x000000cbfb00720c */ /* 0x000fe20003f44070 */
[----:B------:R-:W-:-:S02]  /*70b0*/  @!P6 IMAD.IADD R202, R202, 0x1, -R251 ;  /* 0x00000001cacae824 */ /* 0x000fc400078e0afb */
[--C-:B------:R-:W-:Y:S01]  /*70c0*/  @!P1 IMAD.IADD R205, R205, 0x1, -R251.reuse ;  /* 0x00000001cdcd9824 */ /* 0x100fe200078e0afb */
[C---:B------:R-:W-:Y:S01]  /*70d0*/  ISETP.GT.U32.AND P1, PT, R251.reuse, R198, PT ;  /* 0x000000c6fb00720c */ /* 0x040fe20003f24070 */
[--C-:B------:R-:W-:Y:S01]  /*70e0*/  @!P4 IMAD.IADD R196, R196, 0x1, -R251.reuse ;  /* 0x00000001c4c4c824 */ /* 0x100fe200078e0afb */
[----:B------:R-:W-:Y:S02]  /*70f0*/  ISETP.GT.U32.AND P6, PT, R251, R208, PT ;  /* 0x000000d0fb00720c */ /* 0x000fe40003fc4070 */
[----:B------:R-:W-:Y:S01]  /*7100*/  @!P3 IADD3 R200, PT, PT, R200, -R251, RZ ;  /* 0x800000fbc8c8b210 */ /* 0x000fe20007ffe0ff */
[--C-:B------:R-:W-:Y:S01]  /*7110*/  @!P0 IMAD.IADD R199, R199, 0x1, -R251.reuse ;  /* 0x00000001c7c78824 */ /* 0x100fe200078e0afb */
[C---:B------:R-:W-:Y:S02]  /*7120*/  ISETP.GT.U32.AND P3, PT, R251.reuse, R206, PT ;  /* 0x000000cefb00720c */ /* 0x040fe40003f64070 */
[C---:B------:R-:W-:Y:S02]  /*7130*/  ISETP.GT.U32.AND P0, PT, R251.reuse, R205, PT ;  /* 0x000000cdfb00720c */ /* 0x040fe40003f04070 */
[----:B------:R-:W-:Y:S01]  /*7140*/  ISETP.GT.U32.AND P4, PT, R251, R202, PT ;  /* 0x000000cafb00720c */ /* 0x000fe20003f84070 */
[--C-:B------:R-:W-:Y:S01]  /*7150*/  @!P5 IMAD.IADD R207, R207, 0x1, -R251.reuse ;  /* 0x00000001cfcfd824 */ /* 0x100fe200078e0afb */
[----:B------:R-:W-:Y:S01]  /*7160*/  ISETP.GT.U32.AND P5, PT, R251, R201, PT ;  /* 0x000000c9fb00720c */ /* 0x000fe20003fa4070 */
[--C-:B------:R-:W-:Y:S01]  /*7170*/  @!P2 IMAD.IADD R203, R203, 0x1, -R251.reuse ;  /* 0x00000001cbcba824 */ /* 0x100fe200078e0afb */
[C---:B------:R-:W-:Y:S01]  /*7180*/  ISETP.GT.U32.AND P2, PT, R251.reuse, R197, PT ;  /* 0x000000c5fb00720c */ /* 0x040fe20003f44070 */
        /* <DEDUP_REMOVED lines=12> */
[----:B------:R-:W-:Y:S01]  /*7250*/  @!P2 IMAD.IADD R197, R197, 0x1, -R251 ;  /* 0x00000001c5c5a824 */ /* 0x000fe200078e0afb */
[----:B------:R-:W-:-:S02]  /*7260*/  ISETP.GT.U32.AND P2, PT, R251, R190, PT ;  /* 0x000000befb00720c */ /* 0x000fc40003f44070 */
[----:B------:R-:W-:Y:S02]  /*7270*/  @!P1 IADD3 R204, PT, PT, R204, -R251, RZ ;  /* 0x800000fbcccc9210 */ /* 0x000fe40007ffe0ff */
        /* <DEDUP_REMOVED lines=10> */
[----:B------:R-:W-:-:S02]  /*7320*/  @!P5 IADD3 R194, PT, PT, R194, -R251, RZ ;  /* 0x800000fbc2c2d210 */ /* 0x000fc40007ffe0ff */
[C---:B------:R-:W-:Y:S02]  /*7330*/  ISETP.GT.U32.AND P5, PT, R251.reuse, R187, PT ;  /* 0x000000bbfb00720c */ /* 0x040fe40003fa4070 */
[C---:B------:R-:W-:Y:S01]  /*7340*/  ISETP.GT.U32.AND P2, PT, R251.reuse, R183, PT ;  /* 0x000000b7fb00720c */ /* 0x040fe20003f44070 */
[--C-:B------:R-:W-:Y:S01]  /*7350*/  @!P1 IMAD.IADD R198, R198, 0x1, -R251.reuse ;  /* 0x00000001c6c69824 */ /* 0x100fe200078e0afb */
[----:B------:R-:W-:Y:S01]  /*7360*/  ISETP.GT.U32.AND P1, PT, R251, R191, PT ;  /* 0x000000bffb00720c */ /* 0x000fe20003f24070 */
[--C-:B------:R-:W-:Y:S01]  /*7370*/  @!P3 IMAD.IADD R193, R193, 0x1, -R251.reuse ;  /* 0x00000001c1c1b824 */ /* 0x100fe200078e0afb */
[C---:B------:R-:W-:Y:S01]  /*7380*/  ISETP.GT.U32.AND P3, PT, R251.reuse, R186, PT ;  /* 0x000000bafb00720c */ /* 0x040fe20003f64070 */
[--C-:B------:R-:W-:Y:S01]  /*7390*/  @!P0 IMAD.IADD R192, R192, 0x1, -R251.reuse ;  /* 0x00000001c0c08824 */ /* 0x100fe200078e0afb */
[----:B------:R-:W-:Y:S01]  /*73a0*/  ISETP.GT.U32.AND P0, PT, R251, R185, PT ;  /* 0x000000b9fb00720c */ /* 0x000fe20003f04070 */
[--C-:B------:R-:W-:Y:S02]  /*73b0*/  @!P6 IMAD.IADD R189, R189, 0x1, -R251.reuse ;  /* 0x00000001bdbde824 */ /* 0x100fe400078e0afb */
[--C-:B------:R-:W-:Y:S01]  /*73c0*/  @!P4 IMAD.IADD R188, R188, 0x1, -R251.reuse ;  /* 0x00000001bcbcc824 */ /* 0x100fe200078e0afb */
[----:B------:R-:W-:Y:S01]  /*73d0*/  ISETP.GT.U32.AND P4, PT, R251, R194, PT ;  /* 0x000000c2fb00720c */ /* 0x000fe20003f84070 */
        /* <DEDUP_REMOVED lines=8> */
[----:B------:R-:W-:Y:S01]  /*7460*/  @!P0 IMAD.IADD R185, R185, 0x1, -R251 ;  /* 0x00000001b9b98824 */ /* 0x000fe200078e0afb */
[----:B------:R-:W-:-:S03]  /*7470*/  ISETP.GT.U32.AND P0, PT, R251, R191, PT ;  /* 0x000000bffb00720c */ /* 0x000fc60003f04070 */
[--C-:B------:R-:W-:Y:S01]  /*7480*/  @!P4 IMAD.IADD R194, R194, 0x1, -R251.reuse ;  /* 0x00000001c2c2c824 */ /* 0x100fe200078e0afb */
[----:B------:R-:W-:Y:S01]  /*7490*/  ISETP.GT.U32.AND P4, PT, R251, R188, PT ;  /* 0x000000bcfb00720c */ /* 0x000fe20003f84070 */
[--C-:B------:R-:W-:Y:S01]  /*74a0*/  @!P5 IMAD.IADD R193, R193, 0x1, -R251.reuse ;  /* 0x00000001c1c1d824 */ /* 0x100fe200078e0afb */
[----:B------:R-:W-:Y:S01]  /*74b0*/  ISETP.GT.U32.AND P5, PT, R251, R187, PT ;  /* 0x000000bbfb00720c */ /* 0x000fe20003fa4070 */
[--C-:B------:R-:W-:Y:S01]  /*74c0*/  @!P2 IMAD.IADD R189, R189, 0x1, -R251.reuse ;  /* 0x00000001bdbda824 */ /* 0x100fe200078e0afb */
[C---:B------:R-:W-:Y:S02]  /*74d0*/  ISETP.GT.U32.AND P2, PT, R251.reuse, R182, PT ;  /* 0x000000b6fb00720c */ /* 0x040fe40003f44070 */
[----:B------:R-:W-:Y:S02]  /*74e0*/  @!P1 IADD3 R184, PT, PT, R184, -R251, RZ ;  /* 0x800000fbb8b89210 */ /* 0x000fe40007ffe0ff */
[C---:B------:R-:W-:Y:S01]  /*74f0*/  ISETP.GT.U32.AND P1, PT, R251.reuse, R190, PT ;  /* 0x000000befb00720c */ /* 0x040fe20003f24070 */
[--C-:B------:R-:W-:Y:S01]  /*7500*/  @!P3 IMAD.IADD R192, R192, 0x1, -R251.reuse ;  /* 0x00000001c0c0b824 */ /* 0x100fe200078e0afb */
[----:B------:R-:W-:Y:S01]  /*7510*/  ISETP.GT.U32.AND P3, PT, R251, R186, PT ;  /* 0x000000bafb00720c */ /* 0x000fe20003f64070 */
[----:B------:R-:W-:Y:S01]  /*7520*/  @!P0 IMAD.IADD R191, R191, 0x1, -R251 ;  /* 0x00000001bfbf8824 */ /* 0x000fe200078e0afb */
[----:B------:R-:W-:-:S02]  /*7530*/  ISETP.GT.U32.AND P0, PT, R251, R185, PT ;  /* 0x000000b9fb00720c */ /* 0x000fc40003f04070 */
[----:B------:R-:W-:Y:S02]  /*7540*/  @!P4 IADD3 R188, PT, PT, R188, -R251, RZ ;  /* 0x800000fbbcbcc210 */ /* 0x000fe40007ffe0ff */
[----:B------:R-:W-:Y:S01]  /*7550*/  ISETP.GT.U32.AND P4, PT, R251, R181, PT ;  /* 0x000000b5fb00720c */ /* 0x000fe20003f84070 */
[--C-:B------:R-:W-:Y:S01]  /*7560*/  @!P5 IMAD.IADD R187, R187, 0x1, -R251.reuse ;  /* 0x00000001bbbbd824 */ /* 0x100fe200078e0afb */
[C---:B------:R-:W-:Y:S01]  /*7570*/  ISETP.GT.U32.AND P5, PT, R251.reuse, R180, PT ;  /* 0x000000b4fb00720c */ /* 0x040fe20003fa4070 */
[--C-:B------:R-:W-:Y:S01]  /*7580*/  @!P2 IMAD.IADD R182, R182, 0x1, -R251.reuse ;  /* 0x00000001b6b6a824 */ /* 0x100fe200078e0afb */
[C---:B------:R-:W-:Y:S02]  /*7590*/  ISETP.GT.U32.AND P2, PT, R251.reuse, R175, PT ;  /* 0x000000affb00720c */ /* 0x040fe40003f44070 */
[C---:B------:R-:W-:Y:S01]  /*75a0*/  ISETP.GT.U32.AND P6, PT, R251.reuse, R195, PT ;  /* 0x000000c3fb00720c */ /* 0x040fe20003fc4070 */
        /* <DEDUP_REMOVED lines=17> */
[----:B------:R-:W-:-:S02]  /*76c0*/  ISETP.GT.U32.AND P3, PT, R251, R172, PT ;  /* 0x000000acfb00720c */ /* 0x000fc40003f64070 */
[----:B------:R-:W-:Y:S01]  /*76d0*/  @!P0 IADD3 R178, PT, PT, R178, -R251, RZ ;  /* 0x800000fbb2b28210 */ /* 0x000fe20007ffe0ff */
[--C-:B------:R-:W-:Y:S01]  /*76e0*/  @!P4 IMAD.IADD R174, R174, 0x1, -R251.reuse ;  /* 0x00000001aeaec824 */ /* 0x100fe200078e0afb */
[C---:B------:R-:W-:Y:S02]  /*76f0*/  ISETP.GT.U32.AND P0, PT, R251.reuse, R171, PT ;  /* 0x000000abfb00720c */ /* 0x040fe40003f04070 */
[----:B------:R-:W-:Y:S01]  /*7700*/  ISETP.GT.U32.AND P4, PT, R251, R180, PT ;  /* 0x000000b4fb00720c */ /* 0x000fe20003f84070 */
[--C-:B------:R-:W-:Y:S01]  /*7710*/  @!P5 IMAD.IADD R173, R173, 0x1, -R251.reuse ;  /* 0x00000001adadd824 */ /* 0x100fe200078e0afb */
[----:B------:R-:W-:Y:S01]  /*7720*/  @!P2 IADD3 R181, PT, PT, R181, -R251, RZ ;  /* 0x800000fbb5b5a210 */ /* 0x000fe20007ffe0ff */
[----:B------:R-:W-:Y:S01]  /*7730*/  @!P6 IMAD.IADD R183, R183, 0x1, -R251 ;  /* 0x00000001b7b7e824 */ /* 0x000fe200078e0afb */
[C---:B------:R-:W-:Y:S02]  /*7740*/  ISETP.GT.U32.AND P5, PT, R251.reuse, R179, PT ;  /* 0x000000b3fb00720c */ /* 0x040fe40003fa4070 */
[----:B------:R-:W-:-:S02]  /*7750*/  ISETP.GT.U32.AND P2, PT, R251, R175, PT ;  /* 0x000000affb00720c */ /* 0x000fc40003f44070 */
[----:B------:R-:W-:Y:S01]  /*7760*/  ISETP.GT.U32.AND P6, PT, R251, R176, PT ;  /* 0x000000b0fb00720c */ /* 0x000fe20003fc4070 */
        /* <DEDUP_REMOVED lines=14> */
[----:B------:R-:W-:-:S03]  /*7850*/  @!P1 IMAD.IADD R170, R170, 0x1, -R251 ;  /* 0x00000001aaaa9824 */ /* 0x000fc600078e0afb */
        /* <DEDUP_REMOVED lines=14> */
[C---:B------:R-:W-:Y:S01]  /*7940*/  ISETP.GT.U32.AND P1, PT, R251.reuse, R169, PT ;  /* 0x000000a9fb00720c */ /* 0x040fe20003f24070 */
[----:B------:R-:W-:Y:S01]  /*7950*/  @!P3 IMAD.IADD R172, R172, 0x1, -R251 ;  /* 0x00000001acacb824 */ /* 0x000fe200078e0afb */
[----:B------:R-:W-:-:S02]  /*7960*/  ISETP.GT.U32.AND P3, PT, R251, R165, PT ;  /* 0x000000a5fb00720c */ /* 0x000fc40003f64070 */
[-C--:B------:R-:W-:Y:S01]  /*7970*/  @!P0 IADD3 R171, PT, PT, R171, -R251.reuse, RZ ;  /* 0x800000fbabab8210 */ /* 0x080fe20007ffe0ff */
[--C-:B------:R-:W-:Y:S01]  /*7980*/  @!P4 IMAD.IADD R167, R167, 0x1, -R251.reuse ;  /* 0x00000001a7a7c824 */ /* 0x100fe200078e0afb */
[C---:B------:R-:W-:Y:S02]  /*7990*/  ISETP.GT.U32.AND P0, PT, R251.reuse, R164, PT ;  /* 0x000000a4fb00720c */ /* 0x040fe40003f04070 */
[----:B------:R-:W-:Y:S01]  /*79a0*/  ISETP.GT.U32.AND P4, PT, R251, R160, PT ;  /* 0x000000a0fb00720c */ /* 0x000fe20003f84070 */
[--C-:B------:R-:W-:Y:S01]  /*79b0*/  @!P5 IMAD.IADD R166, R166, 0x1, -R251.reuse ;  /* 0x00000001a6a6d824 */ /* 0x100fe200078e0afb */
[----:B------:R-:W-:Y:S02]  /*79c0*/  @!P2 IADD3 R161, PT, PT, R161, -R251, RZ ;  /* 0x800000fba1a1a210 */ /* 0x000fe40007ffe0ff */
[C---:B------:R-:W-:Y:S02]  /*79d0*/  ISETP.GT.U32.AND P5, PT, R251.reuse, R159, PT ;  /* 0x0000009ffb00720c */ /* 0x040fe40003fa4070 */
        /* <DEDUP_REMOVED lines=19> */
[----:B------:R-:W-:Y:S01]  /*7b10*/  ISETP.GT.U32.AND P3, PT, R251, R164, PT ;  /* 0x000000a4fb00720c */ /* 0x000fe20003f64070 */
[--C-:B------:R-:W-:Y:S01]  /*7b20*/  @!P0 IMAD.IADD R157, R157, 0x1, -R251.reuse ;  /* 0x000000019d9d8824 */ /* 0x100fe200078e0afb */
[C---:B------:R-:W-:Y:S01]  /*7b30*/  ISETP.GT.U32.AND P0, PT, R251.reuse, R163, PT ;  /* 0x000000a3fb00720c */ /* 0x040fe20003f04070 */
[--C-:B------:R-:W-:Y:S01]  /*7b40*/  @!P4 IMAD.IADD R166, R166, 0x1, -R251.reuse ;  /* 0x00000001a6a6c824 */ /* 0x100fe200078e0afb */
[----:B------:R-:W-:Y:S02]  /*7b50*/  ISETP.GT.U32.AND P4, PT, R251, R160, PT ;  /* 0x000000a0fb00720c */ /* 0x000fe40003f84070 */
[----:B------:R-:W-:Y:S01]  /*7b60*/  @!P5 IADD3 R165, PT, PT, R165, -R251, RZ ;  /* 0x800000fba5a5d210 */ /* 0x000fe20007ffe0ff */
[----:B------:R-:W-:Y:S01]  /*7b70*/  @!P2 IMAD.IADD R161, R161, 0x1, -R251 ;  /* 0x00000001a1a1a824 */ /* 0x000fe200078e0afb */
[----:B------:R-:W-:-:S02]  /*7b80*/  ISETP.GT.U32.AND P5, PT, R251, R159, PT ;  /* 0x0000009ffb00720c */ /* 0x000fc40003fa4070 */
[C---:B------:R-:W-:Y:S01]  /*7b90*/  ISETP.GT.U32.AND P2, PT, R251.reuse, R154, PT ;  /* 0x0000009afb00720c */ /* 0x040fe20003f44070 */
[--C-:B------:R-:W-:Y:S01]  /*7ba0*/  @!P1 IMAD.IADD R168, R168, 0x1, -R251.reuse ;  /* 0x00000001a8a89824 */ /* 0x100fe200078e0afb */
        /* <DEDUP_REMOVED lines=37> */
[----:B------:R-:W-:-:S02]  /*7e00*/  @!P5 IADD3 R145, PT, PT, R145, -R251, RZ ;  /* 0x800000fb9191d210 */ /* 0x000fc40007ffe0ff */
[C---:B------:R-:W-:Y:S02]  /*7e10*/  ISETP.GT.U32.AND P5, PT, R251.reuse, R151, PT ;  /* 0x00000097fb00720c */ /* 0x040fe40003fa4070 */
[C---:B------:R-:W-:Y:S01]  /*7e20*/  ISETP.GT.U32.AND P2, PT, R251.reuse, R147, PT ;  /* 0x00000093fb00720c */ /* 0x040fe20003f44070 */
[--C-:B------:R-:W-:Y:S02]  /*7e30*/  @!P6 IMAD.IADD R150, R150, 0x1, -R251.reuse ;  /* 0x000000019696e824 */ /* 0x100fe400078e0afb */
[--C-:B------:R-:W-:Y:S01]  /*7e40*/  @!P1 IMAD.IADD R148, R148, 0x1, -R251.reuse ;  /* 0x0000000194949824 */ /* 0x100fe200078e0afb */
[C---:B------:R-:W-:Y:S01]  /*7e50*/  ISETP.GT.U32.AND P1, PT, R251.reuse, R154, PT ;  /* 0x0000009afb00720c */ /* 0x040fe20003f24070 */
[--C-:B------:R-:W-:Y:S01]  /*7e60*/  @!P3 IMAD.IADD R144, R144, 0x1, -R251.reuse ;  /* 0x000000019090b824 */ /* 0x100fe200078e0afb */
[----:B------:R-:W-:Y:S01]  /*7e70*/  ISETP.GT.U32.AND P6, PT, R251, R156, PT ;  /* 0x0000009cfb00720c */ /* 0x000fe20003fc4070 */
[--C-:B------:R-:W-:Y:S01]  /*7e80*/  @!P0 IMAD.IADD R155, R155, 0x1, -R251.reuse ;  /* 0x000000019b9b8824 */ /* 0x100fe200078e0afb */
[C---:B------:R-:W-:Y:S01]  /*7e90*/  ISETP.GT.U32.AND P3, PT, R251.reuse, R150, PT ;  /* 0x00000096fb00720c */ /* 0x040fe20003f64070 */
[----:B------:R-:W-:Y:S01]  /*7ea0*/  @!P4 IMAD.IADD R152, R152, 0x1, -R251 ;  /* 0x000000019898c824 */ /* 0x000fe200078e0afb */
[----:B------:R-:W-:-:S02]  /*7eb0*/  ISETP.GT.U32.AND P0, PT, R251, R149, PT ;  /* 0x00000095fb00720c */ /* 0x000fc40003f04070 */
        /* <DEDUP_REMOVED lines=11> */
[----:B------:R-:W-:Y:S01]  /*7f70*/  @!P0 IADD3 R149, PT, PT, R149, -R251, RZ ;  /* 0x800000fb95958210 */ /* 0x000fe20007ffe0ff */
[--C-:B------:R-:W-:Y:S01]  /*7f80*/  @!P4 IMAD.IADD R146, R146, 0x1, -R251.reuse ;  /* 0x000000019292c824 */ /* 0x100fe200078e0afb */
[C---:B------:R-:W-:Y:S02]  /*7f90*/  ISETP.GT.U32.AND P0, PT, R251.reuse, R142, PT ;  /* 0x0000008efb00720c */ /* 0x040fe40003f04070 */
        /* <DEDUP_REMOVED lines=13> */
[----:B------:R-:W-:Y:S02]  /*8070*/  @!P4 IADD3 R139, PT, PT, R139, -R251, RZ ;  /* 0x800000fb8b8bc210 */ /* 0x000fe40007ffe0ff */
[C---:B------:R-:W-:Y:S01]  /*8080*/  ISETP.GT.U32.AND P4, PT, R251.reuse, R132, PT ;  /* 0x00000084fb00720c */ /* 0x040fe20003f84070 */
[--C-:B------:R-:W-:Y:S01]  /*8090*/  @!P5 IMAD.IADD R138, R138, 0x1, -R251.reuse ;  /* 0x000000018a8ad824 */ /* 0x100fe200078e0afb */
[----:B------:R-:W-:Y:S01]  /*80a0*/  ISETP.GT.U32.AND P5, PT, R251, R131, PT ;  /* 0x00000083fb00720c */ /* 0x000fe20003fa4070 */
[--C-:B------:R-:W-:Y:S01]  /*80b0*/  @!P2 IMAD.IADD R133, R133, 0x1, -R251.reuse ;  /* 0x000000018585a824 */ /* 0x100fe200078e0afb */
[----:B------:R-:W-:Y:S01]  /*80c0*/  ISETP.GT.U32.AND P2, PT, R251, R139, PT ;  /* 0x0000008bfb00720c */ /* 0x000fe20003f44070 */
[--C-:B------:R-:W-:Y:S01]  /*80d0*/  @!P1 IMAD.IADD R141, R141, 0x1, -R251.reuse ;  /* 0x000000018d8d9824 */ /* 0x100fe200078e0afb */
[----:B------:R-:W-:Y:S01]  /*80e0*/  ISETP.GT.U32.AND P1, PT, R251, R134, PT ;  /* 0x00000086fb00720c */ /* 0x000fe20003f24070 */
[--C-:B------:R-:W-:Y:S02]  /*80f0*/  @!P6 IMAD.IADD R137, R137, 0x1, -R251.reuse ;  /* 0x000000018989e824 */ /* 0x100fe400078e0afb */
        /* <DEDUP_REMOVED lines=10> */
[----:B------:R-:W-:Y:S01]  /*81a0*/  @!P1 IMAD.IADD R134, R134, 0x1, -R251 ;  /* 0x0000000186869824 */ /* 0x000fe200078e0afb */
[----:B------:R-:W-:-:S02]  /*81b0*/  ISETP.GT.U32.AND P1, PT, R251, R140, PT ;  /* 0x0000008cfb00720c */ /* 0x000fc40003f24070 */
[----:B------:R-:W-:Y:S02]  /*81c0*/  ISETP.GT.U32.AND P6, PT, R251, R143, PT ;  /* 0x0000008ffb00720c */ /* 0x000fe40003fc4070 */
[----:B------:R-:W-:Y:S01]  /*81d0*/  @!P3 IADD3 R142, PT, PT, R142, -R251, RZ ;  /* 0x800000fb8e8eb210 */ /* 0x000fe20007ffe0ff */
[--C-:B------:R-:W-:Y:S01]  /*81e0*/  @!P0 IMAD.IADD R141, R141, 0x1, -R251.reuse ;  /* 0x000000018d8d8824 */ /* 0x100fe200078e0afb */
[C---:B------:R-:W-:Y:S01]  /*81f0*/  ISETP.GT.U32.AND P3, PT, R251.reuse, R136, PT ;  /* 0x00000088fb00720c */ /* 0x040fe20003f64070 */
[--C-:B------:R-:W-:Y:S01]  /*8200*/  @!P4 IMAD.IADD R138, R138, 0x1, -R251.reuse ;  /* 0x000000018a8ac824 */ /* 0x100fe200078e0afb */
[C---:B------:R-:W-:Y:S02]  /*8210*/  ISETP.GT.U32.AND P0, PT, R251.reuse, R135, PT ;  /* 0x00000087fb00720c */ /* 0x040fe40003f04070 */
        /* <DEDUP_REMOVED lines=13> */
[----:B------:R-:W-:Y:S02]  /*82f0*/  @!P4 IADD3 R132, PT, PT, R132, -R251, RZ ;  /* 0x800000fb8484c210 */ /* 0x000fe40007ffe0ff */
        /* <DEDUP_REMOVED lines=13> */
[----:B------:R-:W-:-:S02]  /*83d0*/  @!P4 IMAD.IADD R123, R123, 0x1, -R251 ;  /* 0x000000017b7bc824 */ /* 0x000fc400078e0afb */
[--C-:B------:R-:W-:Y:S01]  /*83e0*/  @!P5 IMAD.IADD R121, R121, 0x1, -R251.reuse ;  /* 0x000000017979d824 */ /* 0x100fe200078e0afb */
[----:B------:R-:W-:Y:S01]  /*83f0*/  ISETP.GT.U32.AND P5, PT, R251, R129, PT ;  /* 0x00000081fb00720c */ /* 0x000fe20003fa4070 */
[--C-:B------:R-:W-:Y:S01]  /*8400*/  @!P2 IMAD.IADD R117, R117, 0x1, -R251.reuse ;  /* 0x000000017575a824 */ /* 0x100fe200078e0afb */
[----:B------:R-:W-:Y:S01]  /*8410*/  ISETP.GT.U32.AND P2, PT, R251, R123, PT ;  /* 0x0000007bfb00720c */ /* 0x000fe20003f44070 */
[--C-:B------:R-:W-:Y:S01]  /*8420*/  @!P1 IMAD.IADD R127, R127, 0x1, -R251.reuse ;  /* 0x000000017f7f9824 */ /* 0x100fe200078e0afb */
[C---:B------:R-:W-:Y:S02]  /*8430*/  ISETP.GT.U32.AND P1, PT, R251.reuse, R118, PT ;  /* 0x00000076fb00720c */ /* 0x040fe40003f24070 */
[----:B------:R-:W-:Y:S01]  /*8440*/  ISETP.GT.U32.AND P4, PT, R251, R116, PT ;  /* 0x00000074fb00720c */ /* 0x000fe20003f84070 */
[--C-:B------:R-:W-:Y:S01]  /*8450*/  @!P6 IMAD.IADD R122, R122, 0x1, -R251.reuse ;  /* 0x000000017a7ae824 */ /* 0x100fe200078e0afb */
[----:B------:R-:W-:Y:S01]  /*8460*/  @!P3 IADD3 R120, PT, PT, R120, -R251, RZ ;  /* 0x800000fb7878b210 */ /* 0x000fe20007ffe0ff */
[----:B------:R-:W-:Y:S01]  /*8470*/  @!P0 IMAD.IADD R119, R119, 0x1, -R251 ;  /* 0x0000000177778824 */ /* 0x000fe200078e0afb */
[----:B------:R-:W-:-:S02]  /*8480*/  ISETP.GT.U32.AND P6, PT, R251, R130, PT ;  /* 0x00000082fb00720c */ /* 0x000fc40003fc4070 */
        /* <DEDUP_REMOVED lines=18> */
[----:B------:R-:W-:Y:S01]  /*85b0*/  @!P2 IMAD.IADD R117, R117, 0x1, -R251 ;  /* 0x000000017575a824 */ /* 0x000fe200078e0afb */
[----:B------:R-:W-:-:S02]  /*85c0*/  ISETP.GT.U32.AND P2, PT, R251, R110, PT ;  /* 0x0000006efb00720c */ /* 0x000fc40003f44070 */
[----:B------:R-:W-:Y:S01]  /*85d0*/  @!P1 IADD3 R126, PT, PT, R126, -R251, RZ ;  /* 0x800000fb7e7e9210 */ /* 0x000fe20007ffe0ff */
        /* <DEDUP_REMOVED lines=37> */
[----:B------:R-:W-:Y:S01]  /*8830*/  ISETP.GT.U32.AND P5, PT, R251, R106, PT ;  /* 0x0000006afb00720c */ /* 0x000fe20003fa4070 */
[--C-:B------:R-:W-:Y:S01]  /*8840*/  @!P2 IMAD.IADD R109, R109, 0x1, -R251.reuse ;  /* 0x000000016d6da824 */ /* 0x100fe200078e0afb */
[C---:B------:R-:W-:Y:S02]  /*8850*/  ISETP.GT.U32.AND P2, PT, R251.reuse, R102, PT ;  /* 0x00000066fb00720c */ /* 0x040fe40003f44070 */
[----:B------:R-:W-:Y:S01]  /*8860*/  @!P1 IADD3 R104, PT, PT, R104, -R251, RZ ;  /* 0x800000fb68689210 */ /* 0x000fe20007ffe0ff */
[----:B------:R-:W-:Y:S01]  /*8870*/  @!P4 IMAD.IADD R114, R114, 0x1, -R251 ;  /* 0x000000017272c824 */ /* 0x000fe200078e0afb */
[----:B------:R-:W-:-:S02]  /*8880*/  ISETP.GT.U32.AND P6, PT, R251, R112, PT ;  /* 0x00000070fb00720c */ /* 0x000fc40003fc4070 */
[C---:B------:R-:W-:Y:S02]  /*8890*/  ISETP.GT.U32.AND P1, PT, R251.reuse, R110, PT ;  /* 0x0000006efb00720c */ /* 0x040fe40003f24070 */
[----:B------:R-:W-:Y:S01]  /*88a0*/  ISETP.GT.U32.AND P4, PT, R251, R107, PT ;  /* 0x0000006bfb00720c */ /* 0x000fe20003f84070 */
[--C-:B------:R-:W-:Y:S01]  /*88b0*/  @!P0 IMAD.IADD R111, R111, 0x1, -R251.reuse ;  /* 0x000000016f6f8824 */ /* 0x100fe200078e0afb */
[----:B------:R-:W-:Y:S02]  /*88c0*/  @!P3 IADD3 R108, PT, PT, R108, -R251, RZ ;  /* 0x800000fb6c6cb210 */ /* 0x000fe40007ffe0ff */
[C---:B------:R-:W-:Y:S02]  /*88d0*/  ISETP.GT.U32.AND P0, PT, R251.reuse, R105, PT ;  /* 0x00000069fb00720c */ /* 0x040fe40003f04070 */
        /* <DEDUP_REMOVED lines=67> */
[----:B------:R-:W-:Y:S01]  /*8d10*/  ISETP.GT.U32.AND P6, PT, R251, R84, PT ;  /* 0x00000054fb00720c */ /* 0x000fe20003fc4070 */
[--C-:B------:R-:W-:Y:S01]  /*8d20*/  @!P3 IMAD.IADD R87, R87, 0x1, -R251.reuse ;  /* 0x000000015757b824 */ /* 0x100fe200078e0afb */
[C---:B------:R-:W-:Y:S02]  /*8d30*/  ISETP.GT.U32.AND P0, PT, R251.reuse, R83, PT ;  /* 0x00000053fb00720c */ /* 0x040fe40003f04070 */
[----:B------:R-:W-:Y:S01]  /*8d40*/  ISETP.GT.U32.AND P3, PT, R251, R80, PT ;  /* 0x00000050fb00720c */ /* 0x000fe20003f64070 */
[----:B------:R-:W-:Y:S01]  /*8d50*/  @!P5 IMAD.IADD R85, R85, 0x1, -R251 ;  /* 0x000000015555d824 */ /* 0x000fe200078e0afb */
[----:B------:R-:W-:Y:S02]  /*8d60*/  @!P2 IADD3 R81, PT, PT, R81, -R251, RZ ;  /* 0x800000fb5151a210 */ /* 0x000fe40007ffe0ff */
[----:B------:R-:W-:-:S02]  /*8d70*/  ISETP.GT.U32.AND P5, PT, R251, R78, PT ;  /* 0x0000004efb00720c */ /* 0x000fc40003fa4070 */
        /* <DEDUP_REMOVED lines=29> */
[----:B------:R-:W-:Y:S02]  /*8f50*/  ISETP.GT.U32.AND P1, PT, R251, R82, PT ;  /* 0x00000052fb00720c */ /* 0x000fe40003f24070 */
[----:B------:R-:W-:-:S02]  /*8f60*/  @!P4 IADD3 R85, PT, PT, R85, -R251, RZ ;  /* 0x800000fb5555c210 */ /* 0x000fc40007ffe0ff */
        /* <DEDUP_REMOVED lines=40> */
[----:B------:R-:W-:Y:S02]  /*91f0*/  @!P4 IADD3 R65, PT, PT, R65, -R251, RZ ;  /* 0x800000fb4141c210 */ /* 0x000fe40007ffe0ff */
        /* <DEDUP_REMOVED lines=53> */
[--C-:B------:R-:W-:Y:S02]  /*9550*/  @!P6 IMAD.IADD R51, R51, 0x1, -R251.reuse ;  /* 0x000000013333e824 */ /* 0x100fe400078e0afb */
[--C-:B------:R-:W-:Y:S01]  /*9560*/  @!P4 IMAD.IADD R63, R63, 0x1, -R251.reuse ;  /* 0x000000013f3fc824 */ /* 0x100fe200078e0afb */
[----:B------:R-:W-:Y:S01]  /*9570*/  ISETP.GT.U32.AND P4, PT, R251, R57, PT ;  /* 0x00000039fb00720c */ /* 0x000fe20003f84070 */
[--C-:B------:R-:W-:Y:S01]  /*9580*/  @!P0 IMAD.IADD R61, R61, 0x1, -R251.reuse ;  /* 0x000000013d3d8824 */ /* 0x100fe200078e0afb */
[C---:B------:R-:W-:Y:S01]  /*9590*/  ISETP.GT.U32.AND P0, PT, R251.reuse, R55, PT ;  /* 0x00000037fb00720c */ /* 0x040fe20003f04070 */
[----:B------:R-:W-:Y:S01]  /*95a0*/  @!P3 IMAD.IADD R58, R58, 0x1, -R251 ;  /* 0x000000013a3ab824 */ /* 0x000fe200078e0afb */
[----:B------:R-:W-:-:S02]  /*95b0*/  ISETP.GT.U32.AND P6, PT, R251, R52, PT ;  /* 0x00000034fb00720c */ /* 0x000fc40003fc4070 */
        /* <DEDUP_REMOVED lines=33> */
[--C-:B------:R-:W-:Y:S02]  /*97d0*/  @!P1 IMAD.IADD R47, R47, 0x1, -R251.reuse ;  /* 0x000000012f2f9824 */ /* 0x100fe400078e0afb */
[--C-:B------:R-:W-:Y:S01]  /*97e0*/  @!P4 IMAD.IADD R43, R43, 0x1, -R251.reuse ;  /* 0x000000012b2bc824 */ /* 0x100fe200078e0afb */
[C---:B------:R-:W-:Y:S02]  /*97f0*/  ISETP.GT.U32.AND P4, PT, R251.reuse, R49, PT ;  /* 0x00000031fb00720c */ /* 0x040fe40003f84070 */
        /* <DEDUP_REMOVED lines=17> */
[C---:B------:R-:W-:Y:S01]  /*9910*/  ISETP.GT.U32.AND P3, PT, R251.reuse, R37, PT ;  /* 0x00000025fb00720c */ /* 0x040fe20003f64070 */
[--C-:B------:R-:W-:Y:S01]  /*9920*/  @!P5 IMAD.IADD R42, R42, 0x1, -R251.reuse ;  /* 0x000000012a2ad824 */ /* 0x100fe200078e0afb */
[C---:B------:R-:W-:Y:S01]  /*9930*/  ISETP.GT.U32.AND P5, PT, R251.reuse, R35, PT ;  /* 0x00000023fb00720c */ /* 0x040fe20003fa4070 */
[--C-:B------:R-:W-:Y:S01]  /*9940*/  @!P2 IMAD.IADD R38, R38, 0x1, -R251.reuse ;  /* 0x000000012626a824 */ /* 0x100fe200078e0afb */
[----:B------:R-:W-:Y:S01]  /*9950*/  ISETP.GT.U32.AND P2, PT, R251, R31, PT ;  /* 0x0000001ffb00720c */ /* 0x000fe20003f44070 */
[--C-:B------:R-:W-:Y:S01]  /*9960*/  @!P4 IMAD.IADD R43, R43, 0x1, -R251.reuse ;  /* 0x000000012b2bc824 */ /* 0x100fe200078e0afb */
[C---:B------:R-:W-:Y:S02]  /*9970*/  ISETP.GT.U32.AND P4, PT, R251.reuse, R36, PT ;  /* 0x00000024fb00720c */ /* 0x040fe40003f84070 */
[----:B------:R-:W-:Y:S02]  /*9980*/  @!P1 IADD3 R46, PT, PT, R46, -R251, RZ ;  /* 0x800000fb2e2e9210 */ /* 0x000fe40007ffe0ff */
[----:B------:R-:W-:Y:S01]  /*9990*/  ISETP.GT.U32.AND P1, PT, R251, R40, PT ;  /* 0x00000028fb00720c */ /* 0x000fe20003f24070 */
        /* <DEDUP_REMOVED lines=8> */
[C---:B------:R-:W-:Y:S02]  /*9a20*/  ISETP.GT.U32.AND P6, PT, R251.reuse, R39, PT ;  /* 0x00000027fb00720c */ /* 0x040fe40003fc4070 */
[----:B------:R-:W-:Y:S01]  /*9a30*/  @!P4 IADD3 R36, PT, PT, R36, -R251, RZ ;  /* 0x800000fb2424c210 */ /* 0x000fe20007ffe0ff */
[--C-:B------:R-:W-:Y:S01]  /*9a40*/  @!P1 IMAD.IADD R40, R40, 0x1, -R251.reuse ;  /* 0x0000000128289824 */ /* 0x100fe200078e0afb */
[C---:B------:R-:W-:Y:S02]  /*9a50*/  ISETP.GT.U32.AND P4, PT, R251.reuse, R29, PT ;  /* 0x0000001dfb00720c */ /* 0x040fe40003f84070 */
[C---:B------:R-:W-:Y:S01]  /*9a60*/  ISETP.GT.U32.AND P1, PT, R251.reuse, R33, PT ;  /* 0x00000021fb00720c */ /* 0x040fe20003f24070 */
[--C-:B------:R-:W-:Y:S02]  /*9a70*/  @!P0 IMAD.IADD R34, R34, 0x1, -R251.reuse ;  /* 0x0000000122228824 */ /* 0x100fe400078e0afb */
[----:B------:R-:W-:Y:S01]  /*9a80*/  @!P3 IMAD.IADD R30, R30, 0x1, -R251 ;  /* 0x000000011e1eb824 */ /* 0x000fe200078e0afb */
[----:B------:R-:W-:-:S02]  /*9a90*/  ISETP.GT.U32.AND P3, PT, R251, R36, PT ;  /* 0x00000024fb00720c */ /* 0x000fc40003f64070 */
        /* <DEDUP_REMOVED lines=18> */
[C---:B------:R-:W-:Y:S01]  /*9bc0*/  ISETP.GT.U32.AND P1, PT, R251.reuse, R26, PT ;  /* 0x0000001afb00720c */ /* 0x040fe20003f24070 */
[--C-:B------:R-:W-:Y:S01]  /*9bd0*/  @!P6 IMAD.IADD R32, R32, 0x1, -R251.reuse ;  /* 0x000000012020e824 */ /* 0x100fe200078e0afb */
[----:B------:R-:W-:Y:S01]  /*9be0*/  ISETP.GT.U32.AND P6, PT, R251, R25, PT ;  /* 0x00000019fb00720c */ /* 0x000fe20003fc4070 */
[--C-:B------:R-:W-:Y:S01]  /*9bf0*/  @!P4 IMAD.IADD R35, R35, 0x1, -R251.reuse ;  /* 0x000000012323c824 */ /* 0x100fe200078e0afb */
[----:B------:R-:W-:Y:S02]  /*9c00*/  ISETP.GT.U32.AND P4, PT, R251, R29, PT ;  /* 0x0000001dfb00720c */ /* 0x000fe40003f84070 */
[----:B------:R-:W-:Y:S01]  /*9c10*/  @!P3 IADD3 R30, PT, PT, R30, -R251, RZ ;  /* 0x800000fb1e1eb210 */ /* 0x000fe20007ffe0ff */
[--C-:B------:R-:W-:Y:S01]  /*9c20*/  @!P0 IMAD.IADD R33, R33, 0x1, -R251.reuse ;  /* 0x0000000121218824 */ /* 0x100fe200078e0afb */
[C---:B------:R-:W-:Y:S02]  /*9c30*/  ISETP.GT.U32.AND P3, PT, R251.reuse, R23, PT ;  /* 0x00000017fb00720c */ /* 0x040fe40003f64070 */
[C---:B------:R-:W-:Y:S01]  /*9c40*/  ISETP.GT.U32.AND P0, PT, R251.reuse, R27, PT ;  /* 0x0000001bfb00720c */ /* 0x040fe20003f04070 */
[--C-:B------:R-:W-:Y:S01]  /*9c50*/  @!P5 IMAD.IADD R28, R28, 0x1, -R251.reuse ;  /* 0x000000011c1cd824 */ /* 0x100fe200078e0afb */
[----:B------:R-:W-:Y:S01]  /*9c60*/  ISETP.GT.U32.AND P5, PT, R251, R21, PT ;  /* 0x00000015fb00720c */ /* 0x000fe20003fa4070 */
[----:B------:R-:W-:Y:S01]  /*9c70*/  @!P2 IMAD.IADD R24, R24, 0x1, -R251 ;  /* 0x000000011818a824 */ /* 0x000fe200078e0afb */
[----:B------:R-:W-:-:S02]  /*9c80*/  @!P1 IADD3 R26, PT, PT, R26, -R251, RZ ;  /* 0x800000fb1a1a9210 */ /* 0x000fc40007ffe0ff */
        /* <DEDUP_REMOVED lines=15> */
[--C-:B------:R-:W-:Y:S02]  /*9d80*/  @!P4 IMAD.IADD R22, R22, 0x1, -R251.reuse ;  /* 0x000000011616c824 */ /* 0x100fe400078e0afb */
[--C-:B------:R-:W-:Y:S02]  /*9d90*/  @!P3 IMAD.IADD R16, R16, 0x1, -R251.reuse ;  /* 0x000000011010b824 */ /* 0x100fe400078e0afb */
[----:B------:R-:W-:Y:S02]  /*9da0*/  @!P0 IADD3 R20, PT, PT, R20, -R251, RZ ;  /* 0x800000fb14148210 */ /* 0x000fe40007ffe0ff */
[C---:B------:R-:W-:Y:S01]  /*9db0*/  ISETP.GT.U32.AND P3, PT, R251.reuse, R22, PT ;  /* 0x00000016fb00720c */ /* 0x040fe20003f64070 */
[----:B------:R-:W-:Y:S01]  /*9dc0*/  @!P5 IMAD.IADD R14, R14, 0x1, -R251 ;  /* 0x000000010e0ed824 */ /* 0x000fe200078e0afb */
[----:B------:R-:W-:-:S02]  /*9dd0*/  ISETP.GT.U32.AND P0, PT, R251, R13, PT ;  /* 0x0000000dfb00720c */ /* 0x000fc40003f04070 */
[----:B------:R-:W-:Y:S02]  /*9de0*/  @!P2 IADD3 R23, PT, PT, R23, -R251, RZ ;  /* 0x800000fb1717a210 */ /* 0x000fe40007ffe0ff */
[C---:B------:R-:W-:Y:S02]  /*9df0*/  ISETP.GT.U32.AND P5, PT, R251.reuse, R20, PT ;  /* 0x00000014fb00720c */ /* 0x040fe40003fa4070 */
[----:B------:R-:W-:Y:S01]  /*9e00*/  ISETP.GT.U32.AND P2, PT, R251, R17, PT ;  /* 0x00000011fb00720c */ /* 0x000fe20003f44070 */
[----:B------:R-:W-:Y:S01]  /*9e10*/  @!P6 IMAD.IADD R19, R19, 0x1, -R251 ;  /* 0x000000011313e824 */ /* 0x000fe200078e0afb */
[----:B------:R-:W-:-:S03]  /*9e20*/  ISETP.GT.U32.AND P6, PT, R251, R12, PT ;  /* 0x0000000cfb00720c */ /* 0x000fc60003fc4070 */
[--C-:B------:R-:W-:Y:S01]  /*9e30*/  @!P3 IMAD.IADD R22, R22, 0x1, -R251.reuse ;  /* 0x000000011616b824 */ /* 0x100fe200078e0afb */
[----:B------:R-:W-:Y:S01]  /*9e40*/  ISETP.GT.U32.AND P3, PT, R251, R16, PT ;  /* 0x00000010fb00720c */ /* 0x000fe20003f64070 */
[----:B------:R-:W-:Y:S02]  /*9e50*/  @!P0 IMAD.IADD R13, R13, 0x1, -R251 ;  /* 0x000000010d0d8824 */ /* 0x000fe400078e0afb */
[----:B------:R-:W-:-:S04]  /*9e60*/  IMAD.HI.U32 R125, R124, R244, RZ ;  /* 0x000000f47c7d7227 */ /* 0x000fc800078e00ff */
[--C-:B------:R-:W-:Y:S01]  /*9e70*/  @!P5 IMAD.IADD R20, R20, 0x1, -R251.reuse ;  /* 0x000000011414d824 */ /* 0x100fe200078e0afb */
[----:B------:R-:W-:Y:S01]  /*9e80*/  ISETP.GT.U32.AND P5, PT, R251, R14, PT ;  /* 0x0000000efb00720c */ /* 0x000fe20003fa4070 */
[--C-:B------:R-:W-:Y:S01]  /*9e90*/  @!P2 IMAD.IADD R17, R17, 0x1, -R251.reuse ;  /* 0x000000011111a824 */ /* 0x100fe200078e0afb */
[C---:B------:R-:W-:Y:S01]  /*9ea0*/  ISETP.GT.U32.AND P2, PT, R251.reuse, R10, PT ;  /* 0x0000000afb00720c */ /* 0x040fe20003f44070 */
[----:B------:R-:W-:Y:S01]  /*9eb0*/  @!P6 IMAD.IADD R12, R12, 0x1, -R251 ;  /* 0x000000010c0ce824 */ /* 0x000fe200078e0afb */
[C---:B------:R-:W-:Y:S01]  /*9ec0*/  ISETP.GT.U32.AND P6, PT, R251.reuse, R13, PT ;  /* 0x0000000dfb00720c */ /* 0x040fe20003fc4070 */
[----:B------:R-:W-:Y:S01]  /*9ed0*/  IMAD.MOV R125, RZ, RZ, -R125 ;  /* 0x000000ffff7d7224 */ /* 0x000fe200078e0a7d */
[----:B------:R1:W-:Y:S01]  /*9ee0*/  STL [R1+0x14], R245 ;  /* 0x000014f501007387 */ /* 0x0003e20000100800 */
[--C-:B------:R-:W-:Y:S02]  /*9ef0*/  @!P3 IMAD.IADD R16, R16, 0x1, -R251.reuse ;  /* 0x000000011010b824 */ /* 0x100fe400078e0afb */
[C---:B------:R-:W-:Y:S01]  /*9f00*/  IMAD R244, R251.reuse, R125, R244 ;  /* 0x0000007dfbf47224 */ /* 0x040fe200078e02f4 */
[C---:B------:R-:W-:Y:S01]  /*9f10*/  ISETP.GT.U32.AND P3, PT, R251.reuse, R9, PT ;  /* 0x00000009fb00720c */ /* 0x040fe20003f64070 */
[----:B------:R-:W-:Y:S01]  /*9f20*/  VIADD R125, R252, 0xf9 ;  /* 0x000000f9fc7d7836 */ /* 0x000fe20000000000 */
[----:B------:R-:W-:Y:S01]  /*9f30*/  STL [R1+0x10], R250 ;  /* 0x000010fa01007387 */ /* 0x000fe20000100800 */
[--C-:B------:R-:W-:Y:S01]  /*9f40*/  @!P5 IMAD.IADD R14, R14, 0x1, -R251.reuse ;  /* 0x000000010e0ed824 */ /* 0x100fe200078e0afb */
[----:B------:R-:W-:Y:S01]  /*9f50*/  ISETP.GT.U32.AND P5, PT, R251, R7, PT ;  /* 0x00000007fb00720c */ /* 0x000fe20003fa4070 */
[----:B------:R-:W-:Y:S01]  /*9f60*/  @!P2 IMAD.IADD R10, R10, 0x1, -R251 ;  /* 0x000000010a0aa824 */ /* 0x000fe200078e0afb */
[----:B------:R-:W-:Y:S01]  /*9f70*/  STL [R1+0xc], R249 ;  /* 0x00000cf901007387 */ /* 0x000fe20000100800 */
[----:B-1----:R-:W-:-:S02]  /*9f80*/  IABS R245, R125 ;  /* 0x0000007d00f57213 */ /* 0x002fc40000000000 */
[----:B------:R-:W-:Y:S01]  /*9f90*/  ISETP.GT.U32.AND P2, PT, R251, R3, PT ;  /* 0x00000003fb00720c */ /* 0x000fe20003f44070 */
[----:B------:R-:W-:Y:S01]  /*9fa0*/  STL [R1+0x8], R248 ;  /* 0x000008f801007387 */ /* 0x000fe20000100800 */
[----:B------:R-:W-:-:S03]  /*9fb0*/  @!P6 IADD3 R13, PT, PT, R13, -R251, RZ ;  /* 0x800000fb0d0de210 */ /* 0x000fc60007ffe0ff */
[----:B------:R-:W-:Y:S01]  /*9fc0*/  STL [R1+0x1130], R237 ;  /* 0x001130ed01007387 */ /* 0x000fe20000100800 */
[----:B------:R-:W-:-:S03]  /*9fd0*/  ISETP.GT.U32.AND P6, PT, R251, R6, PT ;  /* 0x00000006fb00720c */ /* 0x000fc60003fc4070 */
[----:B------:R-:W-:Y:S04]  /*9fe0*/  STL [R1+0x4], R247 ;  /* 0x000004f701007387 */ /* 0x000fe80000100800 */
[----:B------:R1:W-:Y:S01]  /*9ff0*/  STL [R1+0x1134], R236 ;  /* 0x001134ec01007387 */ /* 0x0003e20000100800 */
[----:B------:R-:W-:-:S03]  /*a000*/  IMAD R243, R251, R246, R243 ;  /* 0x000000f6fbf37224 */ /* 0x000fc600078e02f3 */
[----:B------:R2:W-:Y:S01]  /*a010*/  STL [R1+0xd28], R125 ;  /* 0x000d287d01007387 */ /* 0x0005e20000100800 */
[----:B-1----:R-:W-:Y:S02]  /*a020*/  VIADD R236, R252, 0xfa ;  /* 0x000000fafcec7836 */ /* 0x002fe40000000000 */
[----:B--2---:R-:W-:-:S03]  /*a030*/  IMAD.HI.U32 R125, R124, R245, RZ ;  /* 0x000000f57c7d7227 */ /* 0x004fc600078e00ff */
[----:B------:R1:W-:Y:S01]  /*a040*/  STL [R1+0xd24], R236 ;  /* 0x000d24ec01007387 */ /* 0x0003e20000100800 */
[----:B------:R-:W-:Y:S01]  /*a050*/  IABS R246, R236 ;  /* 0x000000ec00f67213 */ /* 0x000fe20000000000 */
[----:B------:R-:W-:Y:S02]  /*a060*/  IMAD.MOV R125, RZ, RZ, -R125 ;  /* 0x000000ffff7d7224 */ /* 0x000fe400078e0a7d */
[----:B------:R-:W-:Y:S01]  /*a070*/  @!P3 IMAD.IADD R9, R9, 0x1, -R251 ;  /* 0x000000010909b824 */ /* 0x000fe200078e0afb */
[----:B------:R-:W-:Y:S01]  /*a080*/  @!P2 IADD3 R3, PT, PT, R3, -R251, RZ ;  /* 0x800000fb0303a210 */ /* 0x000fe20007ffe0ff */
[----:B-1----:R-:W-:-:S03]  /*a090*/  VIADD R236, R252, 0xfb ;  /* 0x000000fbfcec7836 */ /* 0x002fc60000000000 */
[C---:B------:R-:W-:Y:S01]  /*a0a0*/  ISETP.GT.U32.AND P2, PT, R251.reuse, R9, PT ;  /* 0x00000009fb00720c */ /* 0x040fe20003f44070 */
[----:B------:R-:W-:Y:S02]  /*a0b0*/  IMAD R245, R251, R125, R245 ;  /* 0x0000007dfbf57224 */ /* 0x000fe400078e02f5 */
[--C-:B------:R-:W-:Y:S01]  /*a0c0*/  @!P5 IMAD.IADD R7, R7, 0x1, -R251.reuse ;  /* 0x000000010707d824 */ /* 0x100fe200078e0afb */
[----:B------:R1:W-:Y:S01]  /*a0d0*/  STL [R1+0xd20], R236 ;  /* 0x000d20ec01007387 */ /* 0x0003e20000100800 */
[----:B------:R-:W-:Y:S01]  /*a0e0*/  IMAD.HI.U32 R125, R124, R246, RZ ;  /* 0x000000f67c7d7227 */ /* 0x000fe200078e00ff */
[----:B------:R-:W-:Y:S02]  /*a0f0*/  IABS R247, R236 ;  /* 0x000000ec00f77213 */ /* 0x000fe40000000000 */
[C---:B------:R-:W-:Y:S01]  /*a100*/  ISETP.GT.U32.AND P5, PT, R251.reuse, R239, PT ;  /* 0x000000effb00720c */ /* 0x040fe20003fa4070 */
[----:B------:R-:W-:Y:S01]  /*a110*/  @!P6 IMAD.IADD R6, R6, 0x1, -R251 ;  /* 0x000000010606e824 */ /* 0x000fe200078e0afb */
[----:B------:R-:W-:Y:S01]  /*a120*/  ISETP.GT.U32.AND P6, PT, R251, R240, PT ;  /* 0x000000f0fb00720c */ /* 0x000fe20003fc4070 */
[----:B------:R-:W-:-:S02]  /*a130*/  IMAD.MOV R125, RZ, RZ, -R125 ;  /* 0x000000ffff7d7224 */ /* 0x000fc400078e0a7d */
[----:B-1----:R-:W-:Y:S02]  /*a140*/  VIADD R236, R252, 0xfc ;  /* 0x000000fcfcec7836 */ /* 0x002fe40000000000 */
[----:B------:R-:W-:-:S03]  /*a150*/  IMAD R246, R251, R125, R246 ;  /* 0x0000007dfbf67224 */ /* 0x000fc600078e02f6 */
[----:B------:R1:W-:Y:S01]  /*a160*/  STL [R1+0xd1c], R236 ;  /* 0x000d1cec01007387 */ /* 0x0003e20000100800 */
[----:B------:R-:W-:Y:S01]  /*a170*/  IABS R248, R236 ;  /* 0x000000ec00f87213 */ /* 0x000fe20000000000 */
[----:B------:R-:W-:-:S04]  /*a180*/  IMAD.HI.U32 R125, R124, R247, RZ ;  /* 0x000000f77c7d7227 */ /* 0x000fc800078e00ff */
[----:B-1----:R-:W-:Y:S02]  /*a190*/  VIADD R236, R252, 0xfd ;  /* 0x000000fdfcec7836 */ /* 0x002fe40000000000 */
[----:B------:R-:W-:Y:S02]  /*a1a0*/  IMAD.MOV R125, RZ, RZ, -R125 ;  /* 0x000000ffff7d7224 */ /* 0x000fe400078e0a7d */
[--C-:B------:R-:W-:Y:S01]  /*a1b0*/  @!P5 IMAD.IADD R239, R239, 0x1, -R251.reuse ;  /* 0x00000001efefd824 */ /* 0x100fe200078e0afb */
[----:B------:R1:W-:Y:S01]  /*a1c0*/  STL [R1+0xd18], R236 ;  /* 0x000d18ec01007387 */ /* 0x0003e20000100800 */
[----:B------:R-:W-:Y:S01]  /*a1d0*/  IABS R249, R236 ;  /* 0x000000ec00f97213 */ /* 0x000fe20000000000 */
[----:B------:R-:W-:Y:S01]  /*a1e0*/  @!P2 IMAD.IADD R9, R9, 0x1, -R251 ;  /* 0x000000010909a824 */ /* 0x000fe200078e0afb */
[C---:B------:R-:W-:Y:S01]  /*a1f0*/  ISETP.GT.U32.AND P2, PT, R251.reuse, R3, PT ;  /* 0x00000003fb00720c */ /* 0x040fe20003f44070 */
[----:B------:R-:W-:Y:S02]  /*a200*/  IMAD R247, R251, R125, R247 ;  /* 0x0000007dfbf77224 */ /* 0x000fe400078e02f7 */
[----:B------:R-:W-:-:S02]  /*a210*/  @!P6 IMAD.IADD R240, R240, 0x1, -R251 ;  /* 0x00000001f0f0e824 */ /* 0x000fc400078e0afb */
[----:B-1----:R-:W-:Y:S01]  /*a220*/  VIADD R236, R252, 0xfe ;  /* 0x000000fefcec7836 */ /* 0x002fe20000000000 */
[----:B------:R-:W-:Y:S01]  /*a230*/  ISETP.GT.U32.AND P6, PT, R251, R239, PT ;  /* 0x000000effb00720c */ /* 0x000fe20003fc4070 */
[----:B------:R-:W-:-:S03]  /*a240*/  IMAD.HI.U32 R125, R124, R248, RZ ;  /* 0x000000f87c7d7227 */ /* 0x000fc600078e00ff */
[----:B------:R1:W-:Y:S01]  /*a250*/  STL [R1+0xd14], R236 ;  /* 0x000d14ec01007387 */ /* 0x0003e20000100800 */
[----:B------:R-:W-:-:S03]  /*a260*/  IMAD.MOV R125, RZ, RZ, -R125 ;  /* 0x000000ffff7d7224 */ /* 0x000fc600078e0a7d */
[----:B------:R-:W2:Y:S01]  /*a270*/  LDL R237, [R1+0xd00] ;  /* 0x000d000001ed7983 */ /* 0x000ea20000100800 */
[----:B------:R-:W-:Y:S01]  /*a280*/  IABS R250, R236 ;  /* 0x000000ec00fa7213 */ /* 0x000fe20000000000 */
[----:B------:R-:W-:Y:S02]  /*a290*/  IMAD R248, R251, R125, R248 ;  /* 0x0000007dfbf87224 */ /* 0x000fe400078e02f8 */
[C---:B------:R-:W-:Y:S01]  /*a2a0*/  IMAD.HI.U32 R125, R124.reuse, R249, RZ ;  /* 0x000000f97c7d7227 */ /* 0x040fe200078e00ff */
[----:B------:R-:W3:Y:S03]  /*a2b0*/  LDL.LU R238, [R1+0x28] ;  /* 0x0000280001ee7983 */ /* 0x000ee60000300800 */
[----:B------:R-:W-:Y:S01]  /*a2c0*/  @!P2 IMAD.IADD R3, R3, 0x1, -R251 ;  /* 0x000000010303a824 */ /* 0x000fe200078e0afb */
[----:B------:R-:W-:Y:S01]  /*a2d0*/  ISETP.GT.U32.AND P2, PT, R251, R243, PT ;  /* 0x000000f3fb00720c */ /* 0x000fe20003f44070 */
[----:B------:R-:W-:-:S04]  /*a2e0*/  IMAD.HI.U32 R124, R124, R250, RZ ;  /* 0x000000fa7c7c7227 */ /* 0x000fc800078e00ff */
[----:B------:R-:W-:Y:S01]  /*a2f0*/  @!P6 IMAD.IADD R239, R239, 0x1, -R251 ;  /* 0x00000001efefe824 */ /* 0x000fe200078e0afb */
[C---:B------:R-:W-:Y:S01]  /*a300*/  ISETP.GT.U32.AND P6, PT, R251.reuse, R246, PT ;  /* 0x000000f6fb00720c */ /* 0x040fe20003fc4070 */
[----:B------:R-:W-:Y:S02]  /*a310*/  IMAD.MOV R125, RZ, RZ, -R125 ;  /* 0x000000ffff7d7224 */ /* 0x000fe400078e0a7d */
[----:B------:R-:W-:Y:S02]  /*a320*/  IMAD.MOV R124, RZ, RZ, -R124 ;  /* 0x000000ffff7c7224 */ /* 0x000fe400078e0a7c */
[C---:B------:R-:W-:Y:S02]  /*a330*/  IMAD R249, R251.reuse, R125, R249 ;  /* 0x0000007dfbf97224 */ /* 0x040fe400078e02f9 */
[----:B------:R-:W-:Y:S02]  /*a340*/  IMAD R250, R251, R124, R250 ;  /* 0x0000007cfbfa7224 */ /* 0x000fe400078e02fa */
[----:B------:R-:W4:Y:S01]  /*a350*/  LDC.64 R124, c[0x0][0x3a8] ;  /* 0x0000ea00ff7c7b82 */ /* 0x000f220000000a00 */
[----:B------:R-:W-:-:S03]  /*a360*/  @!P2 IMAD.IADD R243, R243, 0x1, -R251 ;  /* 0x00000001f3f3a824 */ /* 0x000fc600078e0afb */
[----:B------:R-:W-:Y:S02]  /*a370*/  @!P6 IMAD.IADD R246, R246, 0x1, -R251 ;  /* 0x00000001f6f6e824 */ /* 0x000fe400078e0afb */
[----:B------:R-:W-:-:S13]  /*a380*/  ISETP.GT.U32.AND P6, PT, R251, R243, PT ;  /* 0x000000f3fb00720c */ /* 0x000fda0003fc4070 */
[----:B------:R-:W-:Y:S01]  /*a390*/  @!P6 IMAD.IADD R243, R243, 0x1, -R251 ;  /* 0x00000001f3f3e824 */ /* 0x000fe200078e0afb */
[----:B----4-:R-:W-:Y:S04]  /*a3a0*/  STL [R1+0x1100], R124 ;  /* 0x0011007c01007387 */ /* 0x010fe80000100800 */
[----:B-1----:R-:W4:Y:S04]  /*a3b0*/  LDL R236, [R1+0xd10] ;  /* 0x000d100001ec7983 */ /* 0x002f280000100800 */
[----:B------:R1:W-:Y:S04]  /*a3c0*/  STL [R1+0x112c], R243 ;  /* 0x00112cf301007387 */ /* 0x0003e80000100800 */
[----:B-1----:R-:W4:Y:S04]  /*a3d0*/  LDL R243, [R1+0xd0c] ;  /* 0x000d0c0001f37983 */ /* 0x002f280000100800 */
[----:B------:R-:W4:Y:S01]  /*a3e0*/  LDL.LU R124, [R1] ;  /* 0x00000000017c7983 */ /* 0x000f220000300800 */
[----:B------:R-:W-:-:S13]  /*a3f0*/  ISETP.GT.U32.AND P1, PT, R251, R32, PT ;  /* 0x00000020fb00720c */ /* 0x000fda0003f24070 */
[----:B------:R-:W-:Y:S01]  /*a400*/  @!P1 IMAD.IADD R32, R32, 0x1, -R251 ;  /* 0x0000000120209824 */ /* 0x000fe200078e0afb */
[C---:B------:R-:W-:Y:S02]  /*a410*/  ISETP.GT.U32.AND P1, PT, R251.reuse, R25, PT ;  /* 0x00000019fb00720c */ /* 0x040fe40003f24070 */
[----:B------:R-:W-:-:S11]  /*a420*/  ISETP.GT.U32.AND P4, PT, R251, R15, PT ;  /* 0x0000000ffb00720c */ /* 0x000fd60003f84070 */
[--C-:B------:R-:W-:Y:S01]  /*a430*/  @!P1 IMAD.IADD R25, R25, 0x1, -R251.reuse ;  /* 0x0000000119199824 */ /* 0x100fe200078e0afb */
[----:B------:R-:W-:Y:S01]  /*a440*/  ISETP.GT.U32.AND P1, PT, R251, R18, PT ;  /* 0x00000012fb00720c */ /* 0x000fe20003f24070 */
[----:B------:R-:W-:Y:S01]  /*a450*/  @!P4 IMAD.IADD R15, R15, 0x1, -R251 ;  /* 0x000000010f0fc824 */ /* 0x000fe200078e0afb */
[C---:B------:R-:W-:Y:S02]  /*a460*/  ISETP.GT.U32.AND P4, PT, R251.reuse, R21, PT ;  /* 0x00000015fb00720c */ /* 0x040fe40003f84070 */
[----:B------:R-:W-:-:S09]  /*a470*/  ISETP.GT.U32.AND P0, PT, R251, R19, PT ;  /* 0x00000013fb00720c */ /* 0x000fd20003f04070 */
[--C-:B------:R-:W-:Y:S01]  /*a480*/  @!P1 IMAD.IADD R18, R18, 0x1, -R251.reuse ;  /* 0x0000000112129824 */ /* 0x100fe200078e0afb */
[----:B------:R-:W-:Y:S01]  /*a490*/  ISETP.GT.U32.AND P1, PT, R251, R24, PT ;  /* 0x00000018fb00720c */ /* 0x000fe20003f24070 */
[--C-:B------:R-:W-:Y:S01]  /*a4a0*/  @!P4 IMAD.IADD R21, R21, 0x1, -R251.reuse ;  /* 0x000000011515c824 */ /* 0x100fe200078e0afb */
[----:B------:R-:W-:Y:S01]  /*a4b0*/  ISETP.GT.U32.AND P4, PT, R251, R15, PT ;  /* 0x0000000ffb00720c */ /* 0x000fe20003f84070 */
[----:B------:R-:W-:Y:S01]  /*a4c0*/  @!P0 IMAD.IADD R19, R19, 0x1, -R251 ;  /* 0x0000000113138824 */ /* 0x000fe200078e0afb */
        /* <DEDUP_REMOVED lines=8> */
[C---:B------:R-:W-:Y:S02]  /*a550*/  ISETP.GT.U32.AND P1, PT, R251.reuse, R11, PT ;  /* 0x0000000bfb00720c */ /* 0x040fe40003f24070 */
[----:B------:R-:W-:Y:S01]  /*a560*/  ISETP.GT.U32.AND P3, PT, R251, R2, PT ;  /* 0x00000002fb00720c */ /* 0x000fe20003f64070 */
[--C-:B------:R-:W-:Y:S02]  /*a570*/  @!P4 IMAD.IADD R8, R8, 0x1, -R251.reuse ;  /* 0x000000010808c824 */ /* 0x100fe400078e0afb */
[----:B------:R-:W-:-:S08]  /*a580*/  @!P0 IMAD.IADD R5, R5, 0x1, -R251 ;  /* 0x0000000105058824 */ /* 0x000fd000078e0afb */
[--C-:B------:R-:W-:Y:S01]  /*a590*/  @!P1 IMAD.IADD R11, R11, 0x1, -R251.reuse ;  /* 0x000000010b0b9824 */ /* 0x100fe200078e0afb */
[----:B------:R-:W-:Y:S01]  /*a5a0*/  ISETP.GT.U32.AND P1, PT, R251, R4, PT ;  /* 0x00000004fb00720c */ /* 0x000fe20003f24070 */
[----:B------:R-:W-:-:S03]  /*a5b0*/  @!P3 IMAD.IADD R2, R2, 0x1, -R251 ;  /* 0x000000010202b824 */ /* 0x000fc600078e0afb */
[C---:B------:R-:W-:Y:S02]  /*a5c0*/  ISETP.GT.U32.AND P0, PT, R251.reuse, R11, PT ;  /* 0x0000000bfb00720c */ /* 0x040fe40003f04070 */
[C---:B------:R-:W-:Y:S02]  /*a5d0*/  ISETP.GT.U32.AND P3, PT, R251.reuse, R8, PT ;  /* 0x00000008fb00720c */ /* 0x040fe40003f64070 */
[----:B------:R-:W-:-:S05]  /*a5e0*/  ISETP.GT.U32.AND P5, PT, R251, R6, PT ;  /* 0x00000006fb00720c */ /* 0x000fca0003fa4070 */
[----:B------:R-:W-:-:S04]  /*a5f0*/  @!P1 IMAD.IADD R4, R4, 0x1, -R251 ;  /* 0x0000000104049824 */ /* 0x000fc800078e0afb */
[--C-:B------:R-:W-:Y:S01]  /*a600*/  @!P0 IMAD.IADD R11, R11, 0x1, -R251.reuse ;  /* 0x000000010b0b8824 */ /* 0x100fe200078e0afb */
[C---:B------:R-:W-:Y:S01]  /*a610*/  ISETP.GT.U32.AND P0, PT, R251.reuse, R5, PT ;  /* 0x00000005fb00720c */ /* 0x040fe20003f04070 */
[--C-:B------:R-:W-:Y:S01]  /*a620*/  @!P3 IMAD.IADD R8, R8, 0x1, -R251.reuse ;  /* 0x000000010808b824 */ /* 0x100fe200078e0afb */
[C---:B------:R-:W-:Y:S02]  /*a630*/  ISETP.GT.U32.AND P1, PT, R251.reuse, R10, PT ;  /* 0x0000000afb00720c */ /* 0x040fe40003f24070 */
[C---:B------:R-:W-:Y:S01]  /*a640*/  ISETP.GT.U32.AND P3, PT, R251.reuse, R2, PT ;  /* 0x00000002fb00720c */ /* 0x040fe20003f64070 */
[----:B------:R-:W-:Y:S01]  /*a650*/  @!P5 IMAD.IADD R6, R6, 0x1, -R251 ;  /* 0x000000010606d824 */ /* 0x000fe200078e0afb */
[C---:B------:R-:W-:Y:S02]  /*a660*/  ISETP.GT.U32.AND P4, PT, R251.reuse, R0, PT ;  /* 0x00000000fb00720c */ /* 0x040fe40003f84070 */
[----:B------:R-:W-:-:S05]  /*a670*/  ISETP.GT.U32.AND P5, PT, R251, R240, PT ;  /* 0x000000f0fb00720c */ /* 0x000fca0003fa4070 */
        /* <DEDUP_REMOVED lines=9> */
[C---:B------:R-:W-:Y:S02]  /*a710*/  ISETP.GT.U32.AND P5, PT, R251.reuse, R247, PT ;  /* 0x000000f7fb00720c */ /* 0x040fe40003fa4070 */
[----:B------:R-:W-:-:S03]  /*a720*/  ISETP.GT.U32.AND P2, PT, R251, R250, PT ;  /* 0x000000fafb00720c */ /* 0x000fc60003f44070 */
[--C-:B------:R-:W-:Y:S02]  /*a730*/  @!P0 IMAD.IADD R241, R241, 0x1, -R251.reuse ;  /* 0x00000001f1f18824 */ /* 0x100fe400078e0afb */
[--C-:B------:R-:W-:Y:S01]  /*a740*/  @!P1 IMAD.IADD R4, R4, 0x1, -R251.reuse ;  /* 0x0000000104049824 */ /* 0x100fe200078e0afb */
[C---:B------:R-:W-:Y:S01]  /*a750*/  ISETP.GT.U32.AND P1, PT, R251.reuse, R242, PT ;  /* 0x000000f2fb00720c */ /* 0x040fe20003f24070 */
[--C-:B------:R-:W-:Y:S01]  /*a760*/  @!P3 IMAD.IADD R244, R244, 0x1, -R251.reuse ;  /* 0x00000001f4f4b824 */ /* 0x100fe200078e0afb */
[----:B------:R-:W-:Y:S02]  /*a770*/  ISETP.GT.U32.AND P3, PT, R251, R241, PT ;  /* 0x000000f1fb00720c */ /* 0x000fe40003f64070 */
[----:B------:R-:W-:Y:S01]  /*a780*/  @!P4 IADD3 R7, PT, PT, R7, -R251, RZ ;  /* 0x800000fb0707c210 */ /* 0x000fe20007ffe0ff */
[--C-:B------:R-:W-:Y:S01]  /*a790*/  @!P5 IMAD.IADD R247, R247, 0x1, -R251.reuse ;  /* 0x00000001f7f7d824 */ /* 0x100fe200078e0afb */
[C---:B------:R-:W-:Y:S01]  /*a7a0*/  ISETP.GT.U32.AND P4, PT, R251.reuse, R0, PT ;  /* 0x00000000fb00720c */ /* 0x040fe20003f84070 */
[----:B------:R-:W-:Y:S01]  /*a7b0*/  @!P2 IMAD.IADD R250, R250, 0x1, -R251 ;  /* 0x00000001fafaa824 */ /* 0x000fe200078e0afb */
[----:B------:R-:W-:-:S05]  /*a7c0*/  ISETP.GT.U32.AND P2, PT, R251, R246, PT ;  /* 0x000000f6fb00720c */ /* 0x000fca0003f44070 */
[----:B------:R-:W-:Y:S02]  /*a7d0*/  @!P1 IADD3 R242, PT, PT, R242, -R251, RZ ;  /* 0x800000fbf2f29210 */ /* 0x000fe40007ffe0ff */
[--C-:B------:R-:W-:Y:S01]  /*a7e0*/  @!P3 IMAD.IADD R241, R241, 0x1, -R251.reuse ;  /* 0x00000001f1f1b824 */ /* 0x100fe200078e0afb */
[C---:B------:R-:W-:Y:S02]  /*a7f0*/  ISETP.GT.U32.AND P1, PT, R251.reuse, R249, PT ;  /* 0x000000f9fb00720c */ /* 0x040fe40003f24070 */
[C---:B------:R-:W-:Y:S01]  /*a800*/  ISETP.GT.U32.AND P3, PT, R251.reuse, R247, PT ;  /* 0x000000f7fb00720c */ /* 0x040fe20003f64070 */
[--C-:B------:R-:W-:Y:S01]  /*a810*/  @!P4 IMAD.IADD R0, R0, 0x1, -R251.reuse ;  /* 0x000000010000c824 */ /* 0x100fe200078e0afb */
[C---:B------:R-:W-:Y:S01]  /*a820*/  ISETP.GT.U32.AND P4, PT, R251.reuse, R245, PT ;  /* 0x000000f5fb00720c */ /* 0x040fe20003f84070 */
[----:B------:R-:W-:Y:S01]  /*a830*/  @!P2 IMAD.IADD R246, R246, 0x1, -R251 ;  /* 0x00000001f6f6a824 */ /* 0x000fe200078e0afb */
[----:B------:R-:W-:-:S07]  /*a840*/  ISETP.GT.U32.AND P0, PT, R251, R248, PT ;  /* 0x000000f8fb00720c */ /* 0x000fce0003f04070 */
[--C-:B------:R-:W-:Y:S02]  /*a850*/  @!P1 IMAD.IADD R249, R249, 0x1, -R251.reuse ;  /* 0x00000001f9f99824 */ /* 0x100fe400078e0afb */
[--C-:B------:R-:W-:Y:S02]  /*a860*/  @!P3 IMAD.IADD R247, R247, 0x1, -R251.reuse ;  /* 0x00000001f7f7b824 */ /* 0x100fe400078e0afb */
[--C-:B------:R-:W-:Y:S01]  /*a870*/  @!P4 IMAD.IADD R245, R245, 0x1, -R251.reuse ;  /* 0x00000001f5f5c824 */ /* 0x100fe200078e0afb */
[C---:B------:R-:W-:Y:S01]  /*a880*/  ISETP.GT.U32.AND P4, PT, R251.reuse, R242, PT ;  /* 0x000000f2fb00720c */ /* 0x040fe20003f84070 */
[----:B------:R-:W-:Y:S01]  /*a890*/  @!P0 IMAD.IADD R248, R248, 0x1, -R251 ;  /* 0x00000001f8f88824 */ /* 0x000fe200078e0afb */
[C---:B------:R-:W-:Y:S02]  /*a8a0*/  ISETP.GT.U32.AND P5, PT, R251.reuse, R244, PT ;  /* 0x000000f4fb00720c */ /* 0x040fe40003fa4070 */
[----:B------:R-:W-:-:S09]  /*a8b0*/  ISETP.GT.U32.AND P0, PT, R251, R245, PT ;  /* 0x000000f5fb00720c */ /* 0x000fd20003f04070 */
[----:B------:R-:W-:Y:S02]  /*a8c0*/  @!P4 IADD3 R242, PT, PT, R242, -R251, RZ ;  /* 0x800000fbf2f2c210 */ /* 0x000fe40007ffe0ff */
[C---:B------:R-:W-:Y:S01]  /*a8d0*/  ISETP.GT.U32.AND P4, PT, R251.reuse, R248, PT ;  /* 0x000000f8fb00720c */ /* 0x040fe20003f84070 */
[--C-:B------:R-:W-:Y:S01]  /*a8e0*/  @!P5 IMAD.IADD R244, R244, 0x1, -R251.reuse ;  /* 0x00000001f4f4d824 */ /* 0x100fe200078e0afb */
[C---:B------:R-:W-:Y:S02]  /*a8f0*/  ISETP.GT.U32.AND P6, PT, R251.reuse, R249, PT ;  /* 0x000000f9fb00720c */ /* 0x040fe40003fc4070 */
[----:B------:R-:W-:Y:S01]  /*a900*/  ISETP.GT.U32.AND P5, PT, R251, R250, PT ;  /* 0x000000fafb00720c */ /* 0x000fe20003fa4070 */
[--C-:B------:R-:W-:Y:S01]  /*a910*/  @!P0 IMAD.IADD R245, R245, 0x1, -R251.reuse ;  /* 0x00000001f5f58824 */ /* 0x100fe200078e0afb */
[----:B--2---:R-:W-:Y:S02]  /*a920*/  ISETP.GE.AND P1, PT, R237, RZ, PT ;  /* 0x000000ffed00720c */ /* 0x004fe40003f26270 */
[----:B------:R-:W2:Y:S04]  /*a930*/  LDL R237, [R1+0xd30] ;  /* 0x000d300001ed7983 */ /* 0x000ea80000100800 */
[----:B------:R1:W-:Y:S04]  /*a940*/  STL [R1+0x1120], R246 ;  /* 0x001120f601007387 */ /* 0x0003e80000100800 */
[----:B-1----:R-:W2:Y:S04]  /*a950*/  LDL R246, [R1+0xd38] ;  /* 0x000d380001f67983 */ /* 0x002ea80000100800 */
[----:B------:R1:W-:Y:S04]  /*a960*/  STL [R1+0x1124], R247 ;  /* 0x001124f701007387 */ /* 0x0003e80000100800 */
[----:B-1----:R-:W2:Y:S01]  /*a970*/  LDL R247, [R1+0x10fc] ;  /* 0x0010fc0001f77983 */ /* 0x002ea20000100800 */
[----:B---3--:R-:W-:Y:S01]  /*a980*/  ISETP.NE.AND P0, PT, R238, RZ, PT ;  /* 0x000000ffee00720c */ /* 0x008fe20003f05270 */
[----:B------:R-:W-:-:S05]  /*a990*/  @!P4 IMAD.IADD R248, R248, 0x1, -R251 ;  /* 0x00000001f8f8c824 */ /* 0x000fca00078e0afb */
[----:B------:R1:W-:Y:S01]  /*a9a0*/  STL [R1+0x1128], R248 ;  /* 0x001128f801007387 */ /* 0x0003e20000100800 */
[--C-:B------:R-:W-:Y:S02]  /*a9b0*/  @!P6 IMAD.IADD R249, R249, 0x1, -R251.reuse ;  /* 0x00000001f9f9e824 */ /* 0x100fe400078e0afb */
[----:B------:R-:W-:Y:S01]  /*a9c0*/  @!P5 IMAD.IADD R250, R250, 0x1, -R251 ;  /* 0x00000001fafad824 */ /* 0x000fe200078e0afb */
[----:B------:R-:W-:Y:S01]  /*a9d0*/  ISETP.GE.AND P4, PT, R252, RZ, PT ;  /* 0x000000fffc00720c */ /* 0x000fe20003f86270 */
[----:B------:R-:W3:Y:S04]  /*a9e0*/  LDL R251, [R1+0x2c] ;  /* 0x00002c0001fb7983 */ /* 0x000ee80000100800 */
[----:B-1----:R-:W3:Y:S04]  /*a9f0*/  LDL R248, [R1+0xd04] ;  /* 0x000d040001f87983 */ /* 0x002ee80000100800 */
[----:B------:R1:W-:Y:S04]  /*aa00*/  STL [R1+0x1104], R252 ;  /* 0x001104fc01007387 */ /* 0x0003e80000100800 */
[----:B-1----:R-:W3:Y:S01]  /*aa10*/  LDL R252, [R1+0xd44] ;  /* 0x000d440001fc7983 */ /* 0x002ee20000100800 */
[----:B----4-:R-:W-:Y:S01]  /*aa20*/  @!P1 IMAD.MOV R124, RZ, RZ, -R124 ;  /* 0x000000ffff7c9224 */ /* 0x010fe200078e0a7c */
[----:B------:R-:W-:-:S02]  /*aa30*/  @!P0 LOP3.LUT R124, RZ, R238, RZ, 0x33, !PT ;  /* 0x000000eeff7c8212 */ /* 0x000fc400078e33ff */
[----:B------:R-:W4:Y:S01]  /*aa40*/  LDL.LU R238, [R1+0x1138] ;  /* 0x0011380001ee7983 */ /* 0x000f220000300800 */
[----:B------:R-:W-:-:S03]  /*aa50*/  ISETP.GE.AND P2, PT, R236, RZ, PT ;  /* 0x000000ffec00720c */ /* 0x000fc60003f46270 */
[----:B------:R1:W-:Y:S04]  /*aa60*/  STL [R1], R124 ;  /* 0x0000007c01007387 */ /* 0x0003e80000100800 */
[----:B-1----:R-:W4:Y:S01]  /*aa70*/  LDL R124, [R1+0xd48] ;  /* 0x000d4800017c7983 */ /* 0x002f220000100800 */
[----:B--2---:R-:W-:Y:S02]  /*aa80*/  ISETP.GE.AND P5, PT, R247, RZ, PT ;  /* 0x000000fff700720c */ /* 0x004fe40003fa6270 */
[----:B------:R-:W1:Y:S01]  /*aa90*/  S2R R247, SR_TID.X ;  /* 0x0000000000f77919 */ /* 0x000e620000002100 */
[----:B---3--:R-:W-:Y:S02]  /*aaa0*/  ISETP.GE.AND P1, PT, R248, RZ, PT ;  /* 0x000000fff800720c */ /* 0x008fe40003f26270 */
[----:B------:R-:W2:Y:S04]  /*aab0*/  LDL R248, [R1+0xd58] ;  /* 0x000d580001f87983 */ /* 0x000ea80000100800 */
[----:B------:R-:W3:Y:S01]  /*aac0*/  LDL.LU R236, [R1+0x20] ;  /* 0x0000200001ec7983 */ /* 0x000ee20000300800 */
[----:B-1----:R-:W-:-:S05]  /*aad0*/  LOP3.LUT R247, R247, 0x3f, RZ, 0xc0, !PT ;  /* 0x0000003ff7f77812 */ /* 0x002fca00078ec0ff */
[----:B------:R-:W-:Y:S02]  /*aae0*/  IMAD R247, R247, R125, RZ ;  /* 0x0000007df7f77224 */ /* 0x000fe400078e02ff */
[----:B------:R-:W2:Y:S04]  /*aaf0*/  LDL R125, [R1+0xd3c] ;  /* 0x000d3c00017d7983 */ /* 0x000ea80000100800 */
[----:B------:R4:W-:Y:S02]  /*ab00*/  STL [R1+0x28], R247 ;  /* 0x000028f701007387 */ /* 0x0009e40000100800 */
[----:B----4-:R-:W-:Y:S02]  /*ab10*/  MOV R247, R238 ;  /* 0x000000ee00f77202 */ /* 0x010fe40000000f00 */
[----:B------:R-:W4:Y:S01]  /*ab20*/  LDL R238, [R1+0xd08] ;  /* 0x000d080001ee7983 */ /* 0x000f220000100800 */
[----:B------:R-:W-:-:S03]  /*ab30*/  ISETP.GE.AND P3, PT, R243, RZ, PT ;  /* 0x000000fff300720c */ /* 0x000fc60003f66270 */
[----:B------:R-:W2:Y:S01]  /*ab40*/  LDL R243, [R1+0xd5c] ;  /* 0x000d5c0001f37983 */ /* 0x000ea20000100800 */
[----:B---3--:R-:W-:-:S05]  /*ab50*/  @!P4 IMAD.MOV R236, RZ, RZ, -R236 ;  /* 0x000000ffffecc224 */ /* 0x008fca00078e0aec */
[----:B------:R1:W-:Y:S04]  /*ab60*/  STL [R1+0x24], R236 ;  /* 0x000024ec01007387 */ /* 0x0003e80000100800 */
[----:B-1----:R-:W3:Y:S01]  /*ab70*/  LDL.LU R236, [R1+0x1134] ;  /* 0x0011340001ec7983 */ /* 0x002ee20000300800 */
[----:B----4-:R-:W-:-:S03]  /*ab80*/  ISETP.GE.AND P4, PT, R238, RZ, PT ;  /* 0x000000ffee00720c */ /* 0x010fc60003f86270 */
[----:B------:R-:W4:Y:S01]  /*ab90*/  LDL.LU R238, [R1+0x1c] ;  /* 0x00001c0001ee7983 */ /* 0x000f220000300800 */
[----:B------:R-:W-:Y:S01]  /*aba0*/  @!P5 IMAD.MOV R247, RZ, RZ, -R247 ;  /* 0x000000fffff7d224 */ /* 0x000fe200078e0af7 */
[----:B------:R-:W-:-:S04]  /*abb0*/  ISETP.GE.AND P5, PT, R237, RZ, PT ;  /* 0x000000ffed00720c */ /* 0x000fc80003fa6270 */
[----:B------:R1:W-:Y:S04]  /*abc0*/  STL [R1+0x20], R247 ;  /* 0x000020f701007387 */ /* 0x0003e80000100800 */
[----:B-1----:R-:W2:Y:S04]  /*abd0*/  LDL R247, [R1+0xd60] ;  /* 0x000d600001f77983 */ /* 0x002ea80000100800 */
[----:B------:R-:W2:Y:S01]  /*abe0*/  LDL.LU R237, [R1+0x18] ;  /* 0x0000180001ed7983 */ /* 0x000ea20000300800 */
[----:B----4-:R-:W-:-:S05]  /*abf0*/  @!P1 IMAD.MOV R238, RZ, RZ, -R238 ;  /* 0x000000ffffee9224 */ /* 0x010fca00078e0aee */
[----:B------:R1:W-:Y:S04]  /*ac00*/  STL [R1+0x1c], R238 ;  /* 0x00001cee01007387 */ /* 0x0003e80000100800 */
[----:B-1----:R-:W4:Y:S01]  /*ac10*/  LDL.LU R238, [R1+0x14] ;  /* 0x0000140001ee7983 */ /* 0x002f220000300800 */
[----:B------:R-:W-:-:S03]  /*ac20*/  ISETP.GE.AND P1, PT, R246, RZ, PT ;  /* 0x000000fff600720c */ /* 0x000fc60003f26270 */
[----:B------:R-:W3:Y:S01]  /*ac30*/  LDL R246, [R1+0xd64] ;  /* 0x000d640001f67983 */ /* 0x000ee20000100800 */
[----:B--2---:R-:W-:Y:S01]  /*ac40*/  @!P2 IMAD.MOV R237, RZ, RZ, -R237 ;  /* 0x000000ffffeda224 */ /* 0x004fe200078e0aed */
[----:B------:R-:W-:-:S04]  /*ac50*/  ISETP.GE.AND P2, PT, R125, RZ, PT ;  /* 0x000000ff7d00720c */ /* 0x000fc80003f46270 */
[----:B------:R1:W-:Y:S04]  /*ac60*/  STL [R1+0x18], R237 ;  /* 0x000018ed01007387 */ /* 0x0003e80000100800 */
[----:B-1----:R-:W2:Y:S04]  /*ac70*/  LDL.LU R237, [R1+0x1130] ;  /* 0x0011300001ed7983 */ /* 0x002ea80000300800 */
[----:B------:R-:W2:Y:S01]  /*ac80*/  LDL.LU R125, [R1+0x10] ;  /* 0x00001000017d7983 */ /* 0x000ea20000300800 */
[----:B----4-:R-:W-:Y:S01]  /*ac90*/  @!P3 IMAD.MOV R238, RZ, RZ, -R238 ;  /* 0x000000ffffeeb224 */ /* 0x010fe200078e0aee */
[----:B------:R-:W-:-:S02]  /*aca0*/  ISETP.GE.AND P3, PT, R252, RZ, PT ;  /* 0x000000fffc00720c */ /* 0x000fc40003f66270 */
[----:B------:R-:W4:Y:S04]  /*acb0*/  LDL.LU R252, [R1+0xc] ;  /* 0x00000c0001fc7983 */ /* 0x000f280000300800 */
[----:B------:R-:W-:Y:S01]  /*acc0*/  STL [R1+0x14], R238 ;  /* 0x000014ee01007387 */ /* 0x000fe20000100800 */
[----:B--2---:R-:W-:Y:S01]  /*acd0*/  @!P4 IMAD.MOV R125, RZ, RZ, -R125 ;  /* 0x000000ffff7dc224 */ /* 0x004fe200078e0a7d */
[----:B------:R-:W-:Y:S02]  /*ace0*/  ISETP.GE.AND P4, PT, R124, RZ, PT ;  /* 0x000000ff7c00720c */ /* 0x000fe40003f86270 */
[----:B------:R-:W2:Y:S04]  /*acf0*/  LDL.LU R124, [R1+0x8] ;  /* 0x00000800017c7983 */ /* 0x000ea80000300800 */
[----:B------:R-:W-:Y:S01]  /*ad00*/  STL [R1+0x10], R125 ;  /* 0x0000107d01007387 */ /* 0x000fe20000100800 */
[----:B----4-:R-:W-:-:S05]  /*ad10*/  @!P5 IMAD.MOV R252, RZ, RZ, -R252 ;  /* 0x000000fffffcd224 */ /* 0x010fca00078e0afc */
[----:B------:R1:W-:Y:S04]  /*ad20*/  STL [R1+0x110c], R252 ;  /* 0x00110cfc01007387 */ /* 0x0003e80000100800 */
[----:B-1----:R-:W4:Y:S04]  /*ad30*/  LDL R252, [R1+0xd80] ;  /* 0x000d800001fc7983 */ /* 0x002f280000100800 */
[----:B------:R-:W3:Y:S01]  /*ad40*/  LDL.LU R238, [R1+0x4] ;  /* 0x0000040001ee7983 */ /* 0x000ee20000300800 */
[----:B--2---:R-:W-:-:S03]  /*ad50*/  @!P1 IMAD.MOV R124, RZ, RZ, -R124 ;  /* 0x000000ffff7c9224 */ /* 0x004fc600078e0a7c */
[----:B------:R-:W2:Y:S01]  /*ad60*/  LDL R125, [R1+0xd84] ;  /* 0x000d8400017d7983 */ /* 0x000ea20000100800 */
[----:B------:R-:W-:Y:S02]  /*ad70*/  ISETP.GE.AND P5, PT, R248, RZ, PT ;  /* 0x000000fff800720c */ /* 0x000fe40003fa6270 */
[----:B------:R-:W-:Y:S01]  /*ad80*/  ISETP.GE.AND P1, PT, R243, RZ, PT ;  /* 0x000000fff300720c */ /* 0x000fe20003f26270 */
[----:B------:R1:W-:Y:S04]  /*ad90*/  STL [R1+0x1110], R124 ;  /* 0x0011107c01007387 */ /* 0x0003e80000100800 */
[----:B------:R-:W2:Y:S04]  /*ada0*/  LDL R243, [R1+0xd88] ;  /* 0x000d880001f37983 */ /* 0x000ea80000100800 */
[----:B------:R-:W2:Y:S04]  /*adb0*/  LDL R248, [R1+0xd8c] ;  /* 0x000d8c0001f87983 */ /* 0x000ea80000100800 */
[----:B-1----:R-:W2:Y:S01]  /*adc0*/  LDL R124, [R1+0xd78] ;  /* 0x000d7800017c7983 */ /* 0x002ea20000100800 */
[----:B---3--:R-:W-:-:S05]  /*add0*/  @!P2 IMAD.MOV R238, RZ, RZ, -R238 ;  /* 0x000000ffffeea224 */ /* 0x008fca00078e0aee */
[----:B------:R1:W-:Y:S04]  /*ade0*/  STL [R1+0x1114], R238 ;  /* 0x001114ee01007387 */ /* 0x0003e80000100800 */
[----:B-1----:R-:W3:Y:S01]  /*adf0*/  LDL R238, [R1+0xd68] ;  /* 0x000d680001ee7983 */ /* 0x002ee20000100800 */
[----:B------:R-:W-:Y:S02]  /*ae00*/  @!P3 IADD3 R237, PT, PT, -R237, RZ, RZ ;  /* 0x000000ffededb210 */ /* 0x000fe40007ffe1ff */
[----:B------:R-:W-:Y:S02]  /*ae10*/  ISETP.GE.AND P2, PT, R247, RZ, PT ;  /* 0x000000fff700720c */ /* 0x000fe40003f46270 */
[----:B------:R-:W3:Y:S01]  /*ae20*/  LDL R247, [R1+0xd9c] ;  /* 0x000d9c0001f77983 */ /* 0x000ee20000100800 */
[----:B------:R-:W-:-:S03]  /*ae30*/  ISETP.GE.AND P3, PT, R246, RZ, PT ;  /* 0x000000fff600720c */ /* 0x000fc60003f66270 */
[----:B------:R1:W-:Y:S04]  /*ae40*/  STL [R1+0x1118], R237 ;  /* 0x001118ed01007387 */ /* 0x0003e80000100800 */
[----:B------:R-:W3:Y:S01]  /*ae50*/  LDL R246, [R1+0xda4] ;  /* 0x000da40001f67983 */ /* 0x000ee20000100800 */
[----:B------:R-:W-:Y:S02]  /*ae60*/  @!P4 IMAD.MOV R236, RZ, RZ, -R236 ;  /* 0x000000ffffecc224 */ /* 0x000fe400078e0aec */
[----:B------:R-:W-:Y:S01]  /*ae70*/  @!P5 IMAD.MOV R235, RZ, RZ, -R235 ;  /* 0x000000ffffebd224 */ /* 0x000fe200078e0aeb */
[----:B--2---:R-:W-:Y:S01]  /*ae80*/  ISETP.GE.AND P5, PT, R124, RZ, PT ;  /* 0x000000ff7c00720c */ /* 0x004fe20003fa6270 */
[----:B------:R-:W-:Y:S01]  /*ae90*/  @!P1 IMAD.MOV R234, RZ, RZ, -R234 ;  /* 0x000000ffffea9224 */ /* 0x000fe200078e0aea */
[----:B------:R2:W-:Y:S01]  /*aea0*/  STL [R1+0x111c], R236 ;  /* 0x00111cec01007387 */ /* 0x0005e20000100800 */
[----:B----4-:R-:W-:Y:S01]  /*aeb0*/  ISETP.GE.AND P1, PT, R252, RZ, PT ;  /* 0x000000fffc00720c */ /* 0x010fe20003f26270 */
[----:B------:R-:W-:Y:S01]  /*aec0*/  @!P2 IMAD.MOV R233, RZ, RZ, -R233 ;  /* 0x000000ffffe9a224 */ /* 0x000fe200078e0ae9 */
[----:B------:R-:W-:Y:S01]  /*aed0*/  ISETP.GE.AND P2, PT, R125, RZ, PT ;  /* 0x000000ff7d00720c */ /* 0x000fe20003f46270 */
[----:B------:R-:W4:Y:S01]  /*aee0*/  LDL R124, [R1+0xdb0] ;  /* 0x000db000017c7983 */ /* 0x000f220000100800 */
[----:B------:R-:W-:Y:S01]  /*aef0*/  @!P3 IMAD.MOV R232, RZ, RZ, -R232 ;  /* 0x000000ffffe8b224 */ /* 0x000fe200078e0ae8 */
[----:B------:R-:W-:-:S02]  /*af00*/  ISETP.GE.AND P3, PT, R243, RZ, PT ;  /* 0x000000fff300720c */ /* 0x000fc40003f66270 */
[----:B------:R-:W2:Y:S04]  /*af10*/  LDL R252, [R1+0xdb4] ;  /* 0x000db40001fc7983 */ /* 0x000ea80000100800 */
[----:B------:R-:W2:Y:S04]  /*af20*/  LDL R125, [R1+0xdbc] ;  /* 0x000dbc00017d7983 */ /* 0x000ea80000100800 */
[----:B------:R-:W2:Y:S01]  /*af30*/  LDL R243, [R1+0xdc4] ;  /* 0x000dc40001f37983 */ /* 0x000ea20000100800 */
[----:B---3--:R-:W-:Y:S01]  /*af40*/  ISETP.GE.AND P4, PT, R238, RZ, PT ;  /* 0x000000ffee00720c */ /* 0x008fe20003f86270 */
[----:B------:R-:W-:-:S02]  /*af50*/  @!P5 IMAD.MOV R230, RZ, RZ, -R230 ;  /* 0x000000ffffe6d224 */ /* 0x000fc400078e0ae6 */
[----:B------:R-:W3:Y:S01]  /*af60*/  LDL R238, [R1+0xda8] ;  /* 0x000da80001ee7983 */ /* 0x000ee20000100800 */
[----:B------:R-:W-:Y:S01]  /*af70*/  @!P1 IMAD.MOV R229, RZ, RZ, -R229 ;  /* 0x000000ffffe59224 */ /* 0x000fe200078e0ae5 */
[----:B------:R-:W-:Y:S02]  /*af80*/  ISETP.GE.AND P5, PT, R247, RZ, PT ;  /* 0x000000fff700720c */ /* 0x000fe40003fa6270 */
[----:B-1----:R-:W3:Y:S04]  /*af90*/  LDL R237, [R1+0xd40] ;  /* 0x000d400001ed7983 */ /* 0x002ee80000100800 */
[----:B------:R-:W3:Y:S02]  /*afa0*/  LDL R247, [R1+0xdd0] ;  /* 0x000dd00001f77983 */ /* 0x000ee40000100800 */
[----:B------:R-:W-:Y:S01]  /*afb0*/  @!P4 IMAD.MOV R231, RZ, RZ, -R231 ;  /* 0x000000ffffe7c224 */ /* 0x000fe200078e0ae7 */
[----:B------:R-:W-:-:S02]  /*afc0*/  ISETP.GE.AND P4, PT, R248, RZ, PT ;  /* 0x000000fff800720c */ /* 0x000fc40003f86270 */
[----:B------:R-:W3:Y:S01]  /*afd0*/  LDL R248, [R1+0xdcc] ;  /* 0x000dcc0001f87983 */ /* 0x000ee20000100800 */
[----:B------:R-:W-:-:S03]  /*afe0*/  ISETP.GE.AND P1, PT, R246, RZ, PT ;  /* 0x000000fff600720c */ /* 0x000fc60003f26270 */
[----:B------:R-:W3:Y:S01]  /*aff0*/  LDL R246, [R1+0xdd8] ;  /* 0x000dd80001f67983 */ /* 0x000ee20000100800 */
[----:B------:R-:W-:Y:S01]  /*b000*/  @!P2 IMAD.MOV R228, RZ, RZ, -R228 ;  /* 0x000000ffffe4a224 */ /* 0x000fe200078e0ae4 */
[----:B------:R-:W-:Y:S01]  /*b010*/  @!P3 IADD3 R227, PT, PT, -R227, RZ, RZ ;  /* 0x000000ffe3e3b210 */ /* 0x000fe20007ffe1ff */
[----:B------:R-:W-:Y:S01]  /*b020*/  @!P5 IMAD.MOV R225, RZ, RZ, -R225 ;  /* 0x000000ffffe1d224 */ /* 0x000fe200078e0ae1 */
[----:B----4-:R-:W-:Y:S02]  /*b030*/  ISETP.GE.AND P3, PT, R124, RZ, PT ;  /* 0x000000ff7c00720c */ /* 0x010fe40003f66270 */
[----:B------:R-:W4:Y:S01]  /*b040*/  LDL R124, [R1+0xde4] ;  /* 0x000de400017c7983 */ /* 0x000f220000100800 */
[----:B------:R-:W-:Y:S01]  /*b050*/  @!P4 IMAD.MOV R226, RZ, RZ, -R226 ;  /* 0x000000ffffe2c224 */ /* 0x000fe200078e0ae2 */
[----:B--2---:R-:W-:Y:S02]  /*b060*/  ISETP.GE.AND P4, PT, R252, RZ, PT ;  /* 0x000000fffc00720c */ /* 0x004fe40003f86270 */
[----:B------:R-:W-:Y:S01]  /*b070*/  @!P1 IMAD.MOV R224, RZ, RZ, -R224 ;  /* 0x000000ffffe09224 */ /* 0x000fe200078e0ae0 */
[----:B------:R-:W2:Y:S01]  /*b080*/  LDL R252, [R1+0xde8] ;  /* 0x000de80001fc7983 */ /* 0x000ea20000100800 */
[----:B------:R-:W-:-:S02]  /*b090*/  ISETP.GE.AND P5, PT, R125, RZ, PT ;  /* 0x000000ff7d00720c */ /* 0x000fc40003fa6270 */
[----:B------:R-:W-:Y:S01]  /*b0a0*/  ISETP.GE.AND P1, PT, R243, RZ, PT ;  /* 0x000000fff300720c */ /* 0x000fe20003f26270 */
[----:B------:R-:W2:Y:S04]  /*b0b0*/  LDL R125, [R1+0xdf0] ;  /* 0x000df000017d7983 */ /* 0x000ea80000100800 */
[----:B------:R-:W2:Y:S01]  /*b0c0*/  LDL R243, [R1+0xdf8] ;  /* 0x000df80001f37983 */ /* 0x000ea20000100800 */
[----:B---3--:R-:W-:-:S03]  /*b0d0*/  ISETP.GE.AND P2, PT, R238, RZ, PT ;  /* 0x000000ffee00720c */ /* 0x008fc60003f46270 */
[----:B------:R-:W3:Y:S01]  /*b0e0*/  LDL R238, [R1+0xde0] ;  /* 0x000de00001ee7983 */ /* 0x000ee20000100800 */
[----:B------:R-:W-:Y:S02]  /*b0f0*/  @!P3 IMAD.MOV R222, RZ, RZ, -R222 ;  /* 0x000000ffffdeb224 */ /* 0x000fe400078e0ade */
[----:B------:R-:W-:Y:S01]  /*b100*/  @!P4 IMAD.MOV R221, RZ, RZ, -R221 ;  /* 0x000000ffffddc224 */ /* 0x000fe200078e0add */
[----:B------:R-:W-:Y:S02]  /*b110*/  ISETP.GE.AND P3, PT, R247, RZ, PT ;  /* 0x000000fff700720c */ /* 0x000fe40003f66270 */
[----:B------:R-:W3:Y:S04]  /*b120*/  LDL R247, [R1+0xe0c] ;  /* 0x000e0c0001f77983 */ /* 0x000ee80000100800 */
[----:B------:R-:W-:Y:S01]  /*b130*/  @!P2 IMAD.MOV R223, RZ, RZ, -R223 ;  /* 0x000000ffffdfa224 */ /* 0x000fe200078e0adf */
[----:B------:R-:W-:-:S02]  /*b140*/  ISETP.GE.AND P2, PT, R248, RZ, PT ;  /* 0x000000fff800720c */ /* 0x000fc40003f46270 */
[----:B------:R-:W3:Y:S01]  /*b150*/  LDL R248, [R1+0xe08] ;  /* 0x000e080001f87983 */ /* 0x000ee20000100800 */
[----:B------:R-:W-:-:S03]  /*b160*/  ISETP.GE.AND P4, PT, R246, RZ, PT ;  /* 0x000000fff600720c */ /* 0x000fc60003f86270 */
[----:B------:R-:W3:Y:S01]  /*b170*/  LDL R246, [R1+0xe10] ;  /* 0x000e100001f67983 */ /* 0x000ee20000100800 */
[----:B------:R-:W-:Y:S02]  /*b180*/  @!P5 IMAD.MOV R220, RZ, RZ, -R220 ;  /* 0x000000ffffdcd224 */ /* 0x000fe400078e0adc */
[----:B------:R-:W-:Y:S01]  /*b190*/  @!P1 IMAD.MOV R219, RZ, RZ, -R219 ;  /* 0x000000ffffdb9224 */ /* 0x000fe200078e0adb */
[----:B----4-:R-:W-:Y:S02]  /*b1a0*/  ISETP.GE.AND P1, PT, R124, RZ, PT ;  /* 0x000000ff7c00720c */ /* 0x010fe40003f26270 */
[----:B------:R-:W4:Y:S01]  /*b1b0*/  LDL R124, [R1+0xe18] ;  /* 0x000e1800017c7983 */ /* 0x000f220000100800 */
[----:B------:R-:W-:Y:S01]  /*b1c0*/  @!P2 IMAD.MOV R218, RZ, RZ, -R218 ;  /* 0x000000ffffdaa224 */ /* 0x000fe200078e0ada */
[----:B------:R-:W-:Y:S02]  /*b1d0*/  @!P3 IADD3 R217, PT, PT, -R217, RZ, RZ ;  /* 0x000000ffd9d9b210 */ /* 0x000fe40007ffe1ff */
[----:B--2---:R-:W-:Y:S01]  /*b1e0*/  ISETP.GE.AND P2, PT, R252, RZ, PT ;  /* 0x000000fffc00720c */ /* 0x004fe20003f46270 */
[----:B------:R-:W-:Y:S01]  /*b1f0*/  @!P4 IMAD.MOV R216, RZ, RZ, -R216 ;  /* 0x000000ffffd8c224 */ /* 0x000fe200078e0ad8 */
[----:B------:R-:W2:Y:S01]  /*b200*/  LDL R252, [R1+0xe30] ;  /* 0x000e300001fc7983 */ /* 0x000ea20000100800 */
[----:B------:R-:W-:-:S03]  /*b210*/  ISETP.GE.AND P3, PT, R125, RZ, PT ;  /* 0x000000ff7d00720c */ /* 0x000fc60003f66270 */
[----:B------:R-:W2:Y:S01]  /*b220*/  LDL R125, [R1+0xe34] ;  /* 0x000e3400017d7983 */ /* 0x000ea20000100800 */
[----:B------:R-:W-:-:S03]  /*b230*/  ISETP.GE.AND P4, PT, R243, RZ, PT ;  /* 0x000000fff300720c */ /* 0x000fc60003f86270 */
        /* <DEDUP_REMOVED lines=14> */
[----:B----4-:R-:W-:Y:S01]  /*b320*/  ISETP.GE.AND P4, PT, R124, RZ, PT ;  /* 0x000000ff7c00720c */ /* 0x010fe20003f86270 */
[----:B------:R-:W-:Y:S01]  /*b330*/  @!P1 IMAD.MOV R209, RZ, RZ, -R209 ;  /* 0x000000ffffd19224 */ /* 0x000fe200078e0ad1 */
[----:B------:R-:W4:Y:S01]  /*b340*/  LDL R124, [R1+0xe5c] ;  /* 0x000e5c00017c7983 */ /* 0x000f220000100800 */
[----:B------:R-:W-:Y:S01]  /*b350*/  @!P5 IMAD.MOV R210, RZ, RZ, -R210 ;  /* 0x000000ffffd2d224 */ /* 0x000fe200078e0ad2 */
[----:B--2---:R-:W-:Y:S02]  /*b360*/  ISETP.GE.AND P5, PT, R252, RZ, PT ;  /* 0x000000fffc00720c */ /* 0x004fe40003fa6270 */
        /* <DEDUP_REMOVED lines=12> */
[----:B------:R-:W-:-:S02]  /*b430*/  @!P3 IADD3 R207, PT, PT, -R207, RZ, RZ ;  /* 0x000000ffcfcfb210 */ /* 0x000fc40007ffe1ff */
[----:B------:R-:W-:Y:S02]  /*b440*/  ISETP.GE.AND P3, PT, R248, RZ, PT ;  /* 0x000000fff800720c */ /* 0x000fe40003f66270 */
        /* <DEDUP_REMOVED lines=18> */
[----:B------:R-:W-:Y:S01]  /*b570*/  @!P2 IMAD.MOV R198, RZ, RZ, -R198 ;  /* 0x000000ffffc6a224 */ /* 0x000fe200078e0ac6 */
[----:B------:R-:W-:Y:S02]  /*b580*/  @!P3 IADD3 R197, PT, PT, -R197, RZ, RZ ;  /* 0x000000ffc5c5b210 */ /* 0x000fe40007ffe1ff */
        /* <DEDUP_REMOVED lines=110> */
[----:B------:R-:W-:Y:S01]  /*bc70*/  @!P5 IADD3 R160, PT, PT, -R160, RZ, RZ ;  /* 0x000000ffa0a0d210 */ /* 0x000fe20007ffe1ff */
        /* <DEDUP_REMOVED lines=55> */
[----:B------:R-:W-:Y:S01]  /*bff0*/  @!P3 IADD3 R142, PT, PT, -R142, RZ, RZ ;  /* 0x000000ff8e8eb210 */ /* 0x000fe20007ffe1ff */
[----:B------:R-:W-:Y:S01]  /*c000*/  @!P4 IMAD.MOV R141, RZ, RZ, -R141 ;  /* 0x000000ffff8dc224 */ /* 0x000fe200078e0a8d */
[----:B------:R-:W-:Y:S02]  /*c010*/  ISETP.GE.AND P3, PT, R247, RZ, PT ;  /* 0x000000fff700720c */ /* 0x000fe40003f66270 */
[----:B------:R-:W3:Y:S05]  /*c020*/  LDL R247, [R1+0x10b0] ;  /* 0x0010b00001f77983 */ /* 0x000eea0000100800 */
        /* <DEDUP_REMOVED lines=53> */
[----:B------:R-:W-:Y:S01]  /*c380*/  @!P1 IADD3 R122, PT, PT, -R122, RZ, RZ ;  /* 0x000000ff7a7a9210 */ /* 0x000fe20007ffe1ff */
[----:B------:R-:W-:Y:S01]  /*c390*/  @!P2 IMAD.MOV R121, RZ, RZ, -R121 ;  /* 0x000000ffff79a224 */ /* 0x000fe200078e0a79 */
[----:B----4-:R-:W-:Y:S01]  /*c3a0*/  ISETP.GE.AND P2, PT, R124, RZ, PT ;  /* 0x000000ff7c00720c */ /* 0x010fe20003f46270 */
[----:B------:R-:W-:Y:S01]  /*c3b0*/  @!P4 IMAD.MOV R119, RZ, RZ, -R119 ;  /* 0x000000ffff77c224 */ /* 0x000fe200078e0a77 */
[----:B------:R-:W4:Y:S02]  /*c3c0*/  LDL R124, [R1+0x10a0] ;  /* 0x0010a000017c7983 */ /* 0x000f240000100800 */
        /* <DEDUP_REMOVED lines=120> */
[----:B------:R-:W-:-:S03]  /*cb50*/  @!P3 IMAD.MOV R80, RZ, RZ, -R80 ;  /* 0x000000ffff50b224 */ /* 0x000fc600078e0a50 */
[----:B------:R-:W-:Y:S01]  /*cb60*/  @!P5 IMAD.MOV R78, RZ, RZ, -R78 ;  /* 0x000000ffff4ed224 */ /* 0x000fe200078e0a4e */
[----:B--2---:R-:W-:Y:S02]  /*cb70*/  ISETP.GE.AND P3, PT, R252, RZ, PT ;  /* 0x000000fffc00720c */ /* 0x004fe40003f66270 */
        /* <DEDUP_REMOVED lines=141> */
[----:B------:R-:W-:-:S03]  /*d450*/  @!P1 IADD3 R32, PT, PT, -R32, RZ, RZ ;  /* 0x000000ff20209210 */ /* 0x000fc60007ffe1ff */
        /* <DEDUP_REMOVED lines=24> */
[----:B------:R-:W-:Y:S01]  /*d5e0*/  @!P1 IMAD.MOV R22, RZ, RZ, -R22 ;  /* 0x000000ffff169224 */ /* 0x000fe200078e0a16 */
[----:B--2---:R-:W-:-:S02]  /*d5f0*/  ISETP.GE.AND P4, PT, R252, RZ, PT ;  /* 0x000000fffc00720c */ /* 0x004fc40003f86270 */
        /* <DEDUP_REMOVED lines=22> */
[----:B------:R-:W-:Y:S02]  /*d760*/  @!P4 IADD3 R14, PT, PT, -R14, RZ, RZ ;  /* 0x000000ff0e0ec210 */ /* 0x000fe40007ffe1ff */
        /* <DEDUP_REMOVED lines=33> */
[----:B------:R-:W-:Y:S02]  /*d980*/  @!P5 IMAD.MOV R3, RZ, RZ, -R3 ;  /* 0x000000ffff03d224 */ /* 0x000fe400078e0a03 */
[----:B------:R-:W-:Y:S01]  /*d990*/  @!P1 IMAD.MOV R2, RZ, RZ, -R2 ;  /* 0x000000ffff029224 */ /* 0x000fe200078e0a02 */
[----:B------:R-:W-:Y:S02]  /*d9a0*/  ISETP.GE.AND P4, PT, R247, RZ, PT ;  /* 0x000000fff700720c */ /* 0x000fe40003f86270 */
[----:B------:R-:W-:Y:S01]  /*d9b0*/  ISETP.GE.AND P1, PT, R237, RZ, PT ;  /* 0x000000ffed00720c */ /* 0x000fe20003f26270 */
[----:B------:R-:W3:Y:S01]  /*d9c0*/  LDL R247, [R1+0xd18] ;  /* 0x000d180001f77983 */ /* 0x000ee20000100800 */
[----:B------:R-:W-:-:S02]  /*d9d0*/  @!P3 IADD3 R5, PT, PT, -R5, RZ, RZ ;  /* 0x000000ff0505b210 */ /* 0x000fc40007ffe1ff */
[----:B------:R-:W-:Y:S01]  /*d9e0*/  ISETP.GE.AND P3, PT, R248, RZ, PT ;  /* 0x000000fff800720c */ /* 0x000fe20003f66270 */
[----:B------:R-:W-:Y:S01]  /*d9f0*/  @!P2 IMAD.MOV R0, RZ, RZ, -R0 ;  /* 0x000000ffff00a224 */ /* 0x000fe200078e0a00 */
[----:B------:R-:W3:Y:S01]  /*da00*/  LDL R248, [R1+0xd1c] ;  /* 0x000d1c0001f87983 */ /* 0x000ee20000100800 */
[----:B------:R-:W-:-:S03]  /*da10*/  ISETP.GE.AND P5, PT, R246, RZ, PT ;  /* 0x000000fff600720c */ /* 0x000fc60003fa6270 */
[----:B------:R-:W3:Y:S01]  /*da20*/  LDL R246, [R1+0xd14] ;  /* 0x000d140001f67983 */ /* 0x000ee20000100800 */
[----:B------:R-:W-:-:S03]  /*da30*/  @!P4 IMAD.MOV R240, RZ, RZ, -R240 ;  /* 0x000000fffff0c224 */ /* 0x000fc600078e0af0 */
[----:B------:R-:W3:Y:S01]  /*da40*/  LDL.LU R236, [R1+0x24] ;  /* 0x0000240001ec7983 */ /* 0x000ee20000300800 */
[----:B------:R-:W-:Y:S02]  /*da50*/  @!P1 IMAD.MOV R242, RZ, RZ, -R242 ;  /* 0x000000fffff29224 */ /* 0x000fe400078e0af2 */
[----:B------:R-:W-:Y:S01]  /*da60*/  @!P3 IMAD.MOV R239, RZ, RZ, -R239 ;  /* 0x000000ffffefb224 */ /* 0x000fe200078e0aef */
[----:B------:R-:W3:Y:S01]  /*da70*/  LDL R237, [R1+0x20] ;  /* 0x0000200001ed7983 */ /* 0x000ee20000100800 */
[----:B----4-:R-:W-:Y:S01]  /*da80*/  ISETP.GE.AND P3, PT, R124, RZ, PT ;  /* 0x000000ff7c00720c */ /* 0x010fe20003f66270 */
[----:B------:R-:W-:Y:S01]  /*da90*/  @!P5 IMAD.MOV R241, RZ, RZ, -R241 ;  /* 0x000000fffff1d224 */ /* 0x000fe200078e0af1 */
[----:B--2---:R-:W-:Y:S02]  /*daa0*/  ISETP.GE.AND P4, PT, R252, RZ, PT ;  /* 0x000000fffc00720c */ /* 0x004fe40003f86270 */
[----:B------:R-:W-:Y:S02]  /*dab0*/  ISETP.GE.AND P1, PT, R125, RZ, PT ;  /* 0x000000ff7d00720c */ /* 0x000fe40003f26270 */
[----:B------:R-:W-:-:S02]  /*dac0*/  MOV R125, R244 ;  /* 0x000000f4007d7202 */ /* 0x000fc40000000f00 */
[----:B------:R-:W-:Y:S02]  /*dad0*/  ISETP.GE.AND P5, PT, R243, RZ, PT ;  /* 0x000000fff300720c */ /* 0x000fe40003fa6270 */
[----:B---3--:R-:W-:Y:S02]  /*dae0*/  ISETP.GE.AND P2, PT, R238, RZ, PT ;  /* 0x000000ffee00720c */ /* 0x008fe40003f46270 */
[----:B------:R-:W2:Y:S04]  /*daf0*/  LDL.LU R238, [R1+0x1c] ;  /* 0x00001c0001ee7983 */ /* 0x000ea80000300800 */
[----:B------:R-:W3:Y:S04]  /*db00*/  LDL.LU R124, [R1+0x18] ;  /* 0x00001800017c7983 */ /* 0x000ee80000300800 */
[----:B------:R-:W4:Y:S04]  /*db10*/  LDL.LU R252, [R1+0x14] ;  /* 0x0000140001fc7983 */ /* 0x000f280000300800 */
[----:B------:R-:W2:Y:S04]  /*db20*/  LDL.LU R243, [R1+0x112c] ;  /* 0x00112c0001f37983 */ /* 0x000ea80000300800 */
[----:B------:R-:W3:Y:S01]  /*db30*/  LDL R244, [R1+0x28] ;  /* 0x0000280001f47983 */ /* 0x000ee20000100800 */
[----:B------:R-:W-:-:S02]  /*db40*/  @!P4 IMAD.MOV R245, RZ, RZ, -R245 ;  /* 0x000000fffff5c224 */ /* 0x000fc400078e0af5 */
[----:B------:R-:W-:Y:S01]  /*db50*/  @!P3 IMAD.MOV R125, RZ, RZ, -R125 ;  /* 0x000000ffff7db224 */ /* 0x000fe200078e0a7d */
[----:B------:R-:W-:Y:S02]  /*db60*/  ISETP.GE.AND P3, PT, R247, RZ, PT ;  /* 0x000000fff700720c */ /* 0x000fe40003f66270 */
[----:B------:R-:W-:Y:S02]  /*db70*/  ISETP.GE.AND P6, PT, R246, RZ, PT ;  /* 0x000000fff600720c */ /* 0x000fe40003fc6270 */
[----:B------:R-:W-:Y:S02]  /*db80*/  ISETP.NE.AND P0, PT, R251, RZ, PT ;  /* 0x000000fffb00720c */ /* 0x000fe40003f05270 */
[----:B------:R-:W-:-:S04]  /*db90*/  LOP3.LUT R251, RZ, R251, RZ, 0x33, !PT ;  /* 0x000000fbfffb7212 */ /* 0x000fc800078e33ff */
[C---:B------:R-:W-:Y:S02]  /*dba0*/  SEL R236, R251.reuse, R236, !P0 ;  /* 0x000000ecfbec7207 */ /* 0x040fe40004000000 */
[C---:B------:R-:W-:Y:S02]  /*dbb0*/  SEL R237, R251.reuse, R237, !P0 ;  /* 0x000000edfbed7207 */ /* 0x040fe40004000000 */
[----:B------:R-:W-:Y:S01]  /*dbc0*/  SEL R159, R251, R159, !P0 ;  /* 0x0000009ffb9f7207 */ /* 0x000fe20004000000 */
[----:B--2---:R-:W-:Y:S01]  /*dbd0*/  @!P2 IMAD.MOV R243, RZ, RZ, -R243 ;  /* 0x000000fffff3a224 */ /* 0x004fe200078e0af3 */
[----:B------:R-:W-:Y:S02]  /*dbe0*/  ISETP.GE.AND P2, PT, R248, RZ, PT ;  /* 0x000000fff800720c */ /* 0x000fe40003f46270 */
[----:B------:R-:W2:Y:S01]  /*dbf0*/  LDL.LU R248, [R1+0x1128] ;  /* 0x0011280001f87983 */ /* 0x000ea20000300800 */
[----:B---3--:R-:W-:-:S03]  /*dc00*/  LEA R244, P4, R244, UR10, 0x2 ;  /* 0x0000000af4f47c11 */ /* 0x008fc6000f8810ff */
[----:B------:R-:W3:Y:S04]  /*dc10*/  LDL.LU R247, [R1+0x1124] ;  /* 0x0011240001f77983 */ /* 0x000ee80000300800 */
[----:B------:R-:W2:Y:S04]  /*dc20*/  LDL.LU R246, [R1+0x1120] ;  /* 0x0011200001f67983 */ /* 0x000ea80000300800 */
[----:B------:R1:W-:Y:S04]  /*dc30*/  STL [R1+0x1108], R244 ;  /* 0x001108f401007387 */ /* 0x0003e80000100800 */
[----:B-1----:R-:W2:Y:S01]  /*dc40*/  LDL.LU R244, [R1+0x10] ;  /* 0x0000100001f47983 */ /* 0x002ea20000300800 */
[----:B------:R-:W-:-:S02]  /*dc50*/  SEL R238, R251, R238, !P0 ;  /* 0x000000eefbee7207 */ /* 0x000fc40004000000 */
[C---:B------:R-:W-:Y:S01]  /*dc60*/  SEL R124, R251.reuse, R124, !P0 ;  /* 0x0000007cfb7c7207 */ /* 0x040fe20004000000 */
[----:B------:R1:W-:Y:S01]  /*dc70*/  STL [R1+0x24], R236 ;  /* 0x000024ec01007387 */ /* 0x0003e20000100800 */
[----:B----4-:R-:W-:-:S03]  /*dc80*/  SEL R252, R251, R252, !P0 ;  /* 0x000000fcfbfc7207 */ /* 0x010fc60004000000 */
[----:B-1----:R-:W4:Y:S04]  /*dc90*/  LDL.LU R236, [R1+0x111c] ;  /* 0x00111c0001ec7983 */ /* 0x002f280000300800 */
[----:B------:R1:W-:Y:S04]  /*dca0*/  STL [R1+0x114], R237 ;  /* 0x000114ed01007387 */ /* 0x0003e80000100800 */
[----:B-1----:R-:W3:Y:S04]  /*dcb0*/  LDL.LU R237, [R1+0x1118] ;  /* 0x0011180001ed7983 */ /* 0x002ee80000300800 */
[----:B------:R1:W-:Y:S04]  /*dcc0*/  STL [R1+0x1c], R238 ;  /* 0x00001cee01007387 */ /* 0x0003e80000100800 */
[----:B-1----:R-:W3:Y:S04]  /*dcd0*/  LDL.LU R238, [R1+0x1114] ;  /* 0x0011140001ee7983 */ /* 0x002ee80000300800 */
[----:B------:R1:W-:Y:S04]  /*dce0*/  STL [R1+0x18], R124 ;  /* 0x0000187c01007387 */ /* 0x0003e80000100800 */
[----:B-1----:R-:W4:Y:S04]  /*dcf0*/  LDL.LU R124, [R1+0x1110] ;  /* 0x00111000017c7983 */ /* 0x002f280000300800 */
[----:B------:R1:W-:Y:S04]  /*dd00*/  STL [R1+0x14], R252 ;  /* 0x000014fc01007387 */ /* 0x0003e80000100800 */
[----:B-1----:R-:W4:Y:S04]  /*dd10*/  LDL.LU R252, [R1+0x110c] ;  /* 0x00110c0001fc7983 */ /* 0x002f280000300800 */
[----:B------:R1:W-:Y:S02]  /*dd20*/  STL [R1+0x110], R159 ;  /* 0x0001109f01007387 */ /* 0x0003e40000100800 */
[----:B-1----:R-:W-:-:S02]  /*dd30*/  SEL R159, R251, R158, !P0 ;  /* 0x0000009efb9f7207 */ /* 0x002fc40004000000 */
[C---:B------:R-:W-:Y:S02]  /*dd40*/  SEL R158, R251.reuse, R157, !P0 ;  /* 0x0000009dfb9e7207 */ /* 0x040fe40004000000 */
[C---:B------:R-:W-:Y:S02]  /*dd50*/  SEL R157, R251.reuse, R156, !P0 ;  /* 0x0000009cfb9d7207 */ /* 0x040fe40004000000 */
[C---:B------:R-:W-:Y:S01]  /*dd60*/  SEL R156, R251.reuse, R155, !P0 ;  /* 0x0000009bfb9c7207 */ /* 0x040fe20004000000 */
[----:B------:R-:W-:Y:S01]  /*dd70*/  STL [R1+0x10c], R159 ;  /* 0x00010c9f01007387 */ /* 0x000fe20000100800 */
[C---:B------:R-:W-:Y:S02]  /*dd80*/  SEL R155, R251.reuse, R154, !P0 ;  /* 0x0000009afb9b7207 */ /* 0x040fe40004000000 */
[C---:B------:R-:W-:Y:S01]  /*dd90*/  SEL R154, R251.reuse, R153, !P0 ;  /* 0x00000099fb9a7207 */ /* 0x040fe20004000000 */
[----:B------:R-:W-:Y:S01]  /*dda0*/  STL [R1+0x108], R158 ;  /* 0x0001089e01007387 */ /* 0x000fe20000100800 */
[----:B------:R-:W-:-:S02]  /*ddb0*/  SEL R153, R251, R152, !P0 ;  /* 0x00000098fb997207 */ /* 0x000fc40004000000 */
[C---:B------:R-:W-:Y:S01]  /*ddc0*/  SEL R152, R251.reuse, R151, !P0 ;  /* 0x00000097fb987207 */ /* 0x040fe20004000000 */
[----:B------:R-:W-:Y:S01]  /*ddd0*/  STL [R1+0x104], R157 ;  /* 0x0001049d01007387 */ /* 0x000fe20000100800 */
[C---:B------:R-:W-:Y:S02]  /*dde0*/  SEL R151, R251.reuse, R150, !P0 ;  /* 0x00000096fb977207 */ /* 0x040fe40004000000 */
[C---:B------:R-:W-:Y:S01]  /*ddf0*/  SEL R150, R251.reuse, R149, !P0 ;  /* 0x00000095fb967207 */ /* 0x040fe20004000000 */
[----:B------:R-:W-:Y:S01]  /*de00*/  STL [R1+0x100], R156 ;  /* 0x0001009c01007387 */ /* 0x000fe20000100800 */
[----:B------:R-:W-:-:S03]  /*de10*/  SEL R149, R251, R148, !P0 ;  /* 0x00000094fb957207 */ /* 0x000fc60004000000 */
        /* <DEDUP_REMOVED lines=52> */
[----:B------:R1:W-:Y:S01]  /*e160*/  STL [R1+0x94], R129 ;  /* 0x0000948101007387 */ /* 0x0003e20000100800 */
        /* <DEDUP_REMOVED lines=37> */
[----:B------:R-:W-:Y:S04]  /*e3c0*/  STL [R1+0x48], R108 ;  /* 0x0000486c01007387 */ /* 0x000fe80000100800 */
[----:B------:R-:W-:Y:S04]  /*e3d0*/  STL [R1+0x44], R107 ;  /* 0x0000446b01007387 */ /* 0x000fe80000100800 */
[----:B------:R-:W-:Y:S01]  /*e3e0*/  STL [R1+0x40], R106 ;  /* 0x0000406a01007387 */ /* 0x000fe20000100800 */
[----:B-1----:R-:W-:-:S03]  /*e3f0*/  SEL R129, R251, R83, !P0 ;  /* 0x00000053fb817207 */ /* 0x002fc60004000000 */
[----:B------:R1:W-:Y:S01]  /*e400*/  STL [R1+0x3c], R105 ;  /* 0x00003c6901007387 */ /* 0x0003e20000100800 */
[----:B------:R-:W-:-:S03]  /*e410*/  SEL R52, R251, R52, !P0 ;  /* 0x00000034fb347207 */ /* 0x000fc60004000000 */
[----:B------:R1:W-:Y:S04]  /*e420*/  STL [R1+0x38], R104 ;  /* 0x0000386801007387 */ /* 0x0003e80000100800 */
[----:B------:R1:W-:Y:S01]  /*e430*/  STL [R1+0x34], R103 ;  /* 0x0000346701007387 */ /* 0x0003e20000100800 */
[----:B------:R-:W-:-:S03]  /*e440*/  SEL R126, R251, R86, !P0 ;  /* 0x00000056fb7e7207 */ /* 0x000fc60004000000 */
[----:B------:R1:W-:Y:S04]  /*e450*/  STL [R1+0x30], R101 ;  /* 0x0000306501007387 */ /* 0x0003e80000100800 */
[----:B------:R-:W4:Y:S01]  /*e460*/  LDL.LU R83, [R1] ;  /* 0x0000000001537983 */ /* 0x000f220000300800 */
[C---:B--2---:R-:W-:Y:S02]  /*e470*/  SEL R244, R251.reuse, R244, !P0 ;  /* 0x000000f4fbf47207 */ /* 0x044fe40004000000 */
[C---:B------:R-:W-:Y:S01]  /*e480*/  SEL R121, R251.reuse, R89, !P0 ;  /* 0x00000059fb797207 */ /* 0x040fe20004000000 */
[----:B------:R-:W2:Y:S01]  /*e490*/  LDL.LU R86, [R1+0x28] ;  /* 0x0000280001567983 */ /* 0x000ea20000300800 */
[----:B------:R-:W-:-:S03]  /*e4a0*/  SEL R118, R251, R92, !P0 ;  /* 0x0000005cfb767207 */ /* 0x000fc60004000000 */
[----:B------:R-:W-:Y:S01]  /*e4b0*/  STL [R1+0x8], R52 ;  /* 0x0000083401007387 */ /* 0x000fe20000100800 */
[----:B------:R-:W-:-:S03]  /*e4c0*/  SEL R128, R251, R84, !P0 ;  /* 0x00000054fb807207 */ /* 0x000fc60004000000 */
[----:B------:R-:W2:Y:S01]  /*e4d0*/  LDL.LU R89, [R1+0x24] ;  /* 0x0000240001597983 */ /* 0x000ea20000300800 */
[C---:B------:R-:W-:Y:S02]  /*e4e0*/  SEL R115, R251.reuse, R95, !P0 ;  /* 0x0000005ffb737207 */ /* 0x040fe40004000000 */
[C---:B------:R-:W-:Y:S01]  /*e4f0*/  SEL R84, R251.reuse, R29, !P0 ;  /* 0x0000001dfb547207 */ /* 0x040fe20004000000 */
[----:B------:R-:W2:Y:S01]  /*e500*/  LDL.LU R92, [R1+0x1c] ;  /* 0x00001c00015c7983 */ /* 0x000ea20000300800 */
[C---:B-1----:R-:W-:Y:S02]  /*e510*/  SEL R105, R251.reuse, R99, !P0 ;  /* 0x00000063fb697207 */ /* 0x042fe40004000000 */
[----:B------:R-:W-:Y:S01]  /*e520*/  SEL R29, R251, R6, !P0 ;  /* 0x00000006fb1d7207 */ /* 0x000fe20004000000 */
[----:B------:R-:W2:Y:S01]  /*e530*/  LDL.LU R95, [R1+0x18] ;  /* 0x00001800015f7983 */ /* 0x000ea20000300800 */
[----:B------:R-:W-:-:S03]  /*e540*/  IMAD R6, R244, UR5, RZ ;  /* 0x00000005f4067c24 */ /* 0x000fc6000f8e02ff */
[----:B------:R-:W2:Y:S04]  /*e550*/  LDL.LU R99, [R1+0x14] ;  /* 0x0000140001637983 */ /* 0x000ea80000300800 */
[----:B------:R-:W2:Y:S01]  /*e560*/  LDL.LU R244, [R1+0x1108] ;  /* 0x0011080001f47983 */ /* 0x000ea20000300800 */
[C---:B------:R-:W-:Y:S02]  /*e570*/  SEL R119, R251.reuse, R91, !P0 ;  /* 0x0000005bfb777207 */ /* 0x040fe40004000000 */
[C---:B------:R-:W-:Y:S02]  /*e580*/  SEL R91, R251.reuse, R34, !P0 ;  /* 0x00000022fb5b7207 */ /* 0x040fe40004000000 */
[C---:B------:R-:W-:Y:S02]  /*e590*/  SEL R34, R251.reuse, R0, !P0 ;  /* 0x00000000fb227207 */ /* 0x040fe40004000000 */
[----:B------:R-:W-:-:S02]  /*e5a0*/  SEL R120, R251, R90, !P0 ;  /* 0x0000005afb787207 */ /* 0x000fc40004000000 */
[C---:B------:R-:W-:Y:S01]  /*e5b0*/  SEL R134, R251.reuse, R78, !P0 ;  /* 0x0000004efb867207 */ /* 0x040fe20004000000 */
[----:B------:R-:W-:Y:S01]  /*e5c0*/  @!P5 IMAD.MOV R246, RZ, RZ, -R246 ;  /* 0x000000fffff6d224 */ /* 0x000fe200078e0af6 */
[C---:B------:R-:W-:Y:S01]  /*e5d0*/  SEL R132, R251.reuse, R80, !P0 ;  /* 0x00000050fb847207 */ /* 0x040fe20004000000 */
[----:B---3--:R-:W-:Y:S01]  /*e5e0*/  @!P1 IMAD.MOV R247, RZ, RZ, -R247 ;  /* 0x000000fffff79224 */ /* 0x008fe200078e0af7 */
[C---:B------:R-:W-:Y:S01]  /*e5f0*/  SEL R90, R251.reuse, R33, !P0 ;  /* 0x00000021fb5a7207 */ /* 0x040fe20004000000 */
[----:B------:R-:W-:Y:S01]  /*e600*/  @!P2 IMAD.MOV R248, RZ, RZ, -R248 ;  /* 0x000000fffff8a224 */ /* 0x000fe200078e0af8 */
[C---:B------:R-:W-:Y:S01]  /*e610*/  SEL R78, R251.reuse, R25, !P0 ;  /* 0x00000019fb4e7207 */ /* 0x040fe20004000000 */
[----:B------:R-:W-:Y:S01]  /*e620*/  @!P3 IMAD.MOV R249, RZ, RZ, -R249 ;  /* 0x000000fffff9b224 */ /* 0x000fe200078e0af9 */
[C---:B------:R-:W-:Y:S01]  /*e630*/  SEL R80, R251.reuse, R26, !P0 ;  /* 0x0000001afb507207 */ /* 0x040fe20004000000 */
[----:B------:R-:W-:Y:S01]  /*e640*/  @!P6 IMAD.MOV R250, RZ, RZ, -R250 ;  /* 0x000000fffffae224 */ /* 0x000fe200078e0afa */
[----:B------:R-:W-:-:S02]  /*e650*/  SEL R25, R251, R10, !P0 ;  /* 0x0000000afb197207 */ /* 0x000fc40004000000 */
[C---:B------:R-:W-:Y:S02]  /*e660*/  SEL R33, R251.reuse, R2, !P0 ;  /* 0x00000002fb217207 */ /* 0x040fe40004000000 */
[C---:B------:R-:W-:Y:S02]  /*e670*/  SEL R131, R251.reuse, R81, !P0 ;  /* 0x00000051fb837207 */ /* 0x040fe40004000000 */
[C---:B------:R-:W-:Y:S02]  /*e680*/  SEL R26, R251.reuse, R9, !P0 ;  /* 0x00000009fb1a7207 */ /* 0x040fe40004000000 */
[C---:B------:R-:W-:Y:S02]  /*e690*/  SEL R122, R251.reuse, R88, !P0 ;  /* 0x00000058fb7a7207 */ /* 0x040fe40004000000 */
[C---:B------:R-:W-:Y:S02]  /*e6a0*/  SEL R130, R251.reuse, R82, !P0 ;  /* 0x00000052fb827207 */ /* 0x040fe40004000000 */
        /* <DEDUP_REMOVED lines=11> */
[C---:B----4-:R-:W-:Y:S02]  /*e760*/  SEL R252, R251.reuse, R252, !P0 ;  /* 0x000000fcfbfc7207 */ /* 0x050fe40004000000 */
        /* <DEDUP_REMOVED lines=104> */
[----:B------:R-:W-:Y:S01]  /*edf0*/  SEL R141, R251, R71, !P0 ;  /* 0x00000047fb8d7207 */ /* 0x000fe20004000000 */
[----:B------:R-:W-:Y:S01]  /*ee00*/  IMAD R0, R83, UR4, RZ ;  /* 0x0000000453007c24 */ /* 0x000fe2000f8e02ff */
[----:B------:R-:W-:-:S04]  /*ee10*/  SEL R143, R251, R69, !P0 ;  /* 0x00000045fb8f7207 */ /* 0x000fc80004000000 */
[----:B------:R-:W-:Y:S02]  /*ee20*/  LEA R2, P1, R0, UR8, 0x2 ;  /* 0x0000000800027c11 */ /* 0x000fe4000f8210ff */
[----:B------:R-:W-:Y:S01]  /*ee30*/  SEL R144, R251, R68, !P0 ;  /* 0x00000044fb907207 */ /* 0x000fe20004000000 */
[----:B--2---:R-:W-:Y:S01]  /*ee40*/  IMAD R10, R89, UR5, RZ ;  /* 0x00000005590a7c24 */ /* 0x004fe2000f8e02ff */
[C---:B------:R-:W-:Y:S01]  /*ee50*/  SEL R146, R251.reuse, R66, !P0 ;  /* 0x00000042fb927207 */ /* 0x040fe20004000000 */
[----:B------:R-:W-:Y:S01]  /*ee60*/  IMAD R9, R92, UR5, RZ ;  /* 0x000000055c097c24 */ /* 0x000fe2000f8e02ff */
[C---:B------:R-:W-:Y:S02]  /*ee70*/  SEL R147, R251.reuse, R65, !P0 ;  /* 0x00000041fb937207 */ /* 0x040fe40004000000 */
[----:B------:R-:W-:Y:S01]  /*ee80*/  SEL R149, R251, R63, !P0 ;  /* 0x0000003ffb957207 */ /* 0x000fe20004000000 */
[----:B------:R-:W-:Y:S01]  /*ee90*/  IMAD R8, R95, UR5, RZ ;  /* 0x000000055f087c24 */ /* 0x000fe2000f8e02ff */
[----:B------:R-:W-:-:S02]  /*eea0*/  SEL R151, R251, R61, !P0 ;  /* 0x0000003dfb977207 */ /* 0x000fc40004000000 */
[----:B------:R-:W-:Y:S01]  /*eeb0*/  SEL R152, R251, R60, !P0 ;  /* 0x0000003cfb987207 */ /* 0x000fe20004000000 */
[----:B------:R-:W-:Y:S01]  /*eec0*/  IMAD R7, R99, UR5, RZ ;  /* 0x0000000563077c24 */ /* 0x000fe2000f8e02ff */
        /* <DEDUP_REMOVED lines=43> */
[----:B------:R-:W-:Y:S02]  /*f180*/  SEL R250, R251, R250, !P0 ;  /* 0x000000fafbfa7207 */ /* 0x000fe40004000000 */
[----:B------:R-:W-:Y:S02]  /*f190*/  LEA.HI.X.SX32 R3, R0, UR9, 0x2, P1 ;  /* 0x0000000900037c11 */ /* 0x000fe400088f16ff */
[-C--:B------:R-:W-:Y:S01]  /*f1a0*/  LEA R46, P3, R9, R244.reuse, 0x2 ;  /* 0x000000f4092e7211 */ /* 0x080fe200078610ff */
[----:B------:R-:W-:Y:S01]  /*f1b0*/  IMAD R5, R252, UR5, RZ ;  /* 0x00000005fc057c24 */ /* 0x000fe2000f8e02ff */
[----:B------:R-:W-:Y:S01]  /*f1c0*/  LEA.HI.X.SX32 R0, R86, UR11, 0x2, P4 ;  /* 0x0000000b56007c11 */ /* 0x000fe2000a0f16ff */
[----:B------:R-:W-:Y:S01]  /*f1d0*/  IMAD R4, R124, UR5, RZ ;  /* 0x000000057c047c24 */ /* 0x000fe2000f8e02ff */
[-C--:B------:R-:W-:Y:S01]  /*f1e0*/  LEA R18, P0, R10, R244.reuse, 0x2 ;  /* 0x000000f40a127211 */ /* 0x080fe200078010ff */
[----:B------:R-:W-:Y:S01]  /*f1f0*/  IMAD R238, R238, UR5, RZ ;  /* 0x00000005eeee7c24 */ /* 0x000fe2000f8e02ff */
[----:B------:R-:W-:Y:S01]  /*f200*/  LEA R44, P4, R8, R244, 0x2 ;  /* 0x000000f4082c7211 */ /* 0x000fe200078810ff */
[----:B------:R-:W-:Y:S01]  /*f210*/  IMAD R237, R237, UR5, RZ ;  /* 0x00000005eded7c24 */ /* 0x000fe2000f8e02ff */
[----:B------:R-:W-:Y:S01]  /*f220*/  LEA.HI.X.SX32 R19, R10, R0, 0x2, P0 ;  /* 0x000000000a137211 */ /* 0x000fe200000f16ff */
[----:B------:R-:W5:Y:S01]  /*f230*/  LDL.LU R252, [R1+0x1104] ;  /* 0x0011040001fc7983 */ /* 0x000f620000300800 */
[----:B------:R-:W-:Y:S01]  /*f240*/  LEA R42, P5, R7, R244, 0x2 ;  /* 0x000000f4072a7211 */ /* 0x000fe200078a10ff */
[----:B------:R-:W-:Y:S01]  /*f250*/  IMAD R236, R236, UR5, RZ ;  /* 0x00000005ecec7c24 */ /* 0x000fe2000f8e02ff */
[----:B------:R-:W-:Y:S01]  /*f260*/  LEA.HI.X.SX32 R47, R9, R0, 0x2, P3 ;  /* 0x00000000092f7211 */ /* 0x000fe200018f16ff */
[----:B------:R-:W2:Y:S01]  /*f270*/  LDL.LU R124, [R1+0x1100] ;  /* 0x00110000017c7983 */ /* 0x000ea20000300800 */
[----:B------:R-:W-:Y:S01]  /*f280*/  LEA R40, P6, R6, R244, 0x2 ;  /* 0x000000f406287211 */ /* 0x000fe200078c10ff */
[----:B------:R-:W-:Y:S01]  /*f290*/  IMAD R235, R235, UR5, RZ ;  /* 0x00000005ebeb7c24 */ /* 0x000fe2000f8e02ff */
[----:B------:R-:W-:Y:S01]  /*f2a0*/  LEA.HI.X.SX32 R45, R8, R0, 0x2, P4 ;  /* 0x00000000082d7211 */ /* 0x000fe200020f16ff */
[----:B------:R1:W-:Y:S01]  /*f2b0*/  STL.64 [R1+0x620], R18 ;  /* 0x0006201201007387 */ /* 0x0003e20000100a00 */
[----:B------:R-:W-:Y:S01]  /*f2c0*/  LEA R38, P0, R5, R244, 0x2 ;  /* 0x000000f405267211 */ /* 0x000fe200078010ff */
[----:B------:R-:W-:Y:S01]  /*f2d0*/  IMAD R234, R234, UR5, RZ ;  /* 0x00000005eaea7c24 */ /* 0x000fe2000f8e02ff */
[----:B------:R-:W-:Y:S01]  /*f2e0*/  LEA.HI.X.SX32 R43, R7, R0, 0x2, P5 ;  /* 0x00000000072b7211 */ /* 0x000fe200028f16ff */
[----:B------:R3:W-:Y:S01]  /*f2f0*/  STL.64 [R1+0x618], R46 ;  /* 0x0006182e01007387 */ /* 0x0007e20000100a00 */
[----:B------:R-:W-:Y:S01]  /*f300*/  LEA R36, P1, R4, R244, 0x2 ;  /* 0x000000f404247211 */ /* 0x000fe200078210ff */
[----:B------:R-:W-:Y:S01]  /*f310*/  IMAD R233, R233, UR5, RZ ;  /* 0x00000005e9e97c24 */ /* 0x000fe2000f8e02ff */
[-C--:B------:R-:W-:Y:S01]  /*f320*/  LEA.HI.X.SX32 R41, R6, R0.reuse, 0x2, P6 ;  /* 0x0000000006297211 */ /* 0x080fe200030f16ff */
[----:B------:R4:W-:Y:S01]  /*f330*/  STL.64 [R1+0x610], R44 ;  /* 0x0006102c01007387 */ /* 0x0009e20000100a00 */
[----:B------:R-:W-:Y:S01]  /*f340*/  LEA.HI.X.SX32 R39, R5, R0, 0x2, P0 ;  /* 0x0000000005277211 */ /* 0x000fe200000f16ff */
[----:B------:R-:W-:Y:S01]  /*f350*/  IMAD R232, R232, UR5, RZ ;  /* 0x00000005e8e87c24 */ /* 0x000fe2000f8e02ff */
[----:B------:R-:W2:Y:S01]  /*f360*/  LDC R251, c[0x0][0x3a0] ;  /* 0x0000e800fffb7b82 */ /* 0x000ea20000000800 */
[----:B-1----:R-:W-:Y:S01]  /*f370*/  LEA R18, P2, R238, R244, 0x2 ;  /* 0x000000f4ee127211 */ /* 0x002fe200078410ff */
[----:B------:R1:W-:Y:S01]  /*f380*/  STL.64 [R1+0x608], R42 ;  /* 0x0006082a01007387 */ /* 0x0003e20000100a00 */
[----:B------:R-:W-:-:S02]  /*f390*/  LEA.HI.X.SX32 R37, R4, R0, 0x2, P1 ;  /* 0x0000000004257211 */ /* 0x000fc400008f16ff */
[----:B---3--:R-:W-:Y:S01]  /*f3a0*/  LEA R46, P3, R237, R244, 0x2 ;  /* 0x000000f4ed2e7211 */ /* 0x008fe200078610ff */
[----:B------:R-:W-:Y:S01]  /*f3b0*/  IMAD R231, R231, UR5, RZ ;  /* 0x00000005e7e77c24 */ /* 0x000fe2000f8e02ff */
[----:B------:R-:W-:Y:S02]  /*f3c0*/  LEA.HI.X.SX32 R19, R238, R0, 0x2, P2 ;  /* 0x00000000ee137211 */ /* 0x000fe400010f16ff */
[----:B----4-:R-:W-:Y:S01]  /*f3d0*/  LEA R44, P4, R236, R244, 0x2 ;  /* 0x000000f4ec2c7211 */ /* 0x010fe200078810ff */
[----:B------:R3:W-:Y:S01]  /*f3e0*/  STL.64 [R1+0x600], R40 ;  /* 0x0006002801007387 */ /* 0x0007e20000100a00 */
[----:B------:R-:W-:Y:S01]  /*f3f0*/  LEA.HI.X.SX32 R47, R237, R0, 0x2, P3 ;  /* 0x00000000ed2f7211 */ /* 0x000fe200018f16ff */
[----:B------:R-:W-:Y:S01]  /*f400*/  IMAD R230, R230, UR5, RZ ;  /* 0x00000005e6e67c24 */ /* 0x000fe2000f8e02ff */
[----:B-1----:R-:W-:Y:S01]  /*f410*/  LEA R42, P5, R235, R244, 0x2 ;  /* 0x000000f4eb2a7211 */ /* 0x002fe200078a10ff */
[----:B------:R1:W-:Y:S01]  /*f420*/  STL.64 [R1+0x5f8], R38 ;  /* 0x0005f82601007387 */ /* 0x0003e20000100a00 */
[-C--:B------:R-:W-:Y:S01]  /*f430*/  LEA.HI.X.SX32 R45, R236, R0.reuse, 0x2, P4 ;  /* 0x00000000ec2d7211 */ /* 0x080fe200020f16ff */
[----:B------:R-:W-:Y:S01]  /*f440*/  IMAD R229, R229, UR5, RZ ;  /* 0x00000005e5e57c24 */ /* 0x000fe2000f8e02ff */
[----:B------:R-:W-:Y:S01]  /*f450*/  LEA.HI.X.SX32 R43, R235, R0, 0x2, P5 ;  /* 0x00000000eb2b7211 */ /* 0x000fe200028f16ff */
[----:B------:R4:W-:Y:S01]  /*f460*/  STL.64 [R1+0x5f0], R36 ;  /* 0x0005f02401007387 */ /* 0x0009e20000100a00 */
[----:B---3--:R-:W-:Y:S01]  /*f470*/  LEA R40, P6, R234, R244, 0x2 ;  /* 0x000000f4ea287211 */ /* 0x008fe200078c10ff */
[----:B------:R-:W-:-:S02]  /*f480*/  IMAD R228, R228, UR5, RZ ;  /* 0x00000005e4e47c24 */ /* 0x000fc4000f8e02ff */
[----:B------:R3:W-:Y:S01]  /*f490*/  STL.64 [R1+0x5e8], R18 ;  /* 0x0005e81201007387 */ /* 0x0007e20000100a00 */
[----:B-1----:R-:W-:-:S03]  /*f4a0*/  LEA R38, P0, R233, R244, 0x2 ;  /* 0x000000f4e9267211 */ /* 0x002fc600078010ff */
[----:B------:R1:W-:Y:S01]  /*f4b0*/  STL.64 [R1+0x5e0], R46 ;  /* 0x0005e02e01007387 */ /* 0x0003e20000100a00 */
[----:B------:R-:W-:Y:S02]  /*f4c0*/  LEA.HI.X.SX32 R41, R234, R0, 0x2, P6 ;  /* 0x00000000ea297211 */ /* 0x000fe400030f16ff */
[----:B----4-:R-:W-:Y:S01]  /*f4d0*/  LEA R36, P1, R232, R244, 0x2 ;  /* 0x000000f4e8247211 */ /* 0x010fe200078210ff */
[----:B------:R-:W-:Y:S01]  /*f4e0*/  IMAD R227, R227, UR5, RZ ;  /* 0x00000005e3e37c24 */ /* 0x000fe2000f8e02ff */
[----:B------:R4:W-:Y:S01]  /*f4f0*/  STL.64 [R1+0x5d8], R44 ;  /* 0x0005d82c01007387 */ /* 0x0009e20000100a00 */
[----:B------:R-:W-:Y:S02]  /*f500*/  LEA.HI.X.SX32 R39, R233, R0, 0x2, P0 ;  /* 0x00000000e9277211 */ /* 0x000fe400000f16ff */
[-C--:B---3--:R-:W-:Y:S01]  /*f510*/  LEA R18, P2, R231, R244.reuse, 0x2 ;  /* 0x000000f4e7127211 */ /* 0x088fe200078410ff */
[----:B------:R-:W-:Y:S01]  /*f520*/  IMAD R226, R226, UR5, RZ ;  /* 0x00000005e2e27c24 */ /* 0x000fe2000f8e02ff */
[----:B------:R3:W-:Y:S01]  /*f530*/  STL.64 [R1+0x5d0], R42 ;  /* 0x0005d02a01007387 */ /* 0x0007e20000100a00 */
[----:B-1----:R-:W-:Y:S01]  /*f540*/  LEA R46, P3, R230, R244, 0x2 ;  /* 0x000000f4e62e7211 */ /* 0x002fe200078610ff */
[----:B------:R-:W-:Y:S01]  /*f550*/  IMAD R225, R225, UR5, RZ ;  /* 0x00000005e1e17c24 */ /* 0x000fe2000f8e02ff */
[-C--:B------:R-:W-:Y:S01]  /*f560*/  LEA.HI.X.SX32 R37, R232, R0.reuse, 0x2, P1 ;  /* 0x00000000e8257211 */ /* 0x080fe200008f16ff */
[----:B------:R-:W-:Y:S01]  /*f570*/  IMAD R224, R224, UR5, RZ ;  /* 0x00000005e0e07c24 */ /* 0x000fe2000f8e02ff */
[----:B------:R-:W-:-:S02]  /*f580*/  LEA.HI.X.SX32 R19, R231, R0, 0x2, P2 ;  /* 0x00000000e7137211 */ /* 0x000fc400010f16ff */
[----:B----4-:R-:W-:Y:S01]  /*f590*/  LEA R44, P4, R229, R244, 0x2 ;  /* 0x000000f4e52c7211 */ /* 0x010fe200078810ff */
[----:B------:R1:W-:Y:S01]  /*f5a0*/  STL.64 [R1+0x5c8], R40 ;  /* 0x0005c82801007387 */ /* 0x0003e20000100a00 */
[----:B------:R-:W-:Y:S02]  /*f5b0*/  LEA.HI.X.SX32 R47, R230, R0, 0x2, P3 ;  /* 0x00000000e62f7211 */ /* 0x000fe400018f16ff */
[----:B---3--:R-:W-:Y:S01]  /*f5c0*/  LEA R42, P5, R228, R244, 0x2 ;  /* 0x000000f4e42a7211 */ /* 0x008fe200078a10ff */
[----:B------:R-:W-:Y:S01]  /*f5d0*/  IMAD R223, R223, UR5, RZ ;  /* 0x00000005dfdf7c24 */ /* 0x000fe2000f8e02ff */
[----:B------:R3:W-:Y:S01]  /*f5e0*/  STL.64 [R1+0x5c0], R38 ;  /* 0x0005c02601007387 */ /* 0x0007e20000100a00 */
[-C--:B------:R-:W-:Y:S01]  /*f5f0*/  LEA.HI.X.SX32 R45, R229, R0.reuse, 0x2, P4 ;  /* 0x00000000e52d7211 */ /* 0x080fe200020f16ff */
[----:B------:R-:W-:Y:S01]  /*f600*/  IMAD R222, R222, UR5, RZ ;  /* 0x00000005dede7c24 */ /* 0x000fe2000f8e02ff */
[----:B------:R-:W-:Y:S01]  /*f610*/  LEA.HI.X.SX32 R43, R228, R0, 0x2, P5 ;  /* 0x00000000e42b7211 */ /* 0x000fe200028f16ff */
[----:B------:R4:W-:Y:S01]  /*f620*/  STL.64 [R1+0x5b8], R36 ;  /* 0x0005b82401007387 */ /* 0x0009e20000100a00 */
[----:B-1----:R-:W-:Y:S01]  /*f630*/  LEA R40, P6, R227, R244, 0x2 ;  /* 0x000000f4e3287211 */ /* 0x002fe200078c10ff */
[----:B------:R-:W-:-:S02]  /*f640*/  IMAD R221, R221, UR5, RZ ;  /* 0x00000005dddd7c24 */ /* 0x000fc4000f8e02ff */
[----:B------:R1:W-:Y:S01]  /*f650*/  STL.64 [R1+0x5b0], R18 ;  /* 0x0005b01201007387 */ /* 0x0003e20000100a00 */
[----:B---3--:R-:W-:-:S03]  /*f660*/  LEA R38, P0, R226, R244, 0x2 ;  /* 0x000000f4e2267211 */ /* 0x008fc600078010ff */
[----:B------:R3:W-:Y:S01]  /*f670*/  STL.64 [R1+0x5a8], R46 ;  /* 0x0005a82e01007387 */ /* 0x0007e20000100a00 */
[----:B------:R-:W-:Y:S02]  /*f680*/  LEA.HI.X.SX32 R41, R227, R0, 0x2, P6 ;  /* 0x00000000e3297211 */ /* 0x000fe400030f16ff */
[----:B----4-:R-:W-:Y:S01]  /*f690*/  LEA R36, P1, R225, R244, 0x2 ;  /* 0x000000f4e1247211 */ /* 0x010fe200078210ff */
[----:B------:R-:W-:Y:S01]  /*f6a0*/  IMAD R220, R220, UR5, RZ ;  /* 0x00000005dcdc7c24 */ /* 0x000fe2000f8e02ff */
[----:B------:R4:W-:Y:S01]  /*f6b0*/  STL.64 [R1+0x5a0], R44 ;  /* 0x0005a02c01007387 */ /* 0x0009e20000100a00 */
[----:B------:R-:W-:Y:S02]  /*f6c0*/  LEA.HI.X.SX32 R39, R226, R0, 0x2, P0 ;  /* 0x00000000e2277211 */ /* 0x000fe400000f16ff */
[-C--:B-1----:R-:W-:Y:S01]  /*f6d0*/  LEA R18, P2, R224, R244.reuse, 0x2 ;  /* 0x000000f4e0127211 */ /* 0x082fe200078410ff */
[----:B------:R-:W-:Y:S01]  /*f6e0*/  IMAD R219, R219, UR5, RZ ;  /* 0x00000005dbdb7c24 */ /* 0x000fe2000f8e02ff */
[----:B------:R1:W-:Y:S01]  /*f6f0*/  STL.64 [R1+0x598], R42 ;  /* 0x0005982a01007387 */ /* 0x0003e20000100a00 */
[----:B---3--:R-:W-:Y:S01]  /*f700*/  LEA R46, P3, R223, R244, 0x2 ;  /* 0x000000f4df2e7211 */ /* 0x008fe200078610ff */
[----:B------:R-:W-:Y:S01]  /*f710*/  IMAD R218, R218, UR5, RZ ;  /* 0x00000005dada7c24 */ /* 0x000fe2000f8e02ff */
[-C--:B------:R-:W-:Y:S01]  /*f720*/  LEA.HI.X.SX32 R37, R225, R0.reuse, 0x2, P1 ;  /* 0x00000000e1257211 */ /* 0x080fe200008f16ff */
[----:B------:R-:W-:Y:S01]  /*f730*/  IMAD R217, R217, UR5, RZ ;  /* 0x00000005d9d97c24 */ /* 0x000fe2000f8e02ff */
[----:B------:R-:W-:-:S02]  /*f740*/  LEA.HI.X.SX32 R19, R224, R0, 0x2, P2 ;  /* 0x00000000e0137211 */ /* 0x000fc400010f16ff */
[----:B----4-:R-:W-:Y:S01]  /*f750*/  LEA R44, P4, R222, R244, 0x2 ;  /* 0x000000f4de2c7211 */ /* 0x010fe200078810ff */
[----:B------:R3:W-:Y:S01]  /*f760*/  STL.64 [R1+0x590], R40 ;  /* 0x0005902801007387 */ /* 0x0007e20000100a00 */
[----:B------:R-:W-:Y:S02]  /*f770*/  LEA.HI.X.SX32 R47, R223, R0, 0x2, P3 ;  /* 0x00000000df2f7211 */ /* 0x000fe400018f16ff */
[----:B-1----:R-:W-:Y:S01]  /*f780*/  LEA R42, P5, R221, R244, 0x2 ;  /* 0x000000f4dd2a7211 */ /* 0x002fe200078a10ff */
[----:B------:R-:W-:Y:S01]  /*f790*/  IMAD R216, R216, UR5, RZ ;  /* 0x00000005d8d87c24 */ /* 0x000fe2000f8e02ff */
        /* <DEDUP_REMOVED lines=123> */
[-C--:B----4-:R-:W-:Y:S01]  /*ff50*/  LEA R36, P1, R190, R244.reuse, 0x2 ;  /* 0x000000f4be247211 */ /* 0x090fe200078210ff */
[----:B------:R-:W-:Y:S01]  /*ff60*/  IMAD R185, R185, UR5, RZ ;  /* 0x00000005b9b97c24 */ /* 0x000fe2000f8e02ff */
[----:B------:R4:W-:Y:S01]  /*ff70*/  STL.64 [R1+0x488], R44 ;  /* 0x0004882c01007387 */ /* 0x0009e20000100a00 */
[----:B------:R-:W-:Y:S01]  /*ff80*/  IMAD R181, R181, UR5, RZ ;  /* 0x00000005b5b57c24 */ /* 0x000fe2000f8e02ff */
[----:B---3--:R-:W-:Y:S01]  /*ff90*/  LEA R18, P2, R189, R244, 0x2 ;  /* 0x000000f4bd127211 */ /* 0x008fe200078410ff */
[----:B------:R-:W-:Y:S01]  /*ffa0*/  IMAD R184, R184, UR5, RZ ;  /* 0x00000005b8b87c24 */ /* 0x000fe2000f8e02ff */
[----:B------:R-:W-:Y:S02]  /*ffb0*/  LEA.HI.X.SX32 R39, R191, R0, 0x2, P0 ;  /* 0x00000000bf277211 */ /* 0x000fe400000f16ff */
[----:B-1----:R-:W-:Y:S01]  /*ffc0*/  LEA R46, P3, R188, R244, 0x2 ;  /* 0x000000f4bc2e7211 */ /* 0x002fe200078610ff */
[----:B------:R1:W-:Y:S01]  /*ffd0*/  STL.64 [R1+0x480], R42 ;  /* 0x0004802a01007387 */ /* 0x0003e20000100a00 */
[-C--:B------:R-:W-:Y:S01]  /*ffe0*/  LEA.HI.X.SX32 R37, R190, R0.reuse, 0x2, P1 ;  /* 0x00000000be257211 */ /* 0x080fe200008f16ff */
[----:B------:R-:W-:Y:S01]  /*fff0*/  IMAD R180, R180, UR5, RZ ;  /* 0x00000005b4b47c24 */ /* 0x000fe2000f8e02ff */
[----:B------:R-:W-:-:S02]  /*10000*/  LEA.HI.X.SX32 R19, R189, R0, 0x2, P2 ;  /* 0x00000000bd137211 */ /* 0x000fc400010f16ff */
[----:B----4-:R-:W-:Y:S01]  /*10010*/  LEA R44, P4, R187, R244, 0x2 ;  /* 0x000000f4bb2c7211 */ /* 0x010fe200078810ff */
[----:B------:R-:W-:Y:S01]  /*10020*/  IMAD R183, R183, UR5, RZ ;  /* 0x00000005b7b77c24 */ /* 0x000fe2000f8e02ff */
[----:B------:R3:W-:Y:S01]  /*10030*/  STL.64 [R1+0x478], R40 ;  /* 0x0004782801007387 */ /* 0x0007e20000100a00 */
[----:B------:R-:W-:Y:S01]  /*10040*/  LEA.HI.X.SX32 R47, R188, R0, 0x2, P3 ;  /* 0x00000000bc2f7211 */ /* 0x000fe200018f16ff */
[----:B------:R-:W-:Y:S01]  /*10050*/  IMAD R182, R182, UR5, RZ ;  /* 0x00000005b6b67c24 */ /* 0x000fe2000f8e02ff */
[-C--:B------:R-:W-:Y:S02]  /*10060*/  LEA R16, P3, R181, R244.reuse, 0x2 ;  /* 0x000000f4b5107211 */ /* 0x080fe400078610ff */
[----:B-1----:R-:W-:Y:S01]  /*10070*/  LEA R42, P5, R186, R244, 0x2 ;  /* 0x000000f4ba2a7211 */ /* 0x002fe200078a10ff */
[----:B------:R-:W-:Y:S01]  /*10080*/  IMAD R179, R179, UR5, RZ ;  /* 0x00000005b3b37c24 */ /* 0x000fe2000f8e02ff */
[----:B------:R1:W-:Y:S01]  /*10090*/  STL.64 [R1+0x470], R38 ;  /* 0x0004702601007387 */ /* 0x0003e20000100a00 */
[-C--:B------:R-:W-:Y:S01]  /*100a0*/  LEA.HI.X.SX32 R45, R187, R0.reuse, 0x2, P4 ;  /* 0x00000000bb2d7211 */ /* 0x080fe200020f16ff */
[----:B------:R-:W-:Y:S01]  /*100b0*/  IMAD R178, R178, UR5, RZ ;  /* 0x00000005b2b27c24 */ /* 0x000fe2000f8e02ff */
[----:B------:R-:W-:-:S02]  /*100c0*/  LEA.HI.X.SX32 R43, R186, R0, 0x2, P5 ;  /* 0x00000000ba2b7211 */ /* 0x000fc400028f16ff */
[-C--:B---3--:R-:W-:Y:S01]  /*100d0*/  LEA R40, P6, R185, R244.reuse, 0x2 ;  /* 0x000000f4b9287211 */ /* 0x088fe200078c10ff */
[----:B------:R3:W-:Y:S01]  /*100e0*/  STL.64 [R1+0x468], R36 ;  /* 0x0004682401007387 */ /* 0x0007e20000100a00 */
[----:B------:R-:W-:Y:S01]  /*100f0*/  LEA R4, P4, R180, R244, 0x2 ;  /* 0x000000f4b4047211 */ /* 0x000fe200078810ff */
[----:B------:R-:W-:Y:S01]  /*10100*/  IMAD R177, R177, UR5, RZ ;  /* 0x00000005b1b17c24 */ /* 0x000fe2000f8e02ff */
[----:B------:R-:W-:Y:S01]  /*10110*/  LEA.HI.X.SX32 R41, R185, R0, 0x2, P6 ;  /* 0x00000000b9297211 */ /* 0x000fe200030f16ff */
[----:B------:R4:W-:Y:S01]  /*10120*/  STL.64 [R1+0x460], R18 ;  /* 0x0004601201007387 */ /* 0x0009e20000100a00 */
[-C--:B-1----:R-:W-:Y:S01]  /*10130*/  LEA R38, P0, R184, R244.reuse, 0x2 ;  /* 0x000000f4b8267211 */ /* 0x082fe200078010ff */
[----:B------:R-:W-:Y:S02]  /*10140*/  IMAD R175, R175, UR5, RZ ;  /* 0x00000005afaf7c24 */ /* 0x000fe4000f8e02ff */
[----:B------:R-:W-:Y:S01]  /*10150*/  STL.64 [R1+0x458], R46 ;  /* 0x0004582e01007387 */ /* 0x000fe20000100a00 */
[----:B------:R-:W-:-:S02]  /*10160*/  LEA R14, P5, R179, R244, 0x2 ;  /* 0x000000f4b30e7211 */ /* 0x000fc400078a10ff */
[C---:B---3--:R-:W-:Y:S01]  /*10170*/  LEA R36, P1, R183.reuse, R244, 0x2 ;  /* 0x000000f4b7247211 */ /* 0x048fe200078210ff */
[----:B------:R1:W-:Y:S01]  /*10180*/  STL [R1+0x420], R16 ;  /* 0x0004201001007387 */ /* 0x0003e20000100800 */
[----:B------:R-:W-:Y:S02]  /*10190*/  LEA.HI.X.SX32 R39, R184, R0, 0x2, P0 ;  /* 0x00000000b8277211 */ /* 0x000fe400000f16ff */
[-C--:B----4-:R-:W-:Y:S01]  /*101a0*/  LEA R18, P2, R182, R244.reuse, 0x2 ;  /* 0x000000f4b6127211 */ /* 0x090fe200078410ff */
[----:B------:R3:W-:Y:S01]  /*101b0*/  STL.64 [R1+0x450], R44 ;  /* 0x0004502c01007387 */ /* 0x0007e20000100a00 */
[----:B------:R-:W-:Y:S01]  /*101c0*/  IMAD R176, R176, UR5, RZ ;  /* 0x00000005b0b07c24 */ /* 0x000fe2000f8e02ff */
[----:B------:R-:W-:Y:S02]  /*101d0*/  LEA R12, P6, R178, R244, 0x2 ;  /* 0x000000f4b20c7211 */ /* 0x000fe400078c10ff */
[----:B------:R-:W-:Y:S01]  /*101e0*/  STL.64 [R1+0x448], R42 ;  /* 0x0004482a01007387 */ /* 0x000fe20000100a00 */
[----:B------:R-:W-:-:S02]  /*101f0*/  LEA.HI.X.SX32 R37, R183, R0, 0x2, P1 ;  /* 0x00000000b7257211 */ /* 0x000fc400008f16ff */
[----:B------:R-:W-:Y:S01]  /*10200*/  LEA R10, P0, R177, R244, 0x2 ;  /* 0x000000f4b10a7211 */ /* 0x000fe200078010ff */
[----:B------:R4:W-:Y:S01]  /*10210*/  STL [R1+0x418], R4 ;  /* 0x0004180401007387 */ /* 0x0009e20000100800 */
[----:B------:R-:W-:Y:S02]  /*10220*/  LEA.HI.X.SX32 R19, R182, R0, 0x2, P2 ;  /* 0x00000000b6137211 */ /* 0x000fe400010f16ff */
[-C--:B------:R-:W-:Y:S01]  /*10230*/  LEA R6, P2, R175, R244.reuse, 0x2 ;  /* 0x000000f4af067211 */ /* 0x080fe200078410ff */
[----:B------:R-:W-:Y:S01]  /*10240*/  STL.64 [R1+0x440], R40 ;  /* 0x0004402801007387 */ /* 0x000fe20000100a00 */
[----:B------:R-:W-:-:S03]  /*10250*/  LEA R8, P1, R176, R244, 0x2 ;  /* 0x000000f4b0087211 */ /* 0x000fc600078210ff */
[----:B------:R1:W-:Y:S04]  /*10260*/  STL [R1+0x410], R14 ;  /* 0x0004100e01007387 */ /* 0x0003e80000100800 */
[----:B------:R-:W-:Y:S04]  /*10270*/  STL.64 [R1+0x438], R38 ;  /* 0x0004382601007387 */ /* 0x000fe80000100a00 */
[----:B------:R1:W-:Y:S04]  /*10280*/  STL [R1+0x408], R12 ;  /* 0x0004080c01007387 */ /* 0x0003e80000100800 */
[----:B------:R-:W-:Y:S04]  /*10290*/  STL.64 [R1+0x430], R36 ;  /* 0x0004302401007387 */ /* 0x000fe80000100a00 */
[----:B------:R1:W-:Y:S04]  /*102a0*/  STL [R1+0x400], R10 ;  /* 0x0004000a01007387 */ /* 0x0003e80000100800 */
[----:B------:R-:W-:Y:S04]  /*102b0*/  STL [R1+0x3f0], R6 ;  /* 0x0003f00601007387 */ /* 0x000fe80000100800 */
[----:B------:R-:W-:Y:S04]  /*102c0*/  STL.64 [R1+0x428], R18 ;  /* 0x0004281201007387 */ /* 0x000fe80000100a00 */
[----:B------:R1:W-:Y:S01]  /*102d0*/  STL [R1+0x3f8], R8 ;  /* 0x0003f80801007387 */ /* 0x0003e20000100800 */
[----:B------:R-:W-:-:S02]  /*102e0*/  IMAD R174, R174, UR5, RZ ;  /* 0x00000005aeae7c24 */ /* 0x000fc4000f8e02ff */
[----:B------:R-:W-:Y:S02]  /*102f0*/  IMAD R173, R173, UR5, RZ ;  /* 0x00000005adad7c24 */ /* 0x000fe4000f8e02ff */
[----:B------:R-:W-:Y:S02]  /*10300*/  IMAD R172, R172, UR5, RZ ;  /* 0x00000005acac7c24 */ /* 0x000fe4000f8e02ff */
[----:B------:R-:W-:Y:S02]  /*10310*/  IMAD R171, R171, UR5, RZ ;  /* 0x00000005abab7c24 */ /* 0x000fe4000f8e02ff */
[----:B------:R-:W-:Y:S02]  /*10320*/  IMAD R170, R170, UR5, RZ ;  /* 0x00000005aaaa7c24 */ /* 0x000fe4000f8e02ff */
[----:B------:R-:W-:Y:S02]  /*10330*/  IMAD R169, R169, UR5, RZ ;  /* 0x00000005a9a97c24 */ /* 0x000fe4000f8e02ff */
        /* <DEDUP_REMOVED lines=8> */
[----:B------:R-:W-:Y:S01]  /*103c0*/  IMAD R160, R160, UR5, RZ ;  /* 0x00000005a0a07c24 */ /* 0x000fe2000f8e02ff */
[----:B------:R-:W2:Y:S01]  /*103d0*/  LDL.LU R50, [R1+0xc0] ;  /* 0x0000c00001327983 */ /* 0x000ea20000300800 */
[----:B------:R-:W-:Y:S01]  /*103e0*/  LEA.HI.X.SX32 R17, R181, R0, 0x2, P3 ;  /* 0x00000000b5117211 */ /* 0x000fe200018f16ff */
[----:B------:R-:W2:Y:S02]  /*103f0*/  LDCU UR37, c[0x0][0x3b0] ;  /* 0x00007600ff2577ac */ /* 0x000ea40008000800 */
[----:B------:R-:W2:Y:S01]  /*10400*/  LDL.LU R77, [R1+0x5c] ;  /* 0x00005c00014d7983 */ /* 0x000ea20000300800 */
[----:B-1----:R-:W-:Y:S01]  /*10410*/  MOV R16, R4 ;  /* 0x0000000400107202 */ /* 0x002fe20000000f00 */
[----:B------:R-:W1:Y:S02]  /*10420*/  LDCU UR35, c[0x0][0x3b0] ;  /* 0x00007600ff2377ac */ /* 0x000e640008000800 */
[----:B------:R-:W2:Y:S01]  /*10430*/  LDL.LU R51, [R1+0x114] ;  /* 0x0001140001337983 */ /* 0x000ea20000300800 */
[-C--:B------:R-:W-:Y:S01]  /*10440*/  LEA.HI.X.SX32 R15, R179, R0.reuse, 0x2, P5 ;  /* 0x00000000b30f7211 */ /* 0x080fe200028f16ff */
        /* <DEDUP_REMOVED lines=11> */
[----:B------:R-:W-:Y:S01]  /*10500*/  LEA.HI.X.SX32 R7, R175, R0, 0x2, P2 ;  /* 0x00000000af077211 */ /* 0x000fe200010f16ff */
[----:B------:R-:W1:Y:S02]  /*10510*/  LDCU UR36, c[0x0][0x3b0] ;  /* 0x00007600ff2477ac */ /* 0x000e640008000800 */
[----:B------:R-:W2:Y:S01]  /*10520*/  LDL.LU R61, [R1+0x70] ;  /* 0x00007000013d7983 */ /* 0x000ea20000300800 */
[----:B------:R-:W1:Y:S03]  /*10530*/  LDCU UR42, c[0x0][0x3b0] ;  /* 0x00007600ff2a77ac */ /* 0x000e660008000800 */
        /* <DEDUP_REMOVED lines=13> */
[----:B------:R-:W-:Y:S01]  /*10610*/  IMAD R105, R105, UR5, RZ ;  /* 0x0000000569697c24 */ /* 0x000fe2000f8e02ff */
[----:B------:R-:W1:Y:S02]  /*10620*/  LDCU UR27, c[0x0][0x3b0] ;  /* 0x00007600ff1b77ac */ /* 0x000e640008000800 */
        /* <DEDUP_REMOVED lines=12> */
[----:B---3--:R-:W3:Y:S01]  /*106f0*/  LDL.LU R44, [R1+0xfc] ;  /* 0x0000fc00012c7983 */ /* 0x008ee20000300800 */
        /* <DEDUP_REMOVED lines=27> */
[-C--:B----4-:R-:W-:Y:S01]  /*108b0*/  LEA R4, P3, R174, R244.reuse, 0x2 ;  /* 0x000000f4ae047211 */ /* 0x090fe200078610ff */
[----:B------:R-:W-:Y:S01]  /*108c0*/  IMAD R127, R127, UR5, RZ ;  /* 0x000000057f7f7c24 */ /* 0x000fe2000f8e02ff */
[-C--:B------:R-:W-:Y:S01]  /*108d0*/  LEA R14, P5, R172, R244.reuse, 0x2 ;  /* 0x000000f4ac0e7211 */ /* 0x080fe200078a10ff */
[----:B------:R4:W-:Y:S01]  /*108e0*/  STL [R1+0x424], R17 ;  /* 0x0004241101007387 */ /* 0x0009e20000100800 */
[-C--:B------:R-:W-:Y:S01]  /*108f0*/  LEA R12, P6, R171, R244.reuse, 0x2 ;  /* 0x000000f4ab0c7211 */ /* 0x080fe200078c10ff */
[----:B------:R-:W-:Y:S01]  /*10900*/  IMAD R131, R131, UR5, RZ ;  /* 0x0000000583837c24 */ /* 0x000fe2000f8e02ff */
[-C--:B------:R-:W-:Y:S01]  /*10910*/  LEA R10, P0, R170, R244.reuse, 0x2 ;  /* 0x000000f4aa0a7211 */ /* 0x080fe200078010ff */
[----:B------:R-:W-:Y:S01]  /*10920*/  IMAD R126, R126, UR5, RZ ;  /* 0x000000057e7e7c24 */ /* 0x000fe2000f8e02ff */
[-C--:B------:R-:W-:Y:S01]  /*10930*/  LEA R8, P1, R169, R244.reuse, 0x2 ;  /* 0x000000f4a9087211 */ /* 0x080fe200078210ff */
[----:B------:R-:W1:Y:S01]  /*10940*/  LDCU UR15, c[0x0][0x3b0] ;  /* 0x00007600ff0f77ac */ /* 0x000e620008000800 */
[----:B------:R-:W-:Y:S01]  /*10950*/  LEA R6, P2, R168, R244, 0x2 ;  /* 0x000000f4a8067211 */ /* 0x000fe200078410ff */
[----:B----4-:R-:W-:Y:S01]  /*10960*/  IMAD.MOV.U32 R17, RZ, RZ, R5 ;  /* 0x000000ffff117224 */ /* 0x010fe200078e0005 */
[----:B------:R-:W-:Y:S01]  /*10970*/  LEA.HI.X.SX32 R17, R180, R0, 0x2, P4 ;  /* 0x00000000b4117211 */ /* 0x000fe200020f16ff */
[----:B------:R-:W4:Y:S01]  /*10980*/  LDCU UR13, c[0x0][0x3b0] ;  /* 0x00007600ff0d77ac */ /* 0x000f220008000800 */
[----:B------:R-:W-:-:S02]  /*10990*/  LEA R16, P4, R173, R244, 0x2 ;  /* 0x000000f4ad107211 */ /* 0x000fc400078810ff */
[-C--:B------:R-:W-:Y:S01]  /*109a0*/  LEA.HI.X.SX32 R5, R174, R0.reuse, 0x2, P3 ;  /* 0x00000000ae057211 */ /* 0x080fe200018f16ff */
[----:B------:R1:W-:Y:S01]  /*109b0*/  STL [R1+0x41c], R17 ;  /* 0x00041c1101007387 */ /* 0x0003e20000100800 */
[----:B------:R-:W2:Y:S03]  /*109c0*/  LDCU UR17, c[0x0][0x3b0] ;  /* 0x00007600ff1177ac */ /* 0x000ea60008000800 */
[----:B------:R4:W-:Y:S01]  /*109d0*/  STL [R1+0x414], R15 ;  /* 0x0004140f01007387 */ /* 0x0009e20000100800 */
[----:B------:R-:W-:Y:S01]  /*109e0*/  IMAD R128, R128, UR5, RZ ;  /* 0x0000000580807c24 */ /* 0x000fe2000f8e02ff */
[----:B------:R-:W2:Y:S02]  /*109f0*/  LDCU UR11, c[0x0][0x3b0] ;  /* 0x00007600ff0b77ac */ /* 0x000ea40008000800 */
[----:B------:R4:W-:Y:S01]  /*10a00*/  STL [R1+0x40c], R13 ;  /* 0x00040c0d01007387 */ /* 0x0009e20000100800 */
[----:B-1----:R-:W-:Y:S01]  /*10a10*/  LEA.HI.X.SX32 R17, R173, R0, 0x2, P4 ;  /* 0x00000000ad117211 */ /* 0x002fe200020f16ff */
[----:B------:R-:W-:-:S02]  /*10a20*/  IMAD R129, R129, UR5, RZ ;  /* 0x0000000581817c24 */ /* 0x000fc4000f8e02ff */
[----:B------:R1:W-:Y:S01]  /*10a30*/  STL [R1+0x404], R11 ;  /* 0x0004040b01007387 */ /* 0x0003e20000100800 */
[----:B------:R-:W-:Y:S01]  /*10a40*/  IMAD R130, R130, UR5, RZ ;  /* 0x0000000582827c24 */ /* 0x000fe2000f8e02ff */
[-C--:B----4-:R-:W-:Y:S01]  /*10a50*/  LEA.HI.X.SX32 R15, R172, R0.reuse, 0x2, P5 ;  /* 0x00000000ac0f7211 */ /* 0x090fe200028f16ff */
[----:B------:R-:W-:Y:S01]  /*10a60*/  IMAD R133, R133, UR5, RZ ;  /* 0x0000000585857c24 */ /* 0x000fe2000f8e02ff */
[----:B------:R4:W-:Y:S01]  /*10a70*/  STL [R1+0x3fc], R9 ;  /* 0x0003fc0901007387 */ /* 0x0009e20000100800 */
[----:B------:R-:W-:Y:S01]  /*10a80*/  IMAD R137, R137, UR5, RZ ;  /* 0x0000000589897c24 */ /* 0x000fe2000f8e02ff */
[-C--:B------:R-:W-:Y:S01]  /*10a90*/  LEA.HI.X.SX32 R13, R171, R0.reuse, 0x2, P6 ;  /* 0x00000000ab0d7211 */ /* 0x080fe200030f16ff */
[----:B------:R-:W2:Y:S01]  /*10aa0*/  LDCU UR12, c[0x0][0x3b0] ;  /* 0x00007600ff0c77ac */ /* 0x000ea20008000800 */
[----:B------:R4:W-:Y:S01]  /*10ab0*/  STL [R1+0x3f4], R7 ;  /* 0x0003f40701007387 */ /* 0x0009e20000100800 */
[-C--:B-1----:R-:W-:Y:S01]  /*10ac0*/  LEA.HI.X.SX32 R11, R170, R0.reuse, 0x2, P0 ;  /* 0x00000000aa0b7211 */ /* 0x082fe200000f16ff */
[----:B------:R-:W1:Y:S02]  /*10ad0*/  LDCU UR14, c[0x0][0x3b0] ;  /* 0x00007600ff0e77ac */ /* 0x000e640008000800 */
[----:B------:R1:W-:Y:S01]  /*10ae0*/  STL.64 [R1+0x3e8], R4 ;  /* 0x0003e80401007387 */ /* 0x0003e20000100a00 */
[----:B----4-:R-:W-:Y:S01]  /*10af0*/  LEA.HI.X.SX32 R9, R169, R0, 0x2, P1 ;  /* 0x00000000a9097211 */ /* 0x010fe200008f16ff */
[----:B------:R-:W-:-:S02]  /*10b00*/  IMAD R132, R132, UR5, RZ ;  /* 0x0000000584847c24 */ /* 0x000fc4000f8e02ff */
[----:B------:R4:W-:Y:S01]  /*10b10*/  STL.64 [R1+0x3e0], R16 ;  /* 0x0003e01001007387 */ /* 0x0009e20000100a00 */
[----:B------:R-:W2:Y:S01]  /*10b20*/  LDCU UR6, c[0x0][0x3b0] ;  /* 0x00007600ff0677ac */ /* 0x000ea20008000800 */
[----:B------:R-:W-:Y:S02]  /*10b30*/  LEA.HI.X.SX32 R7, R168, R0, 0x2, P2 ;  /* 0x00000000a8077211 */ /* 0x000fe400010f16ff */
[----:B------:R1:W-:Y:S01]  /*10b40*/  STL.64 [R1+0x3d8], R14 ;  /* 0x0003d80e01007387 */ /* 0x0003e20000100a00 */
[----:B------:R-:W2:Y:S01]  /*10b50*/  LDCU UR9, c[0x0][0x3b0] ;  /* 0x00007600ff0977ac */ /* 0x000ea20008000800 */
[-C--:B-1----:R-:W-:Y:S02]  /*10b60*/  LEA R4, P3, R167, R244.reuse, 0x2 ;  /* 0x000000f4a7047211 */ /* 0x082fe400078610ff */
[----:B------:R1:W-:Y:S01]  /*10b70*/  STL.64 [R1+0x3d0], R12 ;  /* 0x0003d00c01007387 */ /* 0x0003e20000100a00 */
[----:B------:R-:W2:Y:S01]  /*10b80*/  LDCU UR10, c[0x0][0x3b0] ;  /* 0x00007600ff0a77ac */ /* 0x000ea20008000800 */
[----:B----4-:R-:W-:-:S02]  /*10b90*/  LEA R16, P4, R166, R244, 0x2 ;  /* 0x000000f4a6107211 */ /* 0x010fc400078810ff */
[----:B------:R4:W-:Y:S01]  /*10ba0*/  STL.64 [R1+0x3c8], R10 ;  /* 0x0003c80a01007387 */ /* 0x0009e20000100a00 */
[----:B------:R-:W-:Y:S01]  /*10bb0*/  LEA.HI.X.SX32 R5, R167, R0, 0x2, P3 ;  /* 0x00000000a7057211 */ /* 0x000fe200018f16ff */
[----:B------:R-:W-:Y:S01]  /*10bc0*/  IMAD R134, R134, UR5, RZ ;  /* 0x0000000586867c24 */ /* 0x000fe2000f8e02ff */
[----:B------:R-:W-:Y:S01]  /*10bd0*/  LEA R14, P5, R165, R244, 0x2 ;  /* 0x000000f4a50e7211 */ /* 0x000fe200078a10ff */
[----:B------:R4:W-:Y:S01]  /*10be0*/  STL.64 [R1+0x3c0], R8 ;  /* 0x0003c00801007387 */ /* 0x0009e20000100a00 */
[-C--:B------:R-:W-:Y:S01]  /*10bf0*/  LEA.HI.X.SX32 R17, R166, R0.reuse, 0x2, P4 ;  /* 0x00000000a6117211 */ /* 0x080fe200020f16ff */
[----:B------:R-:W-:Y:S01]  /*10c00*/  IMAD R135, R135, UR5, RZ ;  /* 0x0000000587877c24 */ /* 0x000fe2000f8e02ff */
[----:B------:R-:W-:Y:S01]  /*10c10*/  LEA.HI.X.SX32 R15, R165, R0, 0x2, P5 ;  /* 0x00000000a50f7211 */ /* 0x000fe200028f16ff */
[----:B------:R4:W-:Y:S01]  /*10c20*/  STL.64 [R1+0x3b8], R6 ;  /* 0x0003b80601007387 */ /* 0x0009e20000100a00 */
[-C--:B-1----:R-:W-:Y:S01]  /*10c30*/  LEA R12, P6, R164, R244.reuse, 0x2 ;  /* 0x000000f4a40c7211 */ /* 0x082fe200078c10ff */
[----:B------:R-:W-:Y:S01]  /*10c40*/  IMAD R136, R136, UR5, RZ ;  /* 0x0000000588887c24 */ /* 0x000fe2000f8e02ff */
[----:B------:R-:W1:Y:S01]  /*10c50*/  LDCU UR4, c[0x0][0x3b0] ;  /* 0x00007600ff0477ac */ /* 0x000e620008000800 */
[----:B----4-:R-:W-:Y:S01]  /*10c60*/  LEA R10, P0, R163, R244, 0x2 ;  /* 0x000000f4a30a7211 */ /* 0x010fe200078010ff */
[----:B------:R4:W-:Y:S01]  /*10c70*/  STL.64 [R1+0x3b0], R4 ;  /* 0x0003b00401007387 */ /* 0x0009e20000100a00 */
[----:B------:R-:W-:Y:S01]  /*10c80*/  LEA.HI.X.SX32 R13, R164, R0, 0x2, P6 ;  /* 0x00000000a40d7211 */ /* 0x000fe200030f16ff */
[----:B------:R-:W-:Y:S01]  /*10c90*/  IMAD R139, R139, UR5, RZ ;  /* 0x000000058b8b7c24 */ /* 0x000fe2000f8e02ff */
[C---:B------:R-:W-:Y:S01]  /*10ca0*/  LEA R8, P1, R162.reuse, R244, 0x2 ;  /* 0x000000f4a2087211 */ /* 0x040fe200078210ff */
[----:B------:R-:W-:Y:S01]  /*10cb0*/  STL.64 [R1+0x3a8], R16 ;  /* 0x0003a81001007387 */ /* 0x000fe20000100a00 */
[----:B------:R-:W-:Y:S01]  /*10cc0*/  LEA.HI.X.SX32 R11, R163, R0, 0x2, P0 ;  /* 0x00000000a30b7211 */ /* 0x000fe200000f16ff */
[----:B------:R-:W-:Y:S01]  /*10cd0*/  IMAD R143, R143, UR5, RZ ;  /* 0x000000058f8f7c24 */ /* 0x000fe2000f8e02ff */
[C---:B------:R-:W-:Y:S01]  /*10ce0*/  LEA R6, P2, R161.reuse, R244, 0x2 ;  /* 0x000000f4a1067211 */ /* 0x040fe200078410ff */
[----:B------:R1:W-:Y:S01]  /*10cf0*/  STL.64 [R1+0x3a0], R14 ;  /* 0x0003a00e01007387 */ /* 0x0003e20000100a00 */
[-C--:B------:R-:W-:Y:S01]  /*10d00*/  LEA.HI.X.SX32 R9, R162, R0.reuse, 0x2, P1 ;  /* 0x00000000a2097211 */ /* 0x080fe200008f16ff */
[----:B------:R-:W-:Y:S01]  /*10d10*/  IMAD R138, R138, UR5, RZ ;  /* 0x000000058a8a7c24 */ /* 0x000fe2000f8e02ff */
[----:B------:R-:W-:Y:S01]  /*10d20*/  LEA.HI.X.SX32 R7, R161, R0, 0x2, P2 ;  /* 0x00000000a1077211 */ /* 0x000fe200010f16ff */
[----:B------:R1:W-:Y:S01]  /*10d30*/  STL.64 [R1+0x398], R12 ;  /* 0x0003980c01007387 */ /* 0x0003e20000100a00 */
[----:B----4-:R-:W-:Y:S01]  /*10d40*/  LEA R4, P3, R160, R244, 0x2 ;  /* 0x000000f4a0047211 */ /* 0x010fe200078610ff */
[----:B------:R-:W-:Y:S01]  /*10d50*/  IMAD R140, R140, UR5, RZ ;  /* 0x000000058c8c7c24 */ /* 0x000fe2000f8e02ff */
[----:B------:R-:W4:Y:S01]  /*10d60*/  LDCU UR49, c[0x0][0x3b0] ;  /* 0x00007600ff3177ac */ /* 0x000f220008000800 */
[----:B------:R-:W-:Y:S01]  /*10d70*/  STL.64 [R1+0x390], R10 ;  /* 0x0003900a01007387 */ /* 0x000fe20000100a00 */
[----:B------:R-:W-:Y:S01]  /*10d80*/  LEA.HI.X.SX32 R5, R160, R0, 0x2, P3 ;  /* 0x00000000a0057211 */ /* 0x000fe200018f16ff */
[----:B------:R-:W-:Y:S01]  /*10d90*/  IMAD R141, R141, UR5, RZ ;  /* 0x000000058d8d7c24 */ /* 0x000fe2000f8e02ff */
[----:B------:R-:W1:Y:S01]  /*10da0*/  LDCU UR56, c[0x0][0x3b0] ;  /* 0x00007600ff3877ac */ /* 0x000e620008000800 */
[----:B------:R1:W-:Y:S01]  /*10db0*/  STL.64 [R1+0x388], R8 ;  /* 0x0003880801007387 */ /* 0x0003e20000100a00 */
[----:B------:R-:W-:-:S02]  /*10dc0*/  IMAD R142, R142, UR5, RZ ;  /* 0x000000058e8e7c24 */ /* 0x000fc4000f8e02ff */
[----:B------:R-:W-:Y:S01]  /*10dd0*/  IMAD R145, R145, UR5, RZ ;  /* 0x0000000591917c24 */ /* 0x000fe2000f8e02ff */
[----:B------:R1:W-:Y:S01]  /*10de0*/  STL.64 [R1+0x380], R6 ;  /* 0x0003800601007387 */ /* 0x0003e20000100a00 */
[----:B------:R-:W-:Y:S01]  /*10df0*/  IMAD R149, R149, UR5, RZ ;  /* 0x0000000595957c24 */ /* 0x000fe2000f8e02ff */
[----:B------:R-:W1:Y:S02]  /*10e00*/  LDCU UR51, c[0x0][0x3b0] ;  /* 0x00007600ff3377ac */ /* 0x000e640008000800 */
[----:B------:R1:W-:Y:S01]  /*10e10*/  STL.64 [R1+0x378], R4 ;  /* 0x0003780401007387 */ /* 0x0003e20000100a00 */
[----:B------:R-:W-:Y:S01]  /*10e20*/  IMAD R144, R144, UR5, RZ ;  /* 0x0000000590907c24 */ /* 0x000fe2000f8e02ff */
[----:B------:R-:W1:Y:S01]  /*10e30*/  LDCU UR48, c[0x0][0x3b0] ;  /* 0x00007600ff3077ac */ /* 0x000e620008000800 */
[----:B------:R-:W-:Y:S02]  /*10e40*/  IMAD R146, R146, UR5, RZ ;  /* 0x0000000592927c24 */ /* 0x000fe4000f8e02ff */
[----:B------:R-:W-:Y:S01]  /*10e50*/  IMAD R147, R147, UR5, RZ ;  /* 0x0000000593937c24 */ /* 0x000fe2000f8e02ff */
[----:B------:R-:W1:Y:S01]  /*10e60*/  LDCU UR52, c[0x0][0x3b0] ;  /* 0x00007600ff3477ac */ /* 0x000e620008000800 */
[----:B------:R-:W-:-:S02]  /*10e70*/  IMAD R148, R148, UR5, RZ ;  /* 0x0000000594947c24 */ /* 0x000fc4000f8e02ff */
[----:B------:R-:W-:Y:S01]  /*10e80*/  IMAD R151, R151, UR5, RZ ;  /* 0x0000000597977c24 */ /* 0x000fe2000f8e02ff */
[----:B------:R-:W1:Y:S01]  /*10e90*/  LDCU UR7, c[0x0][0x3a0] ;  /* 0x00007400ff0777ac */ /* 0x000e620008000800 */
[----:B------:R-:W-:Y:S02]  /*10ea0*/  IMAD R155, R155, UR5, RZ ;  /* 0x000000059b9b7c24 */ /* 0x000fe4000f8e02ff */
        /* <DEDUP_REMOVED lines=11> */
[----:B------:R-:W-:Y:S01]  /*10f60*/  IMAD R157, R157, UR5, RZ ;  /* 0x000000059d9d7c24 */ /* 0x000fe2000f8e02ff */
[----:B------:R-:W1:Y:S01]  /*10f70*/  LDCU UR50, c[0x0][0x3b0] ;  /* 0x00007600ff3277ac */ /* 0x000e620008000800 */
[----:B------:R-:W1:Y:S01]  /*10f80*/  LDCU UR53, c[0x0][0x3b0] ;  /* 0x00007600ff3577ac */ /* 0x000e620008000800 */
[----:B------:R-:W1:Y:S01]  /*10f90*/  LDCU UR54, c[0x0][0x3b0] ;  /* 0x00007600ff3677ac */ /* 0x000e620008000800 */
[----:B------:R-:W1:Y:S01]  /*10fa0*/  LDCU UR55, c[0x0][0x3b0] ;  /* 0x00007600ff3777ac */ /* 0x000e620008000800 */
[----:B---3--:R-:W-:-:S02]  /*10fb0*/  IMAD.MOV.U32 R43, RZ, RZ, R44 ;  /* 0x000000ffff2b7224 */ /* 0x008fc400078e002c */
[----:B--2---:R-:W-:-:S04]  /*10fc0*/  IMAD.MOV.U32 R44, RZ, RZ, R45 ;  /* 0x000000ffff2c7224 */ /* 0x004fc800078e002d */
[----:B------:R-:W-:Y:S02]  /*10fd0*/  IMAD.MOV.U32 R42, RZ, RZ, R44 ;  /* 0x000000ffff2a7224 */ /* 0x000fe400078e002c */
[----:B------:R-:W-:-:S03]  /*10fe0*/  IMAD.MOV.U32 R45, RZ, RZ, R46 ;  /* 0x000000ffff2d7224 */ /* 0x000fc600078e002e */
[----:B------:R-:W-:Y:S01]  /*10ff0*/  MOV R41, R42 ;  /* 0x0000002a00297202 */ /* 0x000fe20000000f00 */
[----:B------:R-:W-:Y:S02]  /*11000*/  IMAD.MOV.U32 R44, RZ, RZ, R45 ;  /* 0x000000ffff2c7224 */ /* 0x000fe400078e002d */
[----:B------:R-:W-:-:S04]  /*11010*/  IMAD.MOV.U32 R46, RZ, RZ, R47 ;  /* 0x000000ffff2e7224 */ /* 0x000fc800078e002f */
[----:B------:R-:W-:Y:S02]  /*11020*/  IMAD.MOV.U32 R45, RZ, RZ, R46 ;  /* 0x000000ffff2d7224 */ /* 0x000fe400078e002e */
[----:B------:R-:W-:Y:S02]  /*11030*/  IMAD.MOV.U32 R47, RZ, RZ, R48 ;  /* 0x000000ffff2f7224 */ /* 0x000fe400078e0030 */
[----:B------:R-:W-:Y:S02]  /*11040*/  IMAD.MOV.U32 R48, RZ, RZ, R50 ;  /* 0x000000ffff307224 */ /* 0x000fe400078e0032 */
[----:B------:R-:W-:Y:S01]  /*11050*/  IMAD.MOV.U32 R50, RZ, RZ, R51 ;  /* 0x000000ffff327224 */ /* 0x000fe200078e0033 */
[----:B------:R-:W-:Y:S01]  /*11060*/  MOV R51, R52 ;  /* 0x0000003400337202 */ /* 0x000fe20000000f00 */
[----:B------:R-:W-:Y:S02]  /*11070*/  IMAD.MOV.U32 R46, RZ, RZ, R47 ;  /* 0x000000ffff2e7224 */ /* 0x000fe400078e002f */
[----:B------:R-:W-:-:S02]  /*11080*/  IMAD.MOV.U32 R47, RZ, RZ, R48 ;  /* 0x000000ffff2f7224 */ /* 0x000fc400078e0030 */
[----:B------:R-:W-:Y:S02]  /*11090*/  IMAD.MOV.U32 R48, RZ, RZ, R50 ;  /* 0x000000ffff307224 */ /* 0x000fe400078e0032 */
[----:B------:R-:W-:Y:S02]  /*110a0*/  IMAD.MOV.U32 R42, RZ, RZ, R44 ;  /* 0x000000ffff2a7224 */ /* 0x000fe400078e002c */
[----:B------:R-:W-:Y:S02]  /*110b0*/  IMAD.MOV.U32 R50, RZ, RZ, R51 ;  /* 0x000000ffff327224 */ /* 0x000fe400078e0033 */
[----:B------:R-:W-:Y:S02]  /*110c0*/  IMAD.MOV.U32 R44, RZ, RZ, R45 ;  /* 0x000000ffff2c7224 */ /* 0x000fe400078e002d */
[----:B------:R-:W-:Y:S02]  /*110d0*/  IMAD.MOV.U32 R52, RZ, RZ, R53 ;  /* 0x000000ffff347224 */ /* 0x000fe400078e0035 */
[----:B------:R-:W-:Y:S01]  /*110e0*/  IMAD.MOV.U32 R45, RZ, RZ, R46 ;  /* 0x000000ffff2d7224 */ /* 0x000fe200078e002e */
[----:B------:R-:W2:Y:S01]  /*110f0*/  LDL.LU R53, [R1+0x110] ;  /* 0x0001100001357983 */ /* 0x000ea20000300800 */
[----:B------:R-:W-:-:S02]  /*11100*/  IMAD.MOV.U32 R46, RZ, RZ, R47 ;  /* 0x000000ffff2e7224 */ /* 0x000fc400078e002f */
[----:B------:R-:W-:Y:S01]  /*11110*/  IMAD.MOV.U32 R47, RZ, RZ, R48 ;  /* 0x000000ffff2f7224 */ /* 0x000fe200078e0030 */
[----:B------:R-:W3:Y:S01]  /*11120*/  LDL.LU R51, [R1+0x10c] ;  /* 0x00010c0001337983 */ /* 0x000ee20000300800 */
        /* <DEDUP_REMOVED lines=12> */
[----:B------:R-:W-:-:S02]  /*111f0*/  MOV R75, R77 ;  /* 0x0000004d004b7202 */ /* 0x000fc40000000f00 */
[----:B------:R-:W3:Y:S01]  /*11200*/  LDL.LU R77, [R1+0x58] ;  /* 0x00005800014d7983 */ /* 0x000ee20000300800 */
[----:B------:R-:W-:Y:S02]  /*11210*/  IMAD.MOV.U32 R40, RZ, RZ, R41 ;  /* 0x000000ffff287224 */ /* 0x000fe400078e0029 */
[----:B------:R-:W-:Y:S02]  /*11220*/  IMAD.MOV.U32 R41, RZ, RZ, R42 ;  /* 0x000000ffff297224 */ /* 0x000fe400078e002a */
[----:B------:R-:W-:Y:S02]  /*11230*/  IMAD.MOV.U32 R42, RZ, RZ, R44 ;  /* 0x000000ffff2a7224 */ /* 0x000fe400078e002c */
[----:B------:R-:W-:Y:S02]  /*11240*/  IMAD.MOV.U32 R44, RZ, RZ, R45 ;  /* 0x000000ffff2c7224 */ /* 0x000fe400078e002d */
[----:B------:R-:W-:Y:S02]  /*11250*/  IMAD.MOV.U32 R39, RZ, RZ, R40 ;  /* 0x000000ffff277224 */ /* 0x000fe400078e0028 */
[----:B------:R-:W-:-:S02]  /*11260*/  IMAD.MOV.U32 R45, RZ, RZ, R46 ;  /* 0x000000ffff2d7224 */ /* 0x000fc400078e002e */
[----:B------:R-:W-:Y:S01]  /*11270*/  IMAD.MOV.U32 R40, RZ, RZ, R41 ;  /* 0x000000ffff287224 */ /* 0x000fe200078e0029 */
[----:B------:R-:W-:Y:S01]  /*11280*/  MOV R41, R42 ;  /* 0x0000002a00297202 */ /* 0x000fe20000000f00 */
[----:B------:R-:W-:Y:S02]  /*11290*/  IMAD.MOV.U32 R42, RZ, RZ, R44 ;  /* 0x000000ffff2a7224 */ /* 0x000fe400078e002c */
[----:B------:R-:W-:Y:S02]  /*112a0*/  IMAD.MOV.U32 R44, RZ, RZ, R45 ;  /* 0x000000ffff2c7224 */ /* 0x000fe400078e002d */
[----:B------:R-:W-:Y:S02]  /*112b0*/  IMAD.MOV.U32 R38, RZ, RZ, R39 ;  /* 0x000000ffff267224 */ /* 0x000fe400078e0027 */
[----:B------:R-:W-:Y:S02]  /*112c0*/  IMAD.MOV.U32 R46, RZ, RZ, R47 ;  /* 0x000000ffff2e7224 */ /* 0x000fe400078e002f */
[----:B------:R-:W-:Y:S01]  /*112d0*/  IMAD.MOV.U32 R39, RZ, RZ, R40 ;  /* 0x000000ffff277224 */ /* 0x000fe200078e0028 */
[----:B------:R-:W4:Y:S01]  /*112e0*/  LDL.LU R47, [R1+0x104] ;  /* 0x00010400012f7983 */ /* 0x000f220000300800 */
[----:B------:R-:W-:-:S02]  /*112f0*/  IMAD.MOV.U32 R40, RZ, RZ, R41 ;  /* 0x000000ffff287224 */ /* 0x000fc400078e0029 */
[----:B------:R-:W-:Y:S01]  /*11300*/  IMAD.MOV.U32 R41, RZ, RZ, R42 ;  /* 0x000000ffff297224 */ /* 0x000fe200078e002a */
[----:B------:R-:W4:Y:S01]  /*11310*/  LDL.LU R45, [R1+0x100] ;  /* 0x00010000012d7983 */ /* 0x000f220000300800 */
[----:B------:R-:W-:Y:S02]  /*11320*/  IMAD.MOV.U32 R42, RZ, RZ, R44 ;  /* 0x000000ffff2a7224 */ /* 0x000fe400078e002c */
[----:B------:R-:W-:Y:S01]  /*11330*/  IMAD.MOV.U32 R44, RZ, RZ, R46 ;  /* 0x000000ffff2c7224 */ /* 0x000fe200078e002e */
[----:B------:R-:W-:Y:S01]  /*11340*/  MOV R46, R48 ;  /* 0x00000030002e7202 */ /* 0x000fe20000000f00 */
[----:B------:R-:W-:Y:S02]  /*11350*/  IMAD.MOV.U32 R48, RZ, RZ, R50 ;  /* 0x000000ffff307224 */ /* 0x000fe400078e0032 */
[----:B------:R-:W-:Y:S02]  /*11360*/  IMAD.MOV.U32 R50, RZ, RZ, R52 ;  /* 0x000000ffff327224 */ /* 0x000fe400078e0034 */
[----:B------:R-:W-:-:S02]  /*11370*/  IMAD.MOV.U32 R52, RZ, RZ, R55 ;  /* 0x000000ffff347224 */ /* 0x000fc400078e0037 */
[----:B------:R-:W-:Y:S02]  /*11380*/  IMAD.MOV.U32 R55, RZ, RZ, R63 ;  /* 0x000000ffff377224 */ /* 0x000fe400078e003f */
[----:B------:R-:W-:Y:S02]  /*11390*/  IMAD.MOV.U32 R63, RZ, RZ, R65 ;  /* 0x000000ffff3f7224 */ /* 0x000fe400078e0041 */
[----:B------:R-:W-:Y:S02]  /*113a0*/  IMAD.MOV.U32 R65, RZ, RZ, R66 ;  /* 0x000000ffff417224 */ /* 0x000fe400078e0042 */
[----:B------:R-:W-:Y:S02]  /*113b0*/  IMAD.MOV.U32 R66, RZ, RZ, R68 ;  /* 0x000000ffff427224 */ /* 0x000fe400078e0044 */
[----:B------:R-:W-:Y:S01]  /*113c0*/  IMAD.MOV.U32 R68, RZ, RZ, R69 ;  /* 0x000000ffff447224 */ /* 0x000fe200078e0045 */
[----:B------:R-:W-:Y:S01]  /*113d0*/  MOV R69, R71 ;  /* 0x0000004700457202 */ /* 0x000fe20000000f00 */
[----:B------:R-:W-:-:S02]  /*113e0*/  IMAD.MOV.U32 R71, RZ, RZ, R72 ;  /* 0x000000ffff477224 */ /* 0x000fc400078e0048 */
[----:B------:R-:W-:Y:S02]  /*113f0*/  IMAD.MOV.U32 R72, RZ, RZ, R75 ;  /* 0x000000ffff487224 */ /* 0x000fe400078e004b */
        /* <DEDUP_REMOVED lines=45> */
[----:B--2---:R-:W-:Y:S02]  /*116d0*/  IMAD R53, R53, UR5, RZ ;  /* 0x0000000535357c24 */ /* 0x004fe4000f8e02ff */
[----:B---3--:R-:W-:-:S02]  /*116e0*/  IMAD.MOV.U32 R75, RZ, RZ, R77 ;  /* 0x000000ffff4b7224 */ /* 0x008fc400078e004d */
[----:B------:R-:W-:Y:S02]  /*116f0*/  IMAD.MOV.U32 R37, RZ, RZ, R38 ;  /* 0x000000ffff257224 */ /* 0x000fe400078e0026 */
[----:B------:R-:W-:Y:S01]  /*11700*/  IMAD R51, R51, UR5, RZ ;  /* 0x0000000533337c24 */ /* 0x000fe2000f8e02ff */
[-C--:B------:R-:W-:Y:S01]  /*11710*/  LEA R32, P6, R49, R244.reuse, 0x2 ;  /* 0x000000f431207211 */ /* 0x080fe200078c10ff */
[----:B------:R-:W-:Y:S01]  /*11720*/  IMAD.MOV.U32 R77, RZ, RZ, R79 ;  /* 0x000000ffff4d7224 */ /* 0x000fe200078e004f */
[----:B------:R-:W-:Y:S01]  /*11730*/  LEA R22, P4, R43, R244, 0x2 ;  /* 0x000000f42b167211 */ /* 0x000fe200078810ff */
[----:B------:R-:W2:Y:S01]  /*11740*/  LDL.LU R79, [R1+0x54] ;  /* 0x00005400014f7983 */ /* 0x000ea20000300800 */
[----:B------:R-:W-:Y:S02]  /*11750*/  IMAD.MOV.U32 R38, RZ, RZ, R39 ;  /* 0x000000ffff267224 */ /* 0x000fe400078e0027 */
[----:B----4-:R-:W-:Y:S02]  /*11760*/  IMAD R47, R47, UR5, RZ ;  /* 0x000000052f2f7c24 */ /* 0x010fe4000f8e02ff */
[----:B------:R-:W-:-:S02]  /*11770*/  IMAD R45, R45, UR5, RZ ;  /* 0x000000052d2d7c24 */ /* 0x000fc4000f8e02ff */
[----:B------:R-:W-:Y:S02]  /*11780*/  IMAD R60, R60, UR5, RZ ;  /* 0x000000053c3c7c24 */ /* 0x000fe4000f8e02ff */
[----:B------:R-:W-:Y:S02]  /*11790*/  IMAD R171, R104, UR5, RZ ;  /* 0x0000000568ab7c24 */ /* 0x000fe4000f8e02ff */
[----:B------:R-:W-:Y:S02]  /*117a0*/  IMAD R165, R100, UR5, RZ ;  /* 0x0000000564a57c24 */ /* 0x000fe4000f8e02ff */
[----:B-1----:R-:W-:Y:S02]  /*117b0*/  IMAD R174, R97, UR4, RZ ;  /* 0x0000000461ae7c24 */ /* 0x002fe4000f8e02ff */
[----:B------:R-:W-:Y:S02]  /*117c0*/  IMAD R164, R114, UR5, RZ ;  /* 0x0000000572a47c24 */ /* 0x000fe4000f8e02ff */
[----:B------:R-:W-:-:S02]  /*117d0*/  IMAD R169, R103, UR5, RZ ;  /* 0x0000000567a97c24 */ /* 0x000fc4000f8e02ff */
[----:B------:R-:W-:Y:S02]  /*117e0*/  IMAD R167, R101, UR5, RZ ;  /* 0x0000000565a77c24 */ /* 0x000fe4000f8e02ff */
[----:B------:R-:W-:Y:S02]  /*117f0*/  IMAD R166, R112, UR5, RZ ;  /* 0x0000000570a67c24 */ /* 0x000fe4000f8e02ff */
[----:B------:R-:W-:Y:S02]  /*11800*/  IMAD R170, R109, UR5, RZ ;  /* 0x000000056daa7c24 */ /* 0x000fe4000f8e02ff */
[----:B------:R-:W-:Y:S01]  /*11810*/  IMAD R233, R243, UR48, RZ ;  /* 0x00000030f3e97c24 */ /* 0x000fe2000f8e02ff */
[----:B------:R-:W-:Y:S01]  /*11820*/  UIADD3 UR7, UPT, UPT, UR7, 0x3f, URZ ;  /* 0x0000003f07077890 */ /* 0x000fe2000fffe0ff */
[----:B------:R-:W-:Y:S01]  /*11830*/  IMAD.MOV.U32 R39, RZ, RZ, R40 ;  /* 0x000000ffff277224 */ /* 0x000fe200078e0028 */
[----:B------:R-:W-:Y:S01]  /*11840*/  MOV R36, R38 ;  /* 0x0000002600247202 */ /* 0x000fe20000000f00 */
[----:B------:R-:W-:-:S02]  /*11850*/  IMAD.MOV.U32 R40, RZ, RZ, R41 ;  /* 0x000000ffff287224 */ /* 0x000fc400078e0029 */
[----:B------:R-:W-:Y:S01]  /*11860*/  IMAD R239, R239, UR44, RZ ;  /* 0x0000002cefef7c24 */ /* 0x000fe2000f8e02ff */
[----:B------:R-:W3:Y:S01]  /*11870*/  LDL.LU R41, [R1+0xf8] ;  /* 0x0000f80001297983 */ /* 0x000ee20000300800 */
[----:B------:R-:W-:Y:S02]  /*11880*/  IMAD.MOV.U32 R38, RZ, RZ, R39 ;  /* 0x000000ffff267224 */ /* 0x000fe400078e0027 */
[----:B------:R-:W-:Y:S01]  /*11890*/  IMAD R240, R240, UR45, RZ ;  /* 0x0000002df0f07c24 */ /* 0x000fe2000f8e02ff */
[----:B------:R-:W4:Y:S01]  /*118a0*/  LDL.LU R39, [R1+0xf4] ;  /* 0x0000f40001277983 */ /* 0x000f220000300800 */
[----:B------:R-:W-:Y:S02]  /*118b0*/  IMAD.MOV.U32 R35, RZ, RZ, R36 ;  /* 0x000000ffff237224 */ /* 0x000fe400078e0024 */
[----:B------:R-:W-:Y:S02]  /*118c0*/  IMAD R241, R241, UR46, RZ ;  /* 0x0000002ef1f17c24 */ /* 0x000fe4000f8e02ff */
[----:B------:R-:W-:-:S02]  /*118d0*/  IMAD R242, R242, UR47, RZ ;  /* 0x0000002ff2f27c24 */ /* 0x000fc4000f8e02ff */
[----:B------:R-:W-:Y:S02]  /*118e0*/  IMAD R245, R245, UR50, RZ ;  /* 0x00000032f5f57c24 */ /* 0x000fe4000f8e02ff */
[----:B------:R-:W-:Y:S02]  /*118f0*/  IMAD R248, R248, UR53, RZ ;  /* 0x00000035f8f87c24 */ /* 0x000fe4000f8e02ff */
[----:B------:R-:W-:Y:S02]  /*11900*/  IMAD R249, R249, UR54, RZ ;  /* 0x00000036f9f97c24 */ /* 0x000fe4000f8e02ff */
[----:B------:R-:W-:Y:S01]  /*11910*/  IMAD R250, R250, UR55, RZ ;  /* 0x00000037fafa7c24 */ /* 0x000fe2000f8e02ff */
[----:B------:R-:W1:Y:S01]  /*11920*/  LDCU.64 UR14, c[0x0][0x358] ;  /* 0x00006b00ff0e77ac */ /* 0x000e620008000a00 */
[----:B------:R-:W-:Y:S02]  /*11930*/  IMAD.MOV.U32 R36, RZ, RZ, R38 ;  /* 0x000000ffff247224 */ /* 0x000fe400078e0026 */
[----:B------:R-:W-:Y:S01]  /*11940*/  IMAD.MOV.U32 R38, RZ, RZ, R40 ;  /* 0x000000ffff267224 */ /* 0x000fe200078e0028 */
[----:B------:R-:W1:Y:S01]  /*11950*/  LDCU.64 UR8, c[0x0][0x3a8] ;  /* 0x00007500ff0877ac */ /* 0x000e620008000a00 */
[----:B------:R-:W-:-:S02]  /*11960*/  IMAD.MOV.U32 R40, RZ, RZ, R42 ;  /* 0x000000ffff287224 */ /* 0x000fc400078e002a */
[----:B------:R-:W-:Y:S01]  /*11970*/  IMAD.MOV.U32 R42, RZ, RZ, R44 ;  /* 0x000000ffff2a7224 */ /* 0x000fe200078e002c */
[----:B------:R-:W1:Y:S01]  /*11980*/  LDCU UR6, c[0x0][0x3a0] ;  /* 0x00007400ff0677ac */ /* 0x000e620008000800 */
        /* <DEDUP_REMOVED lines=14> */
[----:B--2---:R-:W-:Y:S02]  /*11a70*/  IMAD.MOV.U32 R77, RZ, RZ, R79 ;  /* 0x000000ffff4d7224 */ /* 0x004fe400078e004f */
[----:B------:R-:W-:Y:S02]  /*11a80*/  IMAD.MOV.U32 R79, RZ, RZ, R83 ;  /* 0x000000ffff4f7224 */ /* 0x000fe400078e0053 */
[----:B------:R-:W2:Y:S01]  /*11a90*/  LDL.LU R83, [R1+0x4c] ;  /* 0x00004c0001537983 */ /* 0x000ea20000300800 */
[----:B------:R-:W-:Y:S02]  /*11aa0*/  IMAD.MOV.U32 R18, RZ, RZ, R36 ;  /* 0x000000ffff127224 */ /* 0x000fe400078e0024 */
[----:B------:R-:W-:Y:S01]  /*11ab0*/  IMAD.MOV.U32 R36, RZ, RZ, R38 ;  /* 0x000000ffff247224 */ /* 0x000fe200078e0026 */
[----:B------:R-:W-:Y:S01]  /*11ac0*/  MOV R38, R40 ;  /* 0x0000002800267202 */ /* 0x000fe20000000f00 */
[----:B------:R-:W-:-:S02]  /*11ad0*/  IMAD.MOV.U32 R40, RZ, RZ, R42 ;  /* 0x000000ffff287224 */ /* 0x000fc400078e002a */
        /* <DEDUP_REMOVED lines=9> */
[----:B------:R-:W-:Y:S01]  /*11b70*/  IMAD.MOV.U32 R69, RZ, RZ, R71 ;  /* 0x000000ffff457224 */ /* 0x000fe200078e0047 */
[----:B------:R-:W3:Y:S01]  /*11b80*/  LDL.LU R35, [R1+0xec] ;  /* 0x0000ec0001237983 */ /* 0x000ee20000300800 */
[----:B------:R-:W-:Y:S02]  /*11b90*/  IMAD.MOV.U32 R71, RZ, RZ, R72 ;  /* 0x000000ffff477224 */ /* 0x000fe400078e0048 */
[----:B------:R-:W-:Y:S02]  /*11ba0*/  IMAD.MOV.U32 R72, RZ, RZ, R75 ;  /* 0x000000ffff487224 */ /* 0x000fe400078e004b */
[----:B------:R-:W-:-:S02]  /*11bb0*/  IMAD.MOV.U32 R75, RZ, RZ, R77 ;  /* 0x000000ffff4b7224 */ /* 0x000fc400078e004d */
[----:B------:R-:W-:Y:S02]  /*11bc0*/  IMAD.MOV.U32 R19, RZ, RZ, R20 ;  /* 0x000000ffff137224 */ /* 0x000fe400078e0014 */
[----:B------:R-:W-:Y:S01]  /*11bd0*/  IMAD.MOV.U32 R77, RZ, RZ, R79 ;  /* 0x000000ffff4d7224 */ /* 0x000fe200078e004f */
[----:B------:R-:W3:Y:S01]  /*11be0*/  LDL.LU R20, [R1+0xe8] ;  /* 0x0000e80001147983 */ /* 0x000ee20000300800 */
[----:B--2---:R-:W-:-:S03]  /*11bf0*/  IMAD.MOV.U32 R79, RZ, RZ, R83 ;  /* 0x000000ffff4f7224 */ /* 0x004fc600078e0053 */
[----:B------:R-:W2:Y:S01]  /*11c00*/  LDL.LU R83, [R1+0x48] ;  /* 0x0000480001537983 */ /* 0x000ea20000300800 */
[----:B------:R-:W-:Y:S01]  /*11c10*/  MOV R15, R36 ;  /* 0x00000024000f7202 */ /* 0x000fe20000000f00 */
[----:B------:R-:W-:Y:S02]  /*11c20*/  IMAD.MOV.U32 R36, RZ, RZ, R38 ;  /* 0x000000ffff247224 */ /* 0x000fe400078e0026 */
[----:B------:R-:W-:Y:S02]  /*11c30*/  IMAD.MOV.U32 R38, RZ, RZ, R40 ;  /* 0x000000ffff267224 */ /* 0x000fe400078e0028 */
[----:B------:R-:W-:Y:S02]  /*11c40*/  IMAD.MOV.U32 R40, RZ, RZ, R42 ;  /* 0x000000ffff287224 */ /* 0x000fe400078e002a */
[----:B------:R-:W-:Y:S02]  /*11c50*/  IMAD.MOV.U32 R42, RZ, RZ, R44 ;  /* 0x000000ffff2a7224 */ /* 0x000fe400078e002c */
[----:B------:R-:W-:-:S02]  /*11c60*/  IMAD.MOV.U32 R44, RZ, RZ, R46 ;  /* 0x000000ffff2c7224 */ /* 0x000fc400078e002e */
[----:B------:R-:W-:Y:S02]  /*11c70*/  IMAD.MOV.U32 R46, RZ, RZ, R48 ;  /* 0x000000ffff2e7224 */ /* 0x000fe400078e0030 */
[----:B------:R-:W-:Y:S02]  /*11c80*/  IMAD.MOV.U32 R48, RZ, RZ, R50 ;  /* 0x000000ffff307224 */ /* 0x000fe400078e0032 */
[----:B------:R-:W-:Y:S01]  /*11c90*/  IMAD.MOV.U32 R50, RZ, RZ, R52 ;  /* 0x000000ffff327224 */ /* 0x000fe200078e0034 */
[----:B------:R-:W-:Y:S01]  /*11ca0*/  MOV R52, R55 ;  /* 0x0000003700347202 */ /* 0x000fe20000000f00 */
[----:B------:R-:W-:Y:S02]  /*11cb0*/  IMAD.MOV.U32 R17, RZ, RZ, R18 ;  /* 0x000000ffff117224 */ /* 0x000fe400078e0012 */
[----:B------:R-:W-:Y:S01]  /*11cc0*/  IMAD.MOV.U32 R55, RZ, RZ, R72 ;  /* 0x000000ffff377224 */ /* 0x000fe200078e0048 */
[----:B------:R-:W3:Y:S01]  /*11cd0*/  LDL.LU R18, [R1+0xe0] ;  /* 0x0000e00001127983 */ /* 0x000ee20000300800 */
[----:B------:R-:W-:-:S02]  /*11ce0*/  IMAD.MOV.U32 R72, RZ, RZ, R75 ;  /* 0x000000ffff487224 */ /* 0x000fc400078e004b */
[----:B------:R-:W-:Y:S02]  /*11cf0*/  IMAD.MOV.U32 R75, RZ, RZ, R77 ;  /* 0x000000ffff4b7224 */ /* 0x000fe400078e004d */
[----:B------:R-:W-:Y:S02]  /*11d00*/  IMAD.MOV.U32 R77, RZ, RZ, R79 ;  /* 0x000000ffff4d7224 */ /* 0x000fe400078e004f */
[----:B------:R-:W-:Y:S02]  /*11d10*/  IMAD.MOV.U32 R16, RZ, RZ, R17 ;  /* 0x000000ffff107224 */ /* 0x000fe400078e0011 */
[----:B------:R-:W3:Y:S01]  /*11d20*/  LDL.LU R17, [R1+0xdc] ;  /* 0x0000dc0001117983 */ /* 0x000ee20000300800 */
[----:B--2---:R-:W-:Y:S02]  /*11d30*/  IMAD.MOV.U32 R79, RZ, RZ, R83 ;  /* 0x000000ffff4f7224 */ /* 0x004fe400078e0053 */
[----:B------:R-:W-:Y:S02]  /*11d40*/  IMAD.MOV.U32 R83, RZ, RZ, R89 ;  /* 0x000000ffff537224 */ /* 0x000fe400078e0059 */
[----:B------:R-:W2:Y:S01]  /*11d50*/  LDL.LU R89, [R1+0x94] ;  /* 0x0000940001597983 */ /* 0x000ea20000300800 */
[----:B------:R-:W-:Y:S01]  /*11d60*/  MOV R12, R36 ;  /* 0x00000024000c7202 */ /* 0x000fe20000000f00 */
[----:B------:R-:W-:-:S02]  /*11d70*/  IMAD.MOV.U32 R36, RZ, RZ, R38 ;  /* 0x000000ffff247224 */ /* 0x000fc400078e0026 */
[----:B------:R-:W-:Y:S02]  /*11d80*/  IMAD.MOV.U32 R38, RZ, RZ, R40 ;  /* 0x000000ffff267224 */ /* 0x000fe400078e0028 */
[----:B------:R-:W-:Y:S02]  /*11d90*/  IMAD.MOV.U32 R40, RZ, RZ, R44 ;  /* 0x000000ffff287224 */ /* 0x000fe400078e002c */
[----:B------:R-:W-:Y:S02]  /*11da0*/  IMAD.MOV.U32 R14, RZ, RZ, R15 ;  /* 0x000000ffff0e7224 */ /* 0x000fe400078e000f */
[----:B------:R-:W-:Y:S01]  /*11db0*/  IMAD.MOV.U32 R44, RZ, RZ, R46 ;  /* 0x000000ffff2c7224 */ /* 0x000fe200078e002e */
[----:B------:R-:W3:Y:S01]  /*11dc0*/  LDL.LU R15, [R1+0xd4] ;  /* 0x0000d400010f7983 */ /* 0x000ee20000300800 */
[----:B------:R-:W-:Y:S02]  /*11dd0*/  IMAD.MOV.U32 R46, RZ, RZ, R48 ;  /* 0x000000ffff2e7224 */ /* 0x000fe400078e0030 */
[----:B------:R-:W-:-:S02]  /*11de0*/  IMAD.MOV.U32 R48, RZ, RZ, R50 ;  /* 0x000000ffff307224 */ /* 0x000fc400078e0032 */
[----:B------:R-:W-:Y:S02]  /*11df0*/  IMAD.MOV.U32 R50, RZ, RZ, R52 ;  /* 0x000000ffff327224 */ /* 0x000fe400078e0034 */
[----:B------:R-:W-:Y:S02]  /*11e00*/  IMAD.MOV.U32 R52, RZ, RZ, R55 ;  /* 0x000000ffff347224 */ /* 0x000fe400078e0037 */
[----:B------:R-:W-:Y:S02]  /*11e10*/  IMAD.MOV.U32 R13, RZ, RZ, R14 ;  /* 0x000000ffff0d7224 */ /* 0x000fe400078e000e */
[----:B------:R-:W3:Y:S01]  /*11e20*/  LDL.LU R14, [R1+0xd0] ;  /* 0x0000d000010e7983 */ /* 0x000ee20000300800 */
[----:B--2---:R-:W-:Y:S01]  /*11e30*/  MOV R55, R89 ;  /* 0x0000005900377202 */ /* 0x004fe20000000f00 */
[----:B------:R-:W-:Y:S02]  /*11e40*/  IMAD.MOV.U32 R89, RZ, RZ, R92 ;  /* 0x000000ffff597224 */ /* 0x000fe400078e005c */
[----:B------:R-:W2:Y:S01]  /*11e50*/  LDL.LU R92, [R1+0x3c] ;  /* 0x00003c00015c7983 */ /* 0x000ea20000300800 */
[----:B------:R-:W-:-:S02]  /*11e60*/  IMAD.MOV.U32 R9, RZ, RZ, R38 ;  /* 0x000000ffff097224 */ /* 0x000fc400078e0026 */
[----:B------:R-:W-:Y:S02]  /*11e70*/  IMAD.MOV.U32 R38, RZ, RZ, R40 ;  /* 0x000000ffff267224 */ /* 0x000fe400078e0028 */
[----:B------:R-:W-:Y:S02]  /*11e80*/  IMAD.MOV.U32 R40, RZ, RZ, R44 ;  /* 0x000000ffff287224 */ /* 0x000fe400078e002c */
[----:B------:R-:W-:Y:S02]  /*11e90*/  IMAD.MOV.U32 R44, RZ, RZ, R46 ;  /* 0x000000ffff2c7224 */ /* 0x000fe400078e002e */
[----:B------:R-:W-:Y:S02]  /*11ea0*/  IMAD.MOV.U32 R11, RZ, RZ, R12 ;  /* 0x000000ffff0b7224 */ /* 0x000fe400078e000c */
[----:B------:R-:W-:Y:S01]  /*11eb0*/  IMAD.MOV.U32 R46, RZ, RZ, R48 ;  /* 0x000000ffff2e7224 */ /* 0x000fe200078e0030 */
[----:B------:R-:W-:Y:S01]  /*11ec0*/  MOV R48, R50 ;  /* 0x0000003200307202 */ /* 0x000fe20000000f00 */
[----:B------:R-:W-:Y:S01]  /*11ed0*/  IMAD.MOV.U32 R50, RZ, RZ, R52 ;  /* 0x000000ffff327224 */ /* 0x000fe200078e0034 */
[----:B------:R-:W3:Y:S01]  /*11ee0*/  LDL.LU R12, [R1+0xc8] ;  /* 0x0000c800010c7983 */ /* 0x000ee20000300800 */
[----:B------:R-:W-:-:S02]  /*11ef0*/  IMAD.MOV.U32 R6, RZ, RZ, R38 ;  /* 0x000000ffff067224 */ /* 0x000fc400078e0026 */
[----:B------:R-:W-:Y:S02]  /*11f00*/  IMAD.MOV.U32 R52, RZ, RZ, R55 ;  /* 0x000000ffff347224 */ /* 0x000fe400078e0037 */
[----:B------:R-:W-:Y:S01]  /*11f10*/  IMAD.MOV.U32 R8, RZ, RZ, R9 ;  /* 0x000000ffff087224 */ /* 0x000fe200078e0009 */
[----:B------:R-:W-:Y:S01]  /*11f20*/  MOV R38, R40 ;  /* 0x0000002800267202 */ /* 0x000fe20000000f00 */
[----:B------:R-:W-:Y:S02]  /*11f30*/  IMAD.MOV.U32 R55, RZ, RZ, R89 ;  /* 0x000000ffff377224 */ /* 0x000fe400078e0059 */
[----:B------:R-:W-:Y:S02]  /*11f40*/  IMAD.MOV.U32 R10, RZ, RZ, R11 ;  /* 0x000000ffff0a7224 */ /* 0x000fe400078e000b */
[----:B------:R-:W3:Y:S01]  /*11f50*/  LDL.LU R11, [R1+0xc4] ;  /* 0x0000c400010b7983 */ /* 0x000ee20000300800 */
[----:B------:R-:W-:Y:S02]  /*11f60*/  IMAD.MOV.U32 R40, RZ, RZ, R44 ;  /* 0x000000ffff287224 */ /* 0x000fe400078e002c */
[----:B------:R-:W-:-:S02]  /*11f70*/  IMAD.MOV.U32 R5, RZ, RZ, R6 ;  /* 0x000000ffff057224 */ /* 0x000fc400078e0006 */
[----:B------:R-:W-:Y:S02]  /*11f80*/  IMAD.MOV.U32 R44, RZ, RZ, R52 ;  /* 0x000000ffff2c7224 */ /* 0x000fe400078e0034 */
[----:B------:R-:W-:Y:S02]  /*11f90*/  IMAD.MOV.U32 R7, RZ, RZ, R8 ;  /* 0x000000ffff077224 */ /* 0x000fe400078e0008 */
[----:B------:R-:W-:Y:S02]  /*11fa0*/  IMAD.MOV.U32 R52, RZ, RZ, R55 ;  /* 0x000000ffff347224 */ /* 0x000fe400078e0037 */
[----:B------:R-:W-:Y:S02]  /*11fb0*/  IMAD.MOV.U32 R55, RZ, RZ, R99 ;  /* 0x000000ffff377224 */ /* 0x000fe400078e0063 */
[----:B------:R-:W-:Y:S02]  /*11fc0*/  IMAD.MOV.U32 R4, RZ, RZ, R5 ;  /* 0x000000ffff047224 */ /* 0x000fe400078e0005 */
[----:B------:R-:W-:-:S02]  /*11fd0*/  IMAD.MOV.U32 R238, RZ, RZ, R36 ;  /* 0x000000ffffee7224 */ /* 0x000fc400078e0024 */
[----:B--2---:R-:W-:Y:S02]  /*11fe0*/  IMAD.MOV.U32 R89, RZ, RZ, R92 ;  /* 0x000000ffff597224 */ /* 0x004fe400078e005c */
[----:B------:R-:W-:Y:S02]  /*11ff0*/  IMAD.MOV.U32 R92, RZ, RZ, R95 ;  /* 0x000000ffff5c7224 */ /* 0x000fe400078e005f */
[----:B------:R-:W2:Y:S04]  /*12000*/  LDL.LU R95, [R1+0x34] ;  /* 0x00003400015f7983 */ /* 0x000ea80000300800 */
[----:B------:R-:W2:Y:S04]  /*12010*/  LDL.LU R9, [R1+0xbc] ;  /* 0x0000bc0001097983 */ /* 0x000ea80000300800 */
[----:B------:R-:W2:Y:S04]  /*12020*/  LDL.LU R8, [R1+0xb8] ;  /* 0x0000b80001087983 */ /* 0x000ea80000300800 */
[----:B------:R-:W2:Y:S04]  /*12030*/  LDL.LU R99, [R1+0x30] ;  /* 0x0000300001637983 */ /* 0x000ea80000300800 */
[----:B------:R-:W2:Y:S04]  /*12040*/  LDL.LU R6, [R1+0xb0] ;  /* 0x0000b00001067983 */ /* 0x000ea80000300800 */
[----:B------:R-:W2:Y:S04]  /*12050*/  LDL.LU R5, [R1+0xac] ;  /* 0x0000ac0001057983 */ /* 0x000ea80000300800 */
[----:B------:R-:W2:Y:S01]  /*12060*/  LDL.LU R36, [R1+0x8] ;  /* 0x0000080001247983 */ /* 0x000ea20000300800 */
[----:B------:R-:W-:Y:S01]  /*12070*/  MOV R236, R42 ;  /* 0x0000002a00ec7202 */ /* 0x000fe20000000f00 */
[----:B------:R-:W-:-:S02]  /*12080*/  IMAD.MOV.U32 R42, RZ, RZ, R57 ;  /* 0x000000ffff2a7224 */ /* 0x000fc400078e0039 */
[----:B------:R-:W-:Y:S02]  /*12090*/  IMAD.MOV.U32 R57, RZ, RZ, R58 ;  /* 0x000000ffff397224 */ /* 0x000fe400078e003a */
[----:B------:R-:W-:Y:S01]  /*120a0*/  IMAD.MOV.U32 R235, RZ, RZ, R42 ;  /* 0x000000ffffeb7224 */ /* 0x000fe200078e002a */
[-C--:B------:R-:W-:Y:S02]  /*120b0*/  LEA R28, P3, R53, R244.reuse, 0x2 ;  /* 0x000000f4351c7211 */ /* 0x080fe400078610ff */
[----:B------:R-:W-:Y:S01]  /*120c0*/  LEA R26, P2, R51, R244, 0x2 ;  /* 0x000000f4331a7211 */ /* 0x000fe200078410ff */
[----:B---3--:R-:W-:Y:S01]  /*120d0*/  IMAD R41, R41, UR5, RZ ;  /* 0x0000000529297c24 */ /* 0x008fe2000f8e02ff */
[----:B------:R-:W-:Y:S02]  /*120e0*/  LEA.HI.X.SX32 R29, R53, R0, 0x2, P3 ;  /* 0x00000000351d7211 */ /* 0x000fe400018f16ff */
[-C--:B------:R-:W-:Y:S02]  /*120f0*/  LEA R30, P5, R47, R244.reuse, 0x2 ;  /* 0x000000f42f1e7211 */ /* 0x080fe400078a10ff */
[----:B------:R-:W-:Y:S01]  /*12100*/  LEA R24, P1, R45, R244, 0x2 ;  /* 0x000000f42d187211 */ /* 0x000fe200078210ff */
[----:B----4-:R-:W-:Y:S01]  /*12110*/  IMAD R39, R39, UR5, RZ ;  /* 0x0000000527277c24 */ /* 0x010fe2000f8e02ff */
[-C--:B------:R-:W-:Y:S01]  /*12120*/  LEA.HI.X.SX32 R27, R51, R0.reuse, 0x2, P2 ;  /* 0x00000000331b7211 */ /* 0x080fe200010f16ff */
[----:B------:R-:W-:Y:S01]  /*12130*/  IMAD R37, R37, UR5, RZ ;  /* 0x0000000525257c24 */ /* 0x000fe2000f8e02ff */
[-C--:B------:R-:W-:Y:S01]  /*12140*/  LEA.HI.X.SX32 R33, R49, R0.reuse, 0x2, P6 ;  /* 0x0000000031217211 */ /* 0x080fe200030f16ff */
[----:B------:R-:W-:Y:S01]  /*12150*/  IMAD R35, R35, UR5, RZ ;  /* 0x0000000523237c24 */ /* 0x000fe2000f8e02ff */
[-C--:B------:R-:W-:Y:S01]  /*12160*/  LEA.HI.X.SX32 R31, R47, R0.reuse, 0x2, P5 ;  /* 0x000000002f1f7211 */ /* 0x080fe200028f16ff */
[----:B------:R-:W-:Y:S01]  /*12170*/  IMAD R20, R20, UR5, RZ ;  /* 0x0000000514147c24 */ /* 0x000fe2000f8e02ff */
[-C--:B------:R-:W-:Y:S01]  /*12180*/  LEA.HI.X.SX32 R25, R45, R0.reuse, 0x2, P1 ;  /* 0x000000002d197211 */ /* 0x080fe200008f16ff */
[----:B------:R-:W-:Y:S01]  /*12190*/  IMAD R19, R19, UR5, RZ ;  /* 0x0000000513137c24 */ /* 0x000fe2000f8e02ff */
[----:B------:R-:W-:Y:S01]  /*121a0*/  LEA.HI.X.SX32 R23, R43, R0, 0x2, P4 ;  /* 0x000000002b177211 */ /* 0x000fe200020f16ff */
[----:B--2---:R-:W-:-:S02]  /*121b0*/  IMAD.MOV.U32 R237, RZ, RZ, R36 ;  /* 0x000000ffffed7224 */ /* 0x004fc400078e0024 */
[----:B------:R-:W2:Y:S04]  /*121c0*/  LDL.LU R36, [R1+0xa4] ;  /* 0x0000a40001247983 */ /* 0x000ea80000300800 */
[----:B------:R-:W3:Y:S04]  /*121d0*/  LDL.LU R58, [R1+0x78] ;  /* 0x00007800013a7983 */ /* 0x000ee80000300800 */
[----:B------:R-:W4:Y:S04]  /*121e0*/  LDL.LU R42, [R1+0x98] ;  /* 0x00009800012a7983 */ /* 0x000f280000300800 */
[----:B------:R1:W-:Y:S01]  /*121f0*/  STL.64 [R1+0x370], R28 ;  /* 0x0003701c01007387 */ /* 0x0003e20000100a00 */
[----:B------:R-:W-:-:S03]  /*12200*/  IMAD R18, R18, UR5, RZ ;  /* 0x0000000512127c24 */ /* 0x000fc6000f8e02ff */
[----:B------:R1:W-:Y:S04]  /*12210*/  STL.64 [R1+0x368], R26 ;  /* 0x0003681a01007387 */ /* 0x0003e80000100a00 */
[----:B------:R1:W-:Y:S02]  /*12220*/  STL.64 [R1+0x360], R32 ;  /* 0x0003602001007387 */ /* 0x0003e40000100a00 */
[-C--:B-1----:R-:W-:Y:S02]  /*12230*/  LEA R28, P3, R41, R244.reuse, 0x2 ;  /* 0x000000f4291c7211 */ /* 0x082fe400078610ff */
[----:B------:R1:W-:Y:S01]  /*12240*/  STL.64 [R1+0x358], R30 ;  /* 0x0003581e01007387 */ /* 0x0003e20000100a00 */
[----:B------:R-:W-:-:S03]  /*12250*/  LEA R26, P2, R39, R244, 0x2 ;  /* 0x000000f4271a7211 */ /* 0x000fc600078410ff */
[----:B------:R1:W-:Y:S01]  /*12260*/  STL.64 [R1+0x350], R24 ;  /* 0x0003501801007387 */ /* 0x0003e20000100a00 */
[----:B------:R-:W-:Y:S02]  /*12270*/  LEA.HI.X.SX32 R29, R41, R0, 0x2, P3 ;  /* 0x00000000291d7211 */ /* 0x000fe400018f16ff */
[----:B------:R-:W-:Y:S01]  /*12280*/  LEA R32, P6, R37, R244, 0x2 ;  /* 0x000000f425207211 */ /* 0x000fe200078c10ff */
[----:B------:R1:W-:Y:S01]  /*12290*/  STL.64 [R1+0x348], R22 ;  /* 0x0003481601007387 */ /* 0x0003e20000100a00 */
[----:B------:R-:W-:Y:S02]  /*122a0*/  LEA.HI.X.SX32 R27, R39, R0, 0x2, P2 ;  /* 0x00000000271b7211 */ /* 0x000fe400010f16ff */
[----:B-1----:R-:W-:Y:S01]  /*122b0*/  LEA R30, P5, R35, R244, 0x2 ;  /* 0x000000f4231e7211 */ /* 0x002fe200078a10ff */
[----:B------:R-:W-:Y:S01]  /*122c0*/  IMAD R17, R17, UR5, RZ ;  /* 0x0000000511117c24 */ /* 0x000fe2000f8e02ff */
[----:B------:R-:W-:Y:S02]  /*122d0*/  LEA.HI.X.SX32 R33, R37, R0, 0x2, P6 ;  /* 0x0000000025217211 */ /* 0x000fe400030f16ff */
[----:B------:R-:W-:Y:S01]  /*122e0*/  LEA R24, P1, R20, R244, 0x2 ;  /* 0x000000f414187211 */ /* 0x000fe200078210ff */
[----:B------:R1:W-:Y:S01]  /*122f0*/  STL.64 [R1+0x340], R28 ;  /* 0x0003401c01007387 */ /* 0x0003e20000100a00 */
[----:B------:R-:W-:Y:S01]  /*12300*/  LEA.HI.X.SX32 R31, R35, R0, 0x2, P5 ;  /* 0x00000000231f7211 */ /* 0x000fe200028f16ff */
[----:B------:R-:W-:Y:S01]  /*12310*/  IMAD R16, R16, UR5, RZ ;  /* 0x0000000510107c24 */ /* 0x000fe2000f8e02ff */
[----:B------:R-:W-:Y:S01]  /*12320*/  LEA R22, P4, R19, R244, 0x2 ;  /* 0x000000f413167211 */ /* 0x000fe200078810ff */
[----:B------:R-:W-:Y:S01]  /*12330*/  IMAD R14, R14, UR5, RZ ;  /* 0x000000050e0e7c24 */ /* 0x000fe2000f8e02ff */
[-C--:B------:R-:W-:Y:S01]  /*12340*/  LEA.HI.X.SX32 R25, R20, R0.reuse, 0x2, P1 ;  /* 0x0000000014197211 */ /* 0x080fe200008f16ff */
[----:B------:R1:W-:Y:S01]  /*12350*/  STL.64 [R1+0x338], R26 ;  /* 0x0003381a01007387 */ /* 0x0003e20000100a00 */
[----:B------:R-:W-:Y:S01]  /*12360*/  IMAD R15, R15, UR5, RZ ;  /* 0x000000050f0f7c24 */ /* 0x000fe2000f8e02ff */
[----:B------:R-:W-:-:S02]  /*12370*/  LEA.HI.X.SX32 R23, R19, R0, 0x2, P4 ;  /* 0x0000000013177211 */ /* 0x000fc400020f16ff */
[C---:B-1----:R-:W-:Y:S01]  /*12380*/  LEA R28, P3, R18.reuse, R244, 0x2 ;  /* 0x000000f4121c7211 */ /* 0x042fe200078610ff */
[----:B------:R1:W-:Y:S01]  /*12390*/  STL.64 [R1+0x330], R32 ;  /* 0x0003302001007387 */ /* 0x0003e20000100a00 */
[----:B------:R-:W-:Y:S02]  /*123a0*/  IMAD R13, R13, UR5, RZ ;  /* 0x000000050d0d7c24 */ /* 0x000fe4000f8e02ff */
[----:B------:R-:W-:Y:S01]  /*123b0*/  LEA.HI.X.SX32 R29, R18, R0, 0x2, P3 ;  /* 0x00000000121d7211 */ /* 0x000fe200018f16ff */
[----:B------:R1:W-:Y:S01]  /*123c0*/  STL.64 [R1+0x328], R30 ;  /* 0x0003281e01007387 */ /* 0x0003e20000100a00 */
[-C--:B------:R-:W-:Y:S01]  /*123d0*/  LEA R26, P2, R17, R244.reuse, 0x2 ;  /* 0x000000f4111a7211 */ /* 0x080fe200078410ff */
[----:B------:R-:W-:Y:S02]  /*123e0*/  IMAD R12, R12, UR5, RZ ;  /* 0x000000050c0c7c24 */ /* 0x000fe4000f8e02ff */
[----:B------:R1:W-:Y:S01]  /*123f0*/  STL.64 [R1+0x320], R24 ;  /* 0x0003201801007387 */ /* 0x0003e20000100a00 */
[----:B------:R-:W-:Y:S01]  /*12400*/  IMAD R10, R10, UR5, RZ ;  /* 0x000000050a0a7c24 */ /* 0x000fe2000f8e02ff */
[----:B-1----:R-:W-:-:S02]  /*12410*/  LEA R32, P6, R16, R244, 0x2 ;  /* 0x000000f410207211 */ /* 0x002fc400078c10ff */
[----:B------:R1:W-:Y:S01]  /*12420*/  STL.64 [R1+0x318], R22 ;  /* 0x0003181601007387 */ /* 0x0003e20000100a00 */
[----:B------:R-:W-:Y:S01]  /*12430*/  LEA.HI.X.SX32 R27, R17, R0, 0x2, P2 ;  /* 0x00000000111b7211 */ /* 0x000fe200010f16ff */
[----:B------:R-:W-:Y:S01]  /*12440*/  IMAD R11, R11, UR5, RZ ;  /* 0x000000050b0b7c24 */ /* 0x000fe2000f8e02ff */
[-C--:B------:R-:W-:Y:S01]  /*12450*/  LEA R30, P5, R15, R244.reuse, 0x2 ;  /* 0x000000f40f1e7211 */ /* 0x080fe200078a10ff */
[----:B------:R1:W-:Y:S01]  /*12460*/  STL.64 [R1+0x310], R28 ;  /* 0x0003101c01007387 */ /* 0x0003e20000100a00 */
[----:B------:R-:W-:Y:S01]  /*12470*/  LEA R24, P1, R14, R244, 0x2 ;  /* 0x000000f40e187211 */ /* 0x000fe200078210ff */
[----:B------:R-:W-:Y:S01]  /*12480*/  IMAD R9, R9, UR5, RZ ;  /* 0x0000000509097c24 */ /* 0x000fe2000f8e02ff */
[-C--:B------:R-:W-:Y:S01]  /*12490*/  LEA.HI.X.SX32 R33, R16, R0.reuse, 0x2, P6 ;  /* 0x0000000010217211 */ /* 0x080fe200030f16ff */
[----:B------:R-:W-:Y:S01]  /*124a0*/  IMAD R8, R8, UR5, RZ ;  /* 0x0000000508087c24 */ /* 0x000fe2000f8e02ff */
[----:B------:R-:W-:Y:S02]  /*124b0*/  LEA.HI.X.SX32 R25, R14, R0, 0x2, P1 ;  /* 0x000000000e197211 */ /* 0x000fe400008f16ff */
[-C--:B-1----:R-:W-:Y:S01]  /*124c0*/  LEA R22, P4, R13, R244.reuse, 0x2 ;  /* 0x000000f40d167211 */ /* 0x082fe200078810ff */
[----:B------:R-:W-:Y:S01]  /*124d0*/  IMAD R6, R6, UR5, RZ ;  /* 0x0000000506067c24 */ /* 0x000fe2000f8e02ff */
[----:B------:R-:W-:-:S02]  /*124e0*/  LEA R20, P6, R10, R244, 0x2 ;  /* 0x000000f40a147211 */ /* 0x000fc400078c10ff */
[C---:B------:R-:W-:Y:S01]  /*124f0*/  LEA R28, P3, R12.reuse, R244, 0x2 ;  /* 0x000000f40c1c7211 */ /* 0x040fe200078610ff */
[----:B------:R1:W-:Y:S01]  /*12500*/  STL.64 [R1+0x308], R26 ;  /* 0x0003081a01007387 */ /* 0x0003e20000100a00 */
[-C--:B------:R-:W-:Y:S01]  /*12510*/  LEA.HI.X.SX32 R31, R15, R0.reuse, 0x2, P5 ;  /* 0x000000000f1f7211 */ /* 0x080fe200028f16ff */
[----:B------:R-:W-:Y:S01]  /*12520*/  IMAD R7, R7, UR5, RZ ;  /* 0x0000000507077c24 */ /* 0x000fe2000f8e02ff */
[-C--:B------:R-:W-:Y:S01]  /*12530*/  LEA.HI.X.SX32 R23, R13, R0.reuse, 0x2, P4 ;  /* 0x000000000d177211 */ /* 0x080fe200020f16ff */
[----:B------:R-:W-:Y:S01]  /*12540*/  STL.64 [R1+0x300], R32 ;  /* 0x0003002001007387 */ /* 0x000fe20000100a00 */
[----:B------:R-:W-:Y:S01]  /*12550*/  LEA.HI.X.SX32 R29, R12, R0, 0x2, P3 ;  /* 0x000000000c1d7211 */ /* 0x000fe200018f16ff */
[----:B------:R-:W-:Y:S01]  /*12560*/  IMAD R5, R5, UR5, RZ ;  /* 0x0000000505057c24 */ /* 0x000fe2000f8e02ff */
[----:B------:R-:W-:Y:S01]  /*12570*/  LEA R18, P5, R9, R244, 0x2 ;  /* 0x000000f409127211 */ /* 0x000fe200078a10ff */
[----:B------:R1:W-:Y:S01]  /*12580*/  STL.64 [R1+0x2f0], R24 ;  /* 0x0002f01801007387 */ /* 0x0003e20000100a00 */
[----:B------:R-:W-:Y:S01]  /*12590*/  LEA.HI.X.SX32 R21, R10, R0, 0x2, P6 ;  /* 0x000000000a157211 */ /* 0x000fe200030f16ff */
[----:B------:R-:W-:Y:S01]  /*125a0*/  IMAD R4, R4, UR5, RZ ;  /* 0x0000000504047c24 */ /* 0x000fe2000f8e02ff */
[-C--:B-1----:R-:W-:Y:S01]  /*125b0*/  LEA R26, P2, R11, R244.reuse, 0x2 ;  /* 0x000000f40b1a7211 */ /* 0x082fe200078410ff */
[----:B------:R-:W-:Y:S01]  /*125c0*/  IMAD R38, R38, UR5, RZ ;  /* 0x0000000526267c24 */ /* 0x000fe2000f8e02ff */
[----:B------:R-:W-:Y:S01]  /*125d0*/  STL.64 [R1+0x2f8], R30 ;  /* 0x0002f81e01007387 */ /* 0x000fe20000100a00 */
[----:B------:R-:W-:-:S02]  /*125e0*/  LEA R14, P3, R6, R244, 0x2 ;  /* 0x000000f4060e7211 */ /* 0x000fc400078610ff */
[----:B------:R-:W-:Y:S01]  /*125f0*/  LEA.HI.X.SX32 R27, R11, R0, 0x2, P2 ;  /* 0x000000000b1b7211 */ /* 0x000fe200010f16ff */
[----:B------:R1:W-:Y:S01]  /*12600*/  STL.64 [R1+0x2e8], R22 ;  /* 0x0002e81601007387 */ /* 0x0003e20000100a00 */
[----:B------:R-:W-:-:S03]  /*12610*/  LEA R24, P1, R8, R244, 0x2 ;  /* 0x000000f408187211 */ /* 0x000fc600078210ff */
[----:B------:R-:W-:Y:S01]  /*12620*/  STL.64 [R1+0x2e0], R28 ;  /* 0x0002e01c01007387 */ /* 0x000fe20000100a00 */
[----:B------:R-:W-:Y:S01]  /*12630*/  LEA.HI.X.SX32 R19, R9, R0, 0x2, P5 ;  /* 0x0000000009137211 */ /* 0x000fe200028f16ff */
[----:B------:R-:W-:Y:S01]  /*12640*/  IMAD R40, R40, UR5, RZ ;  /* 0x0000000528287c24 */ /* 0x000fe2000f8e02ff */
[----:B------:R-:W-:Y:S01]  /*12650*/  LEA R16, P2, R5, R244, 0x2 ;  /* 0x000000f405107211 */ /* 0x000fe200078410ff */
[----:B------:R1:W-:Y:S01]  /*12660*/  STL.64 [R1+0x2d0], R20 ;  /* 0x0002d01401007387 */ /* 0x0003e20000100a00 */
[----:B------:R-:W-:Y:S02]  /*12670*/  LEA.HI.X.SX32 R25, R8, R0, 0x2, P1 ;  /* 0x0000000008197211 */ /* 0x000fe400008f16ff */
[C---:B-1----:R-:W-:Y:S02]  /*12680*/  LEA R22, P4, R7.reuse, R244, 0x2 ;  /* 0x000000f407167211 */ /* 0x042fe400078810ff */
[----:B------:R-:W-:Y:S01]  /*12690*/  LEA.HI.X.SX32 R15, R6, R0, 0x2, P3 ;  /* 0x00000000060f7211 */ /* 0x000fe200018f16ff */
[----:B------:R-:W-:Y:S01]  /*126a0*/  STL.64 [R1+0x2d8], R26 ;  /* 0x0002d81a01007387 */ /* 0x000fe20000100a00 */
[----:B------:R-:W-:Y:S01]  /*126b0*/  LEA R10, P1, R38, R244, 0x2 ;  /* 0x000000f4260a7211 */ /* 0x000fe200078210ff */
[----:B------:R-:W-:Y:S01]  /*126c0*/  IMAD R46, R46, UR5, RZ ;  /* 0x000000052e2e7c24 */ /* 0x000fe2000f8e02ff */
[----:B------:R-:W-:-:S02]  /*126d0*/  LEA.HI.X.SX32 R23, R7, R0, 0x2, P4 ;  /* 0x0000000007177211 */ /* 0x000fc400020f16ff */
[----:B------:R-:W-:Y:S01]  /*126e0*/  LEA R20, P6, R4, R244, 0x2 ;  /* 0x000000f404147211 */ /* 0x000fe200078c10ff */
[----:B------:R-:W-:Y:S01]  /*126f0*/  STL.64 [R1+0x2c8], R18 ;  /* 0x0002c81201007387 */ /* 0x000fe20000100a00 */
[-C--:B------:R-:W-:Y:S01]  /*12700*/  LEA.HI.X.SX32 R17, R5, R0.reuse, 0x2, P2 ;  /* 0x0000000005117211 */ /* 0x080fe200010f16ff */
[----:B------:R-:W-:Y:S01]  /*12710*/  IMAD R44, R44, UR5, RZ ;  /* 0x000000052c2c7c24 */ /* 0x000fe2000f8e02ff */
[----:B------:R-:W-:Y:S01]  /*12720*/  LEA.HI.X.SX32 R21, R4, R0, 0x2, P6 ;  /* 0x0000000004157211 */ /* 0x000fe200030f16ff */
[----:B------:R-:W-:Y:S01]  /*12730*/  STL.64 [R1+0x2c0], R24 ;  /* 0x0002c01801007387 */ /* 0x000fe20000100a00 */
[----:B------:R-:W-:Y:S01]  /*12740*/  IMAD R48, R48, UR5, RZ ;  /* 0x0000000530307c24 */ /* 0x000fe2000f8e02ff */
[----:B------:R-:W-:Y:S01]  /*12750*/  LEA R12, P4, R40, R244, 0x2 ;  /* 0x000000f4280c7211 */ /* 0x000fe200078810ff */
[----:B------:R-:W-:Y:S01]  /*12760*/  IMAD R50, R50, UR5, RZ ;  /* 0x0000000532327c24 */ /* 0x000fe2000f8e02ff */
[----:B------:R-:W-:Y:S01]  /*12770*/  STL.64 [R1+0x2b0], R14 ;  /* 0x0002b00e01007387 */ /* 0x000fe20000100a00 */
[----:B------:R-:W-:-:S02]  /*12780*/  LEA.HI.X.SX32 R11, R38, R0, 0x2, P1 ;  /* 0x00000000260b7211 */ /* 0x000fc400008f16ff */
[----:B------:R-:W-:Y:S01]  /*12790*/  LEA R6, P6, R46, R244, 0x2 ;  /* 0x000000f42e067211 */ /* 0x000fe200078c10ff */
[----:B------:R-:W-:Y:S01]  /*127a0*/  STL.64 [R1+0x2b8], R22 ;  /* 0x0002b81601007387 */ /* 0x000fe20000100a00 */
[----:B------:R-:W-:Y:S01]  /*127b0*/  LEA.HI.X.SX32 R13, R40, R0, 0x2, P4 ;  /* 0x00000000280d7211 */ /* 0x000fe200020f16ff */
[----:B------:R-:W-:Y:S02]  /*127c0*/  IMAD R52, R52, UR5, RZ ;  /* 0x0000000534347c24 */ /* 0x000fe4000f8e02ff */
[----:B------:R1:W-:Y:S01]  /*127d0*/  STL.64 [R1+0x2a8], R16 ;  /* 0x0002a81001007387 */ /* 0x0003e20000100a00 */
[----:B------:R-:W-:-:S03]  /*127e0*/  IMAD R55, R55, UR5, RZ ;  /* 0x0000000537377c24 */ /* 0x000fc6000f8e02ff */
[----:B------:R-:W-:Y:S01]  /*127f0*/  STL.64 [R1+0x2a0], R20 ;  /* 0x0002a01401007387 */ /* 0x000fe20000100a00 */
[----:B------:R-:W-:-:S03]  /*12800*/  LEA.HI.X.SX32 R7, R46, R0, 0x2, P6 ;  /* 0x000000002e077211 */ /* 0x000fc600030f16ff */
[----:B------:R1:W-:Y:S02]  /*12810*/  STL.64 [R1+0x290], R10 ;  /* 0x0002900a01007387 */ /* 0x0003e40000100a00 */
[----:B-1----:R-:W-:Y:S01]  /*12820*/  LEA R16, P2, R44, R244, 0x2 ;  /* 0x000000f42c107211 */ /* 0x002fe200078410ff */
[----:B------:R-:W-:-:S03]  /*12830*/  IMAD R57, R57, UR5, RZ ;  /* 0x0000000539397c24 */ /* 0x000fc6000f8e02ff */
[----:B------:R-:W-:Y:S02]  /*12840*/  LEA.HI.X.SX32 R17, R44, R0, 0x2, P2 ;  /* 0x000000002c117211 */ /* 0x000fe400010f16ff */
[----:B------:R-:W-:-:S04]  /*12850*/  LEA R10, P1, R50, R244, 0x2 ;  /* 0x000000f4320a7211 */ /* 0x000fc800078210ff */
[----:B------:R-:W-:Y:S02]  /*12860*/  LEA.HI.X.SX32 R11, R50, R0, 0x2, P1 ;  /* 0x00000000320b7211 */ /* 0x000fe400008f16ff */
[----:B------:R-:W-:Y:S01]  /*12870*/  LEA R4, P2, R57, R244, 0x2 ;  /* 0x000000f439047211 */ /* 0x000fe200078410ff */
[----:B------:R-:W-:Y:S02]  /*12880*/  IMAD R63, R63, UR5, RZ ;  /* 0x000000053f3f7c24 */ /* 0x000fe4000f8e02ff */
[----:B------:R-:W-:Y:S01]  /*12890*/  IMAD R65, R65, UR5, RZ ;  /* 0x0000000541417c24 */ /* 0x000fe2000f8e02ff */
[----:B------:R-:W-:Y:S01]  /*128a0*/  LEA.HI.X.SX32 R5, R57, R0, 0x2, P2 ;  /* 0x0000000039057211 */ /* 0x000fe200010f16ff */
        /* <DEDUP_REMOVED lines=16> */
[----:B------:R-:W-:Y:S02]  /*129b0*/  IMAD.MOV.U32 R236, RZ, RZ, R238 ;  /* 0x000000ffffec7224 */ /* 0x000fe400078e00ee */
[----:B--2---:R-:W-:-:S05]  /*129c0*/  IMAD R36, R36, UR5, RZ ;  /* 0x0000000524247c24 */ /* 0x004fca000f8e02ff */
[----:B------:R-:W-:Y:S01]  /*129d0*/  LEA R18, P5, R36, R244, 0x2 ;  /* 0x000000f424127211 */ /* 0x000fe200078a10ff */
[----:B----4-:R-:W-:-:S03]  /*129e0*/  IMAD R42, R42, UR5, RZ ;  /* 0x000000052a2a7c24 */ /* 0x010fc6000f8e02ff */
[----:B------:R-:W-:Y:S02]  /*129f0*/  LEA.HI.X.SX32 R19, R36, R0, 0x2, P5 ;  /* 0x0000000024137211 */ /* 0x000fe400028f16ff */
[-C--:B------:R-:W-:Y:S02]  /*12a00*/  LEA R14, P3, R42, R244.reuse, 0x2 ;  /* 0x000000f42a0e7211 */ /* 0x080fe400078610ff */
[----:B------:R-:W-:Y:S02]  /*12a10*/  LEA R8, P5, R48, R244, 0x2 ;  /* 0x000000f430087211 */ /* 0x000fe400078a10ff */
[-C--:B------:R-:W-:Y:S01]  /*12a20*/  LEA.HI.X.SX32 R15, R42, R0.reuse, 0x2, P3 ;  /* 0x000000002a0f7211 */ /* 0x080fe200018f16ff */
[----:B------:R-:W-:Y:S01]  /*12a30*/  STL.64 [R1+0x298], R18 ;  /* 0x0002981201007387 */ /* 0x000fe20000100a00 */
[----:B---3--:R-:W-:Y:S01]  /*12a40*/  IMAD R58, R58, UR5, RZ ;  /* 0x000000053a3a7c24 */ /* 0x008fe2000f8e02ff */
[----:B------:R-:W-:Y:S01]  /*12a50*/  LEA.HI.X.SX32 R9, R48, R0, 0x2, P5 ;  /* 0x0000000030097211 */ /* 0x000fe200028f16ff */
[----:B------:R-:W-:Y:S01]  /*12a60*/  IMAD R235, R125, UR49, RZ ;  /* 0x000000317deb7c24 */ /* 0x000fe2000f8e02ff */
[----:B------:R1:W-:Y:S01]  /*12a70*/  STL.64 [R1+0x288], R12 ;  /* 0x0002880c01007387 */ /* 0x0003e20000100a00 */
[----:B------:R-:W-:Y:S01]  /*12a80*/  IMAD R237, R246, UR51, RZ ;  /* 0x00000033f6ed7c24 */ /* 0x000fe2000f8e02ff */
[----:B------:R-:W2:Y:S02]  /*12a90*/  LDCU UR5, c[0x0][0x3a0] ;  /* 0x00007400ff0577ac */ /* 0x000ea40008000800 */
[----:B------:R3:W-:Y:S04]  /*12aa0*/  STL.64 [R1+0x280], R14 ;  /* 0x0002800e01007387 */ /* 0x0007e80000100a00 */
[----:B------:R4:W-:Y:S01]  /*12ab0*/  STL.64 [R1+0x270], R6 ;  /* 0x0002700601007387 */ /* 0x0009e20000100a00 */
[----:B-1----:R-:W-:-:S03]  /*12ac0*/  LEA R12, P4, R52, R244, 0x2 ;  /* 0x000000f4340c7211 */ /* 0x002fc600078810ff */
[----:B------:R-:W-:Y:S01]  /*12ad0*/  STL.64 [R1+0x278], R16 ;  /* 0x0002781001007387 */ /* 0x000fe20000100a00 */
[----:B---3--:R-:W-:-:S03]  /*12ae0*/  LEA R14, P3, R55, R244, 0x2 ;  /* 0x000000f4370e7211 */ /* 0x008fc600078610ff */
[----:B------:R1:W-:Y:S01]  /*12af0*/  STL.64 [R1+0x268], R8 ;  /* 0x0002680801007387 */ /* 0x0003e20000100a00 */
[----:B------:R-:W-:Y:S02]  /*12b00*/  LEA.HI.X.SX32 R13, R52, R0, 0x2, P4 ;  /* 0x00000000340d7211 */ /* 0x000fe400020f16ff */
[C---:B----4-:R-:W-:Y:S01]  /*12b10*/  LEA R6, P6, R58.reuse, R244, 0x2 ;  /* 0x000000f43a067211 */ /* 0x050fe200078c10ff */
[----:B------:R3:W-:Y:S01]  /*12b20*/  STL.64 [R1+0x260], R10 ;  /* 0x0002600a01007387 */ /* 0x0007e20000100a00 */
[-C--:B------:R-:W-:Y:S02]  /*12b30*/  LEA.HI.X.SX32 R15, R55, R0.reuse, 0x2, P3 ;  /* 0x00000000370f7211 */ /* 0x080fe400018f16ff */
[----:B------:R-:W-:Y:S01]  /*12b40*/  LEA.HI.X.SX32 R7, R58, R0, 0x2, P6 ;  /* 0x000000003a077211 */ /* 0x000fe200030f16ff */
[----:B------:R4:W-:Y:S01]  /*12b50*/  STL.64 [R1+0x258], R12 ;  /* 0x0002580c01007387 */ /* 0x0009e20000100a00 */
[CC--:B-1----:R-:W-:Y:S02]  /*12b60*/  LEA R8, P5, R60.reuse, R244.reuse, 0x2 ;  /* 0x000000f43c087211 */ /* 0x0c2fe400078a10ff */
[----:B---3--:R-:W-:Y:S01]  /*12b70*/  LEA R10, P1, R61, R244, 0x2 ;  /* 0x000000f43d0a7211 */ /* 0x008fe200078210ff */
[----:B------:R1:W-:Y:S01]  /*12b80*/  STL.64 [R1+0x250], R14 ;  /* 0x0002500e01007387 */ /* 0x0003e20000100a00 */
[----:B------:R-:W-:-:S02]  /*12b90*/  LEA.HI.X.SX32 R9, R60, R0, 0x2, P5 ;  /* 0x000000003c097211 */ /* 0x000fc400028f16ff */
[----:B----4-:R-:W-:Y:S02]  /*12ba0*/  LEA R12, P4, R63, R244, 0x2 ;  /* 0x000000f43f0c7211 */ /* 0x010fe400078810ff */
[-C--:B------:R-:W-:Y:S01]  /*12bb0*/  LEA.HI.X.SX32 R11, R61, R0.reuse, 0x2, P1 ;  /* 0x000000003d0b7211 */ /* 0x080fe200008f16ff */
[----:B------:R3:W-:Y:S01]  /*12bc0*/  STL.64 [R1+0x248], R4 ;  /* 0x0002480401007387 */ /* 0x0007e20000100a00 */
[----:B------:R-:W-:-:S03]  /*12bd0*/  LEA.HI.X.SX32 R13, R63, R0, 0x2, P4 ;  /* 0x000000003f0d7211 */ /* 0x000fc600020f16ff */
[----:B------:R4:W-:Y:S01]  /*12be0*/  STL.64 [R1+0x240], R6 ;  /* 0x0002400601007387 */ /* 0x0009e20000100a00 */
[----:B-1----:R-:W-:-:S03]  /*12bf0*/  LEA R14, P3, R65, R244, 0x2 ;  /* 0x000000f4410e7211 */ /* 0x002fc600078610ff */
[----:B------:R1:W-:Y:S01]  /*12c00*/  STL.64 [R1+0x238], R8 ;  /* 0x0002380801007387 */ /* 0x0003e20000100a00 */
[----:B------:R-:W-:Y:S02]  /*12c10*/  LEA.HI.X.SX32 R15, R65, R0, 0x2, P3 ;  /* 0x00000000410f7211 */ /* 0x000fe400018f16ff */
[-C--:B---3--:R-:W-:Y:S01]  /*12c20*/  LEA R4, P2, R66, R244.reuse, 0x2 ;  /* 0x000000f442047211 */ /* 0x088fe200078410ff */
[----:B------:R3:W-:Y:S01]  /*12c30*/  STL.64 [R1+0x230], R10 ;  /* 0x0002300a01007387 */ /* 0x0007e20000100a00 */
[----:B----4-:R-:W-:Y:S02]  /*12c40*/  LEA R6, P6, R68, R244, 0x2 ;  /* 0x000000f444067211 */ /* 0x010fe400078c10ff */
[----:B------:R-:W-:Y:S02]  /*12c50*/  LEA.HI.X.SX32 R5, R66, R0, 0x2, P2 ;  /* 0x0000000042057211 */ /* 0x000fe400010f16ff */
[----:B-1----:R-:W-:Y:S01]  /*12c60*/  LEA R8, P5, R69, R244, 0x2 ;  /* 0x000000f445087211 */ /* 0x002fe200078a10ff */
[----:B------:R1:W-:Y:S01]  /*12c70*/  STL.64 [R1+0x228], R12 ;  /* 0x0002280c01007387 */ /* 0x0003e20000100a00 */
[----:B------:R-:W-:-:S02]  /*12c80*/  LEA.HI.X.SX32 R7, R68, R0, 0x2, P6 ;  /* 0x0000000044077211 */ /* 0x000fc400030f16ff */
[----:B---3--:R-:W-:Y:S01]  /*12c90*/  LEA R10, P1, R71, R244, 0x2 ;  /* 0x000000f4470a7211 */ /* 0x008fe200078210ff */
[----:B------:R3:W-:Y:S01]  /*12ca0*/  STL.64 [R1+0x220], R14 ;  /* 0x0002200e01007387 */ /* 0x0007e20000100a00 */
[-C--:B------:R-:W-:Y:S02]  /*12cb0*/  LEA.HI.X.SX32 R9, R69, R0.reuse, 0x2, P5 ;  /* 0x0000000045097211 */ /* 0x080fe400028f16ff */
[----:B------:R-:W-:Y:S01]  /*12cc0*/  LEA.HI.X.SX32 R11, R71, R0, 0x2, P1 ;  /* 0x00000000470b7211 */ /* 0x000fe200008f16ff */
[----:B------:R4:W-:Y:S01]  /*12cd0*/  STL.64 [R1+0x218], R4 ;  /* 0x0002180401007387 */ /* 0x0009e20000100a00 */
[----:B-1----:R-:W-:-:S03]  /*12ce0*/  LEA R12, P4, R72, R244, 0x2 ;  /* 0x000000f4480c7211 */ /* 0x002fc600078810ff */
[----:B------:R1:W-:Y:S01]  /*12cf0*/  STL.64 [R1+0x210], R6 ;  /* 0x0002100601007387 */ /* 0x0003e20000100a00 */
[----:B---3--:R-:W-:-:S03]  /*12d00*/  LEA R14, P3, R75, R244, 0x2 ;  /* 0x000000f44b0e7211 */ /* 0x008fc600078610ff */
[----:B------:R-:W-:Y:S01]  /*12d10*/  STL.64 [R1+0x208], R8 ;  /* 0x0002080801007387 */ /* 0x000fe20000100a00 */
[-C--:B------:R-:W-:Y:S02]  /*12d20*/  LEA.HI.X.SX32 R13, R72, R0.reuse, 0x2, P4 ;  /* 0x00000000480d7211 */ /* 0x080fe400020f16ff */
[----:B------:R-:W-:Y:S01]  /*12d30*/  LEA.HI.X.SX32 R15, R75, R0, 0x2, P3 ;  /* 0x000000004b0f7211 */ /* 0x000fe200018f16ff */
[----:B------:R3:W-:Y:S01]  /*12d40*/  STL.64 [R1+0x200], R10 ;  /* 0x0002000a01007387 */ /* 0x0007e20000100a00 */
[----:B----4-:R-:W-:-:S03]  /*12d50*/  LEA R4, P2, R77, R244, 0x2 ;  /* 0x000000f44d047211 */ /* 0x010fc600078410ff */
[----:B------:R-:W-:Y:S01]  /*12d60*/  STL.64 [R1+0x1f8], R12 ;  /* 0x0001f80c01007387 */ /* 0x000fe20000100a00 */
[----:B-1----:R-:W-:-:S03]  /*12d70*/  LEA R6, P6, R79, R244, 0x2 ;  /* 0x000000f44f067211 */ /* 0x002fc600078c10ff */
[----:B------:R1:W-:Y:S01]  /*12d80*/  STL.64 [R1+0x1f0], R14 ;  /* 0x0001f00e01007387 */ /* 0x0003e20000100a00 */
[CC--:B---3--:R-:W-:Y:S02]  /*12d90*/  LEA R10, P1, R86.reuse, R244.reuse, 0x2 ;  /* 0x000000f4560a7211 */ /* 0x0c8fe400078210ff */
[----:B------:R-:W-:Y:S02]  /*12da0*/  LEA R8, P5, R83, R244, 0x2 ;  /* 0x000000f453087211 */ /* 0x000fe400078a10ff */
[----:B------:R-:W-:Y:S02]  /*12db0*/  LEA.HI.X.SX32 R11, R86, R0, 0x2, P1 ;  /* 0x00000000560b7211 */ /* 0x000fe400008f16ff */
[-C--:B------:R-:W-:Y:S02]  /*12dc0*/  LEA R22, P1, R105, R244.reuse, 0x2 ;  /* 0x000000f469167211 */ /* 0x080fe400078210ff */
[-C--:B-1----:R-:W-:Y:S02]  /*12dd0*/  LEA R14, P3, R92, R244.reuse, 0x2 ;  /* 0x000000f45c0e7211 */ /* 0x082fe400078610ff */
[----:B------:R-:W-:-:S02]  /*12de0*/  LEA R12, P4, R89, R244, 0x2 ;  /* 0x000000f4590c7211 */ /* 0x000fc400078810ff */
[-C--:B------:R-:W-:Y:S02]  /*12df0*/  LEA.HI.X.SX32 R5, R77, R0.reuse, 0x2, P2 ;  /* 0x000000004d057211 */ /* 0x080fe400010f16ff */
[-C--:B------:R-:W-:Y:S02]  /*12e00*/  LEA.HI.X.SX32 R7, R79, R0.reuse, 0x2, P6 ;  /* 0x000000004f077211 */ /* 0x080fe400030f16ff */
[-C--:B------:R-:W-:Y:S02]  /*12e10*/  LEA.HI.X.SX32 R9, R83, R0.reuse, 0x2, P5 ;  /* 0x0000000053097211 */ /* 0x080fe400028f16ff */
[-C--:B------:R-:W-:Y:S02]  /*12e20*/  LEA.HI.X.SX32 R15, R92, R0.reuse, 0x2, P3 ;  /* 0x000000005c0f7211 */ /* 0x080fe400018f16ff */
[----:B------:R-:W-:Y:S02]  /*12e30*/  LEA.HI.X.SX32 R23, R105, R0, 0x2, P1 ;  /* 0x0000000069177211 */ /* 0x000fe400008f16ff */
[----:B------:R-:W-:-:S02]  /*12e40*/  LEA R16, P2, R95, R244, 0x2 ;  /* 0x000000f45f107211 */ /* 0x000fc400078410ff */
[-C--:B------:R-:W-:Y:S02]  /*12e50*/  LEA R18, P6, R99, R244.reuse, 0x2 ;  /* 0x000000f463127211 */ /* 0x080fe400078c10ff */
[----:B------:R-:W-:Y:S02]  /*12e60*/  LEA R20, P5, R102, R244, 0x2 ;  /* 0x000000f466147211 */ /* 0x000fe400078a10ff */
[----:B------:R-:W-:Y:S02]  /*12e70*/  LEA.HI.X.SX32 R13, R89, R0, 0x2, P4 ;  /* 0x00000000590d7211 */ /* 0x000fe400020f16ff */
[-C--:B------:R-:W-:Y:S02]  /*12e80*/  LEA R26, P3, R111, R244.reuse, 0x2 ;  /* 0x000000f46f1a7211 */ /* 0x080fe400078610ff */
[-C--:B------:R-:W-:Y:S02]  /*12e90*/  LEA R34, P1, R117, R244.reuse, 0x2 ;  /* 0x000000f475227211 */ /* 0x080fe400078210ff */
        /* <DEDUP_REMOVED lines=83> */
[-C--:B------:R-:W-:Y:S01]  /*133d0*/  LEA R118, P1, R158, R244.reuse, 0x2 ;  /* 0x000000f49e767211 */ /* 0x080fe200078210ff */
[----:B------:R1:W-:Y:S01]  /*133e0*/  STL.64 [R1+0x1460], R4 ;  /* 0x0014600401007387 */ /* 0x0003e20000100a00 */
[----:B------:R-:W-:-:S02]  /*133f0*/  LEA R108, P4, R156, R244, 0x2 ;  /* 0x000000f49c6c7211 */ /* 0x000fc400078810ff */
[-C--:B------:R-:W-:Y:S01]  /*13400*/  LEA.HI.X.SX32 R101, R152, R0.reuse, 0x2, P2 ;  /* 0x0000000098657211 */ /* 0x080fe200010f16ff */
[----:B------:R3:W-:Y:S01]  /*13410*/  STL.64 [R1+0x14d8], R6 ;  /* 0x0014d80601007387 */ /* 0x0007e20000100a00 */
[-C--:B------:R-:W-:Y:S02]  /*13420*/  LEA.HI.X.SX32 R103, R153, R0.reuse, 0x2, P6 ;  /* 0x0000000099677211 */ /* 0x080fe400030f16ff */
[-C--:B------:R-:W-:Y:S01]  /*13430*/  LEA.HI.X.SX32 R105, R154, R0.reuse, 0x2, P5 ;  /* 0x000000009a697211 */ /* 0x080fe200028f16ff */
[----:B------:R4:W-:Y:S01]  /*13440*/  STL.64 [R1+0x14a8], R8 ;  /* 0x0014a80801007387 */ /* 0x0009e20000100a00 */
[-C--:B------:R-:W-:Y:S02]  /*13450*/  LEA.HI.X.SX32 R111, R159, R0.reuse, 0x2, P3 ;  /* 0x000000009f6f7211 */ /* 0x080fe400018f16ff */
[----:B------:R-:W-:Y:S01]  /*13460*/  LEA.HI.X.SX32 R119, R158, R0, 0x2, P1 ;  /* 0x000000009e777211 */ /* 0x000fe200008f16ff */
[----:B------:R-:W-:Y:S01]  /*13470*/  STL.64 [R1+0x1488], R10 ;  /* 0x0014880a01007387 */ /* 0x000fe20000100a00 */
[-C--:B------:R-:W-:Y:S01]  /*13480*/  LEA R112, P2, R160, R244.reuse, 0x2 ;  /* 0x000000f4a0707211 */ /* 0x080fe200078410ff */
[----:B------:R-:W-:Y:S01]  /*13490*/  IMAD R125, R236, UR56, RZ ;  /* 0x00000038ec7d7c24 */ /* 0x000fe2000f8e02ff */
[-C--:B------:R-:W-:Y:S01]  /*134a0*/  LEA R114, P6, R161, R244.reuse, 0x2 ;  /* 0x000000f4a1727211 */ /* 0x080fe200078c10ff */
[----:B------:R-:W-:Y:S01]  /*134b0*/  STL.64 [R1+0x1468], R12 ;  /* 0x0014680c01007387 */ /* 0x000fe20000100a00 */
[----:B------:R-:W-:Y:S01]  /*134c0*/  LEA R116, P5, R162, R244, 0x2 ;  /* 0x000000f4a2747211 */ /* 0x000fe200078a10ff */
[----:B------:R-:W-:Y:S01]  /*134d0*/  IMAD R243, R247, UR52, RZ ;  /* 0x00000034f7f37c24 */ /* 0x000fe2000f8e02ff */
[----:B------:R-:W-:Y:S01]  /*134e0*/  LEA.HI.X.SX32 R109, R156, R0, 0x2, P4 ;  /* 0x000000009c6d7211 */ /* 0x000fe200020f16ff */
[----:B------:R-:W2:Y:S01]  /*134f0*/  S2R R238, SR_TID.X ;  /* 0x0000000000ee7919 */ /* 0x000ea20000002100 */
[-C--:B------:R-:W-:Y:S01]  /*13500*/  LEA R122, P3, R164, R244.reuse, 0x2 ;  /* 0x000000f4a47a7211 */ /* 0x080fe200078610ff */
[----:B------:R-:W-:Y:S01]  /*13510*/  UISETP.GT.AND UP0, UPT, UR7, 0x3f, UPT ;  /* 0x0000003f0700788c */ /* 0x000fe2000bf04270 */
[-C--:B------:R-:W-:Y:S01]  /*13520*/  LEA R132, P1, R172, R244.reuse, 0x2 ;  /* 0x000000f4ac847211 */ /* 0x080fe200078210ff */
[----:B------:R-:W-:Y:S01]  /*13530*/  STL.64 [R1+0x1470], R14 ;  /* 0x0014700e01007387 */ /* 0x000fe20000100a00 */
[----:B------:R-:W-:Y:S01]  /*13540*/  LEA R120, P4, R157, R244, 0x2 ;  /* 0x000000f49d787211 */ /* 0x000fe200078810ff */
[----:B-1----:R-:W1:Y:S01]  /*13550*/  LDC R5, c[0x0][0x3a0] ;  /* 0x0000e800ff057b82 */ /* 0x002e620000000800 */
[-C--:B------:R-:W-:Y:S01]  /*13560*/  LEA.HI.X.SX32 R113, R160, R0.reuse, 0x2, P2 ;  /* 0x00000000a0717211 */ /* 0x080fe200010f16ff */
[----:B------:R-:W-:Y:S01]  /*13570*/  STL.64 [R1+0x1478], R16 ;  /* 0x0014781001007387 */ /* 0x000fe20000100a00 */
[----:B------:R-:W-:-:S02]  /*13580*/  LEA.HI.X.SX32 R115, R161, R0, 0x2, P6 ;  /* 0x00000000a1737211 */ /* 0x000fc400030f16ff */
[-C--:B------:R-:W-:Y:S01]  /*13590*/  LEA.HI.X.SX32 R117, R162, R0.reuse, 0x2, P5 ;  /* 0x00000000a2757211 */ /* 0x080fe200028f16ff */
[----:B------:R-:W-:Y:S01]  /*135a0*/  STL.64 [R1+0x1480], R18 ;  /* 0x0014801201007387 */ /* 0x000fe20000100a00 */
[-C--:B------:R-:W-:Y:S01]  /*135b0*/  LEA.HI.X.SX32 R123, R164, R0.reuse, 0x2, P3 ;  /* 0x00000000a47b7211 */ /* 0x080fe200018f16ff */
[----:B------:R-:W1:Y:S01]  /*135c0*/  LDC R4, c[0x0][0x3a0] ;  /* 0x0000e800ff047b82 */ /* 0x000e620000000800 */
[----:B------:R-:W-:Y:S01]  /*135d0*/  LEA.HI.X.SX32 R133, R172, R0, 0x2, P1 ;  /* 0x00000000ac857211 */ /* 0x000fe200008f16ff */
[----:B------:R-:W-:Y:S01]  /*135e0*/  STL.64 [R1+0x1490], R20 ;  /* 0x0014901401007387 */ /* 0x000fe20000100a00 */
[-C--:B------:R-:W-:Y:S02]  /*135f0*/  LEA R126, P2, R166, R244.reuse, 0x2 ;  /* 0x000000f4a67e7211 */ /* 0x080fe400078410ff */
[-C--:B------:R-:W-:Y:S01]  /*13600*/  LEA R128, P6, R168, R244.reuse, 0x2 ;  /* 0x000000f4a8807211 */ /* 0x080fe200078c10ff */
[----:B------:R-:W-:Y:S01]  /*13610*/  STL.64 [R1+0x14e0], R22 ;  /* 0x0014e01601007387 */ /* 0x000fe20000100a00 */
[----:B------:R-:W-:Y:S01]  /*13620*/  LEA R130, P5, R170, R244, 0x2 ;  /* 0x000000f4aa827211 */ /* 0x000fe200078a10ff */
[C---:B---3--:R-:W-:Y:S01]  /*13630*/  IMAD R6, R124.reuse, 0xb, RZ ;  /* 0x0000000b7c067824 */ /* 0x048fe200078e02ff */
[----:B------:R-:W-:Y:S01]  /*13640*/  LEA.HI.X.SX32 R121, R157, R0, 0x2, P4 ;  /* 0x000000009d797211 */ /* 0x000fe200020f16ff */
[----:B------:R-:W-:Y:S01]  /*13650*/  IMAD R7, R124, 0xb0, RZ ;  /* 0x000000b07c077824 */ /* 0x000fe200078e02ff */
[-C--:B------:R-:W-:Y:S01]  /*13660*/  LEA R136, P3, R171, R244.reuse, 0x2 ;  /* 0x000000f4ab887211 */ /* 0x080fe200078610ff */
[----:B----4-:R-:W3:Y:S01]  /*13670*/  LDC R8, c[0x0][0x3a0] ;  /* 0x0000e800ff087b82 */ /* 0x010ee20000000800 */
[-C--:B------:R-:W-:Y:S01]  /*13680*/  LEA R144, P1, R163, R244.reuse, 0x2 ;  /* 0x000000f4a3907211 */ /* 0x080fe200078210ff */
[----:B------:R-:W-:Y:S01]  /*13690*/  STL.64 [R1+0x14b0], R24 ;  /* 0x0014b01801007387 */ /* 0x000fe20000100a00 */
[----:B------:R-:W-:-:S02]  /*136a0*/  LEA R134, P4, R173, R244, 0x2 ;  /* 0x000000f4ad867211 */ /* 0x000fc400078810ff */
[-C--:B------:R-:W-:Y:S01]  /*136b0*/  LEA.HI.X.SX32 R127, R166, R0.reuse, 0x2, P2 ;  /* 0x00000000a67f7211 */ /* 0x080fe200010f16ff */
[----:B------:R-:W-:Y:S01]  /*136c0*/  STL.64 [R1+0x1498], R26 ;  /* 0x0014981a01007387 */ /* 0x000fe20000100a00 */
[-C--:B------:R-:W-:Y:S02]  /*136d0*/  LEA.HI.X.SX32 R129, R168, R0.reuse, 0x2, P6 ;  /* 0x00000000a8817211 */ /* 0x080fe400030f16ff */
[-C--:B------:R-:W-:Y:S01]  /*136e0*/  LEA.HI.X.SX32 R131, R170, R0.reuse, 0x2, P5 ;  /* 0x00000000aa837211 */ /* 0x080fe200028f16ff */
[----:B------:R-:W-:Y:S01]  /*136f0*/  STL.64 [R1+0x14a0], R28 ;  /* 0x0014a01c01007387 */ /* 0x000fe20000100a00 */
[-C--:B------:R-:W-:Y:S02]  /*13700*/  LEA.HI.X.SX32 R137, R171, R0.reuse, 0x2, P3 ;  /* 0x00000000ab897211 */ /* 0x080fe400018f16ff */
[----:B------:R-:W-:Y:S01]  /*13710*/  LEA.HI.X.SX32 R145, R163, R0, 0x2, P1 ;  /* 0x00000000a3917211 */ /* 0x000fe200008f16ff */
[----:B------:R-:W-:Y:S01]  /*13720*/  STL.64 [R1+0x14b8], R30 ;  /* 0x0014b81e01007387 */ /* 0x000fe20000100a00 */
[----:B------:R-:W-:-:S02]  /*13730*/  LEA R138, P2, R169, R244, 0x2 ;  /* 0x000000f4a98a7211 */ /* 0x000fc400078410ff */
[-C--:B------:R-:W-:Y:S01]  /*13740*/  LEA R140, P6, R167, R244.reuse, 0x2 ;  /* 0x000000f4a78c7211 */ /* 0x080fe200078c10ff */
[----:B------:R-:W-:Y:S01]  /*13750*/  STL.64 [R1+0x14c0], R32 ;  /* 0x0014c02001007387 */ /* 0x000fe20000100a00 */
[----:B------:R-:W-:Y:S02]  /*13760*/  LEA R142, P5, R165, R244, 0x2 ;  /* 0x000000f4a58e7211 */ /* 0x000fe400078a10ff */
[----:B------:R-:W-:Y:S02]  /*13770*/  LEA.HI.X.SX32 R135, R173, R0, 0x2, P4 ;  /* 0x00000000ad877211 */ /* 0x000fe400020f16ff */
[-C--:B------:R-:W-:Y:S02]  /*13780*/  LEA R246, P1, R125, R244.reuse, 0x2 ;  /* 0x000000f47df67211 */ /* 0x080fe400078210ff */
        /* <DEDUP_REMOVED lines=14> */
[-C--:B------:R-:W-:Y:S02]  /*13870*/  LEA R154, P1, R178, R244.reuse, 0x2 ;  /* 0x000000f4b29a7211 */ /* 0x080fe400078210ff */
[-C--:B------:R-:W-:Y:S02]  /*13880*/  LEA R156, P2, R179, R244.reuse, 0x2 ;  /* 0x000000f4b39c7211 */ /* 0x080fe400078410ff */
[----:B------:R-:W-:Y:S02]  /*13890*/  LEA R158, P3, R180, R244, 0x2 ;  /* 0x000000f4b49e7211 */ /* 0x000fe400078610ff */
[----:B------:R-:W-:Y:S01]  /*138a0*/  LEA.HI.X.SX32 R149, R175, R0, 0x2, P4 ;  /* 0x00000000af957211 */ /* 0x000fe200020f16ff */
        /* <DEDUP_REMOVED lines=34> */
[----:B------:R4:W-:Y:S01]  /*13ad0*/  STL.64 [R1+0x1550], R64 ;  /* 0x0015504001007387 */ /* 0x0009e20000100a00 */
        /* <DEDUP_REMOVED lines=51> */
[----:B------:R-:W-:Y:S01]  /*13e10*/  LEA R220, P4, R231, R244, 0x2 ;  /* 0x000000f4e7dc7211 */ /* 0x000fe200078810ff */
[----:B------:R-:W-:Y:S01]  /*13e20*/  USEL UR4, URZ, 0x4, !UP0 ;  /* 0x00000004ff047887 */ /* 0x000fe2000c000000 */
[-C--:B------:R-:W-:Y:S01]  /*13e30*/  LEA.HI.X.SX32 R211, R221, R0.reuse, 0x2, P5 ;  /* 0x00000000ddd37211 */ /* 0x080fe200028f16ff */
[----:B------:R-:W-:Y:S01]  /*13e40*/  STL.64 [R1+0x15d0], R96 ;  /* 0x0015d06001007387 */ /* 0x000fe20000100a00 */
[----:B------:R-:W-:-:S02]  /*13e50*/  LEA.HI.X.SX32 R213, R223, R0, 0x2, P6 ;  /* 0x00000000dfd57211 */ /* 0x000fc400030f16ff */
[-C--:B------:R-:W-:Y:S01]  /*13e60*/  LEA.HI.X.SX32 R215, R225, R0.reuse, 0x2, P1 ;  /* 0x00000000e1d77211 */ /* 0x080fe200008f16ff */
[----:B------:R-:W-:Y:S01]  /*13e70*/  STL.64 [R1+0x15d8], R98 ;  /* 0x0015d86201007387 */ /* 0x000fe20000100a00 */
[-C--:B------:R-:W-:Y:S02]  /*13e80*/  LEA.HI.X.SX32 R217, R227, R0.reuse, 0x2, P2 ;  /* 0x00000000e3d97211 */ /* 0x080fe400010f16ff */
[----:B------:R-:W-:Y:S01]  /*13e90*/  LEA.HI.X.SX32 R219, R229, R0, 0x2, P3 ;  /* 0x00000000e5db7211 */ /* 0x000fe200018f16ff */
[----:B------:R-:W-:Y:S01]  /*13ea0*/  STL.64 [R1+0x15e0], R100 ;  /* 0x0015e06401007387 */ /* 0x000fe20000100a00 */
[----:B--2---:R-:W-:Y:S02]  /*13eb0*/  LOP3.LUT R238, R238, 0x3f, RZ, 0xc0, !PT ;  /* 0x0000003feeee7812 */ /* 0x004fe400078ec0ff */
[-C--:B------:R-:W-:Y:S01]  /*13ec0*/  LEA R222, P5, R239, R244.reuse, 0x2 ;  /* 0x000000f4efde7211 */ /* 0x080fe200078a10ff */
[----:B------:R-:W-:Y:S01]  /*13ed0*/  STL.64 [R1+0x15e8], R102 ;  /* 0x0015e86601007387 */ /* 0x000fe20000100a00 */
[----:B------:R-:W-:-:S02]  /*13ee0*/  LEA R224, P6, R240, R244, 0x2 ;  /* 0x000000f4f0e07211 */ /* 0x000fc400078c10ff */
[-C--:B------:R-:W-:Y:S02]  /*13ef0*/  LEA R226, P1, R241, R244.reuse, 0x2 ;  /* 0x000000f4f1e27211 */ /* 0x080fe400078210ff */
[-C--:B------:R-:W-:Y:S02]  /*13f00*/  LEA R228, P2, R242, R244.reuse, 0x2 ;  /* 0x000000f4f2e47211 */ /* 0x080fe400078410ff */
[----:B------:R-:W-:Y:S02]  /*13f10*/  LEA R230, P3, R233, R244, 0x2 ;  /* 0x000000f4e9e67211 */ /* 0x000fe400078610ff */
[----:B------:R-:W-:Y:S01]  /*13f20*/  LEA.HI.X.SX32 R221, R231, R0, 0x2, P4 ;  /* 0x00000000e7dd7211 */ /* 0x000fe200020f16ff */
[----:B------:R-:W-:Y:S01]  /*13f30*/  STL.64 [R1+0x15f0], R104 ;  /* 0x0015f06801007387 */ /* 0x000fe20000100a00 */
[----:B------:R-:W-:Y:S02]  /*13f40*/  LEA R232, P4, R235, R244, 0x2 ;  /* 0x000000f4ebe87211 */ /* 0x000fe400078810ff */
[----:B------:R-:W-:Y:S01]  /*13f50*/  ISETP.GE.AND P0, PT, R238, UR5, PT ;  /* 0x00000005ee007c0c */ /* 0x000fe2000bf06270 */
[----:B------:R-:W-:Y:S01]  /*13f60*/  STL.64 [R1+0x15f8], R106 ;  /* 0x0015f86a01007387 */ /* 0x000fe20000100a00 */
[----:B------:R-:W-:-:S02]  /*13f70*/  LEA.HI.X.SX32 R223, R239, R0, 0x2, P5 ;  /* 0x00000000efdf7211 */ /* 0x000fc400028f16ff */
[-C--:B------:R-:W-:Y:S01]  /*13f80*/  LEA.HI.X.SX32 R225, R240, R0.reuse, 0x2, P6 ;  /* 0x00000000f0e17211 */ /* 0x080fe200030f16ff */
[----:B------:R-:W-:Y:S01]  /*13f90*/  STL.64 [R1+0x1600], R108 ;  /* 0x0016006c01007387 */ /* 0x000fe20000100a00 */
[-C--:B------:R-:W-:Y:S02]  /*13fa0*/  LEA.HI.X.SX32 R227, R241, R0.reuse, 0x2, P1 ;  /* 0x00000000f1e37211 */ /* 0x080fe400008f16ff */
[-C--:B------:R-:W-:Y:S01]  /*13fb0*/  LEA.HI.X.SX32 R229, R242, R0.reuse, 0x2, P2 ;  /* 0x00000000f2e57211 */ /* 0x080fe200010f16ff */
[----:B------:R-:W-:Y:S01]  /*13fc0*/  STL.64 [R1+0x1608], R110 ;  /* 0x0016086e01007387 */ /* 0x000fe20000100a00 */
[----:B------:R-:W-:Y:S01]  /*13fd0*/  LEA.HI.X.SX32 R231, R233, R0, 0x2, P3 ;  /* 0x00000000e9e77211 */ /* 0x000fe200018f16ff */
[----:B------:R-:W-:Y:S01]  /*13fe0*/  IMAD.U32 R125, RZ, RZ, UR4 ;  /* 0x00000004ff7d7e24 */ /* 0x000fe2000f8e00ff */
        /* <DEDUP_REMOVED lines=9> */
[-C--:B------:R-:W-:Y:S01]  /*14080*/  LEA.HI.X.SX32 R235, R245, R0.reuse, 0x2, P5 ;  /* 0x00000000f5eb7211 */ /* 0x080fe200028f16ff */
[----:B------:R-:W-:Y:S01]  /*14090*/  STL.64 [R1+0x1620], R116 ;  /* 0x0016207401007387 */ /* 0x000fe20000100a00 */
[----:B------:R-:W-:-:S02]  /*140a0*/  LEA.HI.X.SX32 R239, R243, R0, 0x2, P1 ;  /* 0x00000000f3ef7211 */ /* 0x000fc400008f16ff */
[-C--:B------:R-:W-:Y:S01]  /*140b0*/  LEA.HI.X.SX32 R237, R237, R0.reuse, 0x2, P6 ;  /* 0x00000000eded7211 */ /* 0x080fe200030f16ff */
[----:B------:R-:W-:Y:S01]  /*140c0*/  STL.64 [R1+0x1628], R118 ;  /* 0x0016287601007387 */ /* 0x000fe20000100a00 */
[-C--:B------:R-:W-:Y:S02]  /*140d0*/  LEA.HI.X.SX32 R241, R248, R0.reuse, 0x2, P2 ;  /* 0x00000000f8f17211 */ /* 0x080fe400010f16ff */
[-C--:B------:R-:W-:Y:S01]  /*140e0*/  LEA.HI.X.SX32 R243, R249, R0.reuse, 0x2, P3 ;  /* 0x00000000f9f37211 */ /* 0x080fe200018f16ff */
[----:B------:R-:W-:Y:S01]  /*140f0*/  STL.64 [R1+0x1630], R120 ;  /* 0x0016307801007387 */ /* 0x000fe20000100a00 */
[----:B------:R-:W-:Y:S02]  /*14100*/  LEA.HI.X.SX32 R245, R250, R0, 0x2, P4 ;  /* 0x00000000faf57211 */ /* 0x000fe400020f16ff */
[----:B------:R-:W-:Y:S01]  /*14110*/  SEL R0, R125, RZ, !P0 ;  /* 0x000000ff7d007207 */ /* 0x000fe20004000000 */
[----:B------:R-:W-:Y:S01]  /*14120*/  STL.64 [R1+0x1638], R122 ;  /* 0x0016387a01007387 */ /* 0x000fe20000100a00 */
[----:B------:R-:W-:-:S03]  /*14130*/  VIADD R249, R251, 0xffffffff ;  /* 0xfffffffffbf97836 */ /* 0x000fc60000000000 */
[----:B------:R-:W-:Y:S01]  /*14140*/  STL.64 [R1+0x1640], R126 ;  /* 0x0016407e01007387 */ /* 0x000fe20000100a00 */
[----:B------:R-:W-:-:S03]  /*14150*/  ISETP.NE.U32.AND P1, PT, R0, RZ, PT ;  /* 0x000000ff0000720c */ /* 0x000fc60003f25070 */
[----:B------:R-:W-:Y:S01]  /*14160*/  STL.64 [R1+0x1648], R128 ;  /* 0x0016488001007387 */ /* 0x000fe20000100a00 */
[C---:B------:R-:W-:Y:S01]  /*14170*/  SHF.L.U32 R0, R124.reuse, 0x1, RZ ;  /* 0x000000017c007819 */ /* 0x040fe200000006ff */
[----:B----4-:R-:W-:Y:S02]  /*14180*/  IMAD R64, R124, 0x14, RZ ;  /* 0x000000147c407824 */ /* 0x010fe400078e02ff */
[----:B------:R-:W-:Y:S04]  /*14190*/  STL.64 [R1+0x1650], R130 ;  /* 0x0016508201007387 */ /* 0x000fe80000100a00 */
[----:B------:R2:W-:Y:S01]  /*141a0*/  STL.64 [R1+0x1658], R132 ;  /* 0x0016588401007387 */ /* 0x0005e20000100a00 */
[----:B------:R-:W-:Y:S01]  /*141b0*/  ISETP.GE.U32.AND P3, PT, R249, 0x7fffffc0, PT ;  /* 0x7fffffc0f900780c */ /* 0x000fe20003f66070 */
[----:B-1----:R-:W-:-:S02]  /*141c0*/  VIADD R125, R5, 0xfffffff7 ;  /* 0xfffffff7057d7836 */ /* 0x002fc40000000000 */
[C---:B------:R-:W-:Y:S02]  /*141d0*/  IMAD R249, R124.reuse, 0x5, RZ ;  /* 0x000000057cf97824 */ /* 0x040fe400078e02ff */
[C---:B------:R-:W-:Y:S01]  /*141e0*/  IMAD R52, R124.reuse, 0x1c, RZ ;  /* 0x0000001c7c347824 */ /* 0x040fe200078e02ff */
[----:B--2---:R-:W-:-:S04]  /*141f0*/  LEA R132, P0, R124, R2, 0x3 ;  /* 0x000000027c847211 */ /* 0x004fc800078018ff */
[-C--:B------:R-:W-:Y:S02]  /*14200*/  LEA.HI.X.SX32 R133, R0, R3.reuse, 0x2, P0 ;  /* 0x0000000300857211 */ /* 0x080fe400000f16ff */
[-C--:B------:R-:W-:Y:S01]  /*14210*/  IADD3 R126, P0, PT, R64, R2.reuse, RZ ;  /* 0x00000002407e7210 */ /* 0x080fe20007f1e0ff */
[----:B------:R-:W-:Y:S01]  /*14220*/  VIADD R248, R4, 0xfffffffb ;  /* 0xfffffffb04f87836 */ /* 0x000fe20000000000 */
[----:B------:R-:W-:Y:S01]  /*14230*/  ISETP.GE.U32.AND P6, PT, R125, 0x7fffffb8, PT ;  /* 0x7fffffb87d00780c */ /* 0x000fe20003fc6070 */
[C---:B------:R-:W-:Y:S01]  /*14240*/  IMAD R251, R124.reuse, 0x7, RZ ;  /* 0x000000077cfb7824 */ /* 0x040fe200078e02ff */
[-C--:B------:R-:W-:Y:S01]  /*14250*/  LEA.HI.X.SX32 R127, R249, R3.reuse, 0x2, P0 ;  /* 0x00000003f97f7211 */ /* 0x080fe200000f16ff */
[----:B------:R-:W-:Y:S01]  /*14260*/  IMAD R125, R124, 0xc, RZ ;  /* 0x0000000c7c7d7824 */ /* 0x000fe200078e02ff */
[-C--:B------:R-:W-:Y:S01]  /*14270*/  IADD3 R120, P0, PT, R52, R2.reuse, RZ ;  /* 0x0000000234787210 */ /* 0x080fe20007f1e0ff */
[----:B------:R-:W-:Y:S01]  /*14280*/  IMAD R39, R124, 0x24, RZ ;  /* 0x000000247c277824 */ /* 0x000fe200078e02ff */
[----:B------:R-:W-:Y:S01]  /*14290*/  ISETP.GE.U32.AND P5, PT, R248, 0x7fffffbc, PT ;  /* 0x7fffffbcf800780c */ /* 0x000fe20003fa6070 */
[C---:B------:R-:W-:Y:S01]  /*142a0*/  IMAD R248, R124.reuse, 0x3, RZ ;  /* 0x000000037cf87824 */ /* 0x040fe200078e02ff */
[-C--:B------:R-:W-:Y:S01]  /*142b0*/  LEA.HI.X.SX32 R121, R251, R3.reuse, 0x2, P0 ;  /* 0x00000003fb797211 */ /* 0x080fe200000f16ff */
[C---:B------:R-:W-:Y:S01]  /*142c0*/  IMAD R74, R124.reuse, 0x9, RZ ;  /* 0x000000097c4a7824 */ /* 0x040fe200078e02ff */
[-C--:B------:R-:W-:Y:S01]  /*142d0*/  IADD3 R130, P2, PT, R125, R2.reuse, RZ ;  /* 0x000000027d827210 */ /* 0x080fe20007f5e0ff */
[C---:B------:R-:W-:Y:S01]  /*142e0*/  IMAD R58, R124.reuse, 0x18, RZ ;  /* 0x000000187c3a7824 */ /* 0x040fe200078e02ff */
[-C--:B------:R-:W-:Y:S01]  /*142f0*/  IADD3 R116, P0, PT, R39, R2.reuse, RZ ;  /* 0x0000000227747210 */ /* 0x080fe20007f1e0ff */
[----:B------:R-:W-:Y:S01]  /*14300*/  IMAD R24, R124, 0x2c, RZ ;  /* 0x0000002c7c187824 */ /* 0x000fe200078e02ff */
[-C--:B------:R-:W-:Y:S01]  /*14310*/  LEA.HI.X.SX32 R131, R248, R3.reuse, 0x2, P2 ;  /* 0x00000003f8837211 */ /* 0x080fe200010f16ff */
[----:B------:R-:W-:Y:S01]  /*14320*/  IMAD R250, R124, 0x6, RZ ;  /* 0x000000067cfa7824 */ /* 0x000fe200078e02ff */
[----:B------:R-:W-:Y:S01]  /*14330*/  LEA.HI.X.SX32 R117, R74, R3, 0x2, P0 ;  /* 0x000000034a757211 */ /* 0x000fe200000f16ff */
[----:B------:R-:W-:Y:S01]  /*14340*/  IMAD R13, R124, 0x34, RZ ;  /* 0x000000347c0d7824 */ /* 0x000fe200078e02ff */
[----:B------:R-:W-:-:S02]  /*14350*/  IADD3 R122, P2, PT, R58, R2, RZ ;  /* 0x000000023a7a7210 */ /* 0x000fc40007f5e0ff */
[-C--:B------:R-:W-:Y:S01]  /*14360*/  IADD3 R112, P0, PT, R24, R2.reuse, RZ ;  /* 0x0000000218707210 */ /* 0x080fe20007f1e0ff */
[----:B------:R-:W-:Y:S01]  /*14370*/  IMAD.SHL.U32 R20, R124, 0x8, RZ ;  /* 0x000000087c147824 */ /* 0x000fe200078e00ff */
[-C--:B------:R-:W-:Y:S01]  /*14380*/  LEA.HI.X.SX32 R123, R250, R3.reuse, 0x2, P2 ;  /* 0x00000003fa7b7211 */ /* 0x080fe200010f16ff */
[----:B------:R-:W-:Y:S01]  /*14390*/  IMAD R73, R124, 0xd, RZ ;  /* 0x0000000d7c497824 */ /* 0x000fe200078e02ff */
[-C--:B------:R-:W-:Y:S01]  /*143a0*/  LEA.HI.X.SX32 R113, R6, R3.reuse, 0x2, P0 ;  /* 0x0000000306717211 */ /* 0x080fe200000f16ff */
[C---:B------:R-:W-:Y:S01]  /*143b0*/  IMAD R31, R124.reuse, 0x28, RZ ;  /* 0x000000287c1f7824 */ /* 0x040fe200078e02ff */
[CC--:B------:R-:W-:Y:S01]  /*143c0*/  LEA R118, P2, R124.reuse, R2.reuse, 0x5 ;  /* 0x000000027c767211 */ /* 0x0c0fe200078428ff */
[C---:B------:R-:W-:Y:S01]  /*143d0*/  IMAD R4, R124.reuse, 0x3c, RZ ;  /* 0x0000003c7c047824 */ /* 0x040fe200078e02ff */
[-C--:B------:R-:W-:Y:S01]  /*143e0*/  IADD3 R108, P0, PT, R13, R2.reuse, RZ ;  /* 0x000000020d6c7210 */ /* 0x080fe20007f1e0ff */
[----:B------:R-:W-:Y:S01]  /*143f0*/  IMAD R22, R124, 0xa, RZ ;  /* 0x0000000a7c167824 */ /* 0x000fe200078e02ff */
[-C--:B------:R-:W-:Y:S01]  /*14400*/  LEA.HI.X.SX32 R119, R20, R3.reuse, 0x2, P2 ;  /* 0x0000000314777211 */ /* 0x080fe200010f16ff */
[C---:B------:R-:W-:Y:S01]  /*14410*/  IMAD R72, R124.reuse, 0xf, RZ ;  /* 0x0000000f7c487824 */ /* 0x040fe200078e02ff */
[-C--:B------:R-:W-:Y:S01]  /*14420*/  LEA.HI.X.SX32 R109, R73, R3.reuse, 0x2, P0 ;  /* 0x00000003496d7211 */ /* 0x080fe200000f16ff */
[C---:B------:R-:W-:Y:S01]  /*14430*/  IMAD R18, R124.reuse, 0x30, RZ ;  /* 0x000000307c127824 */ /* 0x040fe200078e02ff */
[-C--:B------:R-:W-:Y:S01]  /*14440*/  IADD3 R114, P2, PT, R31, R2.reuse, RZ ;  /* 0x000000021f727210 */ /* 0x080fe20007f5e0ff */
[----:B------:R-:W-:Y:S01]  /*14450*/  IMAD R71, R124, 0x44, RZ ;  /* 0x000000447c477824 */ /* 0x000fe200078e02ff */
        /* <DEDUP_REMOVED lines=8> */
[C---:B------:R-:W-:Y:S01]  /*144e0*/  IMAD R17, R124.reuse, 0xe, RZ ;  /* 0x0000000e7c117824 */ /* 0x040fe200078e02ff */
[-C--:B------:R-:W-:Y:S01]  /*144f0*/  LEA.HI.X.SX32 R111, R125, R3.reuse, 0x2, P2 ;  /* 0x000000037d6f7211 */ /* 0x080fe200010f16ff */
[C---:B------:R-:W-:Y:S01]  /*14500*/  IMAD R66, R124.reuse, 0x13, RZ ;  /* 0x000000137c427824 */ /* 0x040fe200078e02ff */
[-C--:B------:R-:W-:Y:S01]  /*14510*/  LEA.HI.X.SX32 R101, R69, R3.reuse, 0x2, P0 ;  /* 0x0000000345657211 */ /* 0x080fe200000f16ff */
[----:B------:R-:W-:Y:S01]  /*14520*/  IMAD R65, R124, 0x54, RZ ;  /* 0x000000547c417824 */ /* 0x000fe200078e02ff */
[-C--:B------:R-:W-:Y:S02]  /*14530*/  IADD3 R106, P2, PT, R10, R2.reuse, RZ ;  /* 0x000000020a6a7210 */ /* 0x080fe40007f5e0ff */
[-C--:B------:R-:W-:Y:S01]  /*14540*/  IADD3 R96, P0, PT, R68, R2.reuse, RZ ;  /* 0x0000000244607210 */ /* 0x080fe20007f1e0ff */
[C---:B------:R-:W-:Y:S01]  /*14550*/  IMAD.SHL.U32 R70, R124.reuse, 0x10, RZ ;  /* 0x000000107c467824 */ /* 0x040fe200078e00ff */
        /* <DEDUP_REMOVED lines=15> */
[C---:B------:R-:W-:Y:S01]  /*14650*/  IMAD R57, R124.reuse, 0x19, RZ ;  /* 0x000000197c397824 */ /* 0x040fe200078e02ff */
[-C--:B------:R-:W-:Y:S01]  /*14660*/  LEA.HI.X.SX32 R99, R67, R3.reuse, 0x2, P2 ;  /* 0x0000000343637211 */ /* 0x080fe200010f16ff */
[----:B------:R-:W-:Y:S01]  /*14670*/  IMAD R9, R124, 0x58, RZ ;  /* 0x000000587c097824 */ /* 0x000fe200078e02ff */
[----:B------:R-:W-:Y:S01]  /*14680*/  LEA.HI.X.SX32 R89, R60, R3, 0x2, P0 ;  /* 0x000000033c597211 */ /* 0x000fe200000f16ff */
[----:B------:R-:W-:Y:S01]  /*14690*/  IMAD R56, R124, 0x6c, RZ ;  /* 0x0000006c7c387824 */ /* 0x000fe200078e02ff */
[----:B------:R-:W-:-:S02]  /*146a0*/  IADD3 R94, P2, PT, R15, R2, RZ ;  /* 0x000000020f5e7210 */ /* 0x000fc40007f5e0ff */
        /* <DEDUP_REMOVED lines=20> */
[----:B------:R-:W-:Y:S01]  /*147f0*/  IMAD R5, R124, 0x70, RZ ;  /* 0x000000707c057824 */ /* 0x000fe200078e02ff */
        /* <DEDUP_REMOVED lines=19> */
[C---:B------:R-:W-:Y:S01]  /*14930*/  IMAD R37, R124.reuse, 0x25, RZ ;  /* 0x000000257c257824 */ /* 0x040fe200078e02ff */
[-C--:B------:R-:W-:Y:S01]  /*14940*/  LEA.HI.X.SX32 R65, R41, R3.reuse, 0x2, P0 ;  /* 0x0000000329417211 */ /* 0x080fe200000f16ff */
[C---:B------:R-:W-:Y:S01]  /*14950*/  IMAD R11, R124.reuse, 0x88, RZ ;  /* 0x000000887c0b7824 */ /* 0x040fe200078e02ff */
[CC--:B------:R-:W-:Y:S01]  /*14960*/  LEA R70, P2, R124.reuse, R2.reuse, 0x7 ;  /* 0x000000027c467211 */ /* 0x0c0fe200078438ff */
[----:B------:R-:W-:Y:S01]  /*14970*/  IMAD R36, R124, 0x9c, RZ ;  /* 0x0000009c7c247824 */ /* 0x000fe200078e02ff */
        /* <DEDUP_REMOVED lines=11> */
[C---:B------:R-:W-:Y:S01]  /*14a30*/  IMAD R38, R124.reuse, 0x98, RZ ;  /* 0x000000987c267824 */ /* 0x040fe200078e02ff */
        /* <DEDUP_REMOVED lines=50> */
[----:B------:R-:W-:Y:S01]  /*14d60*/  IMAD R251, R124, 0x37, RZ ;  /* 0x000000377cfb7824 */ /* 0x000fe200078e02ff */
        /* <DEDUP_REMOVED lines=17> */
[----:B------:R-:W1:Y:S01]  /*14e80*/  LDC R250, c[0x0][0x3a0] ;  /* 0x0000e800fffa7b82 */ /* 0x000e620000000800 */
[-C--:B------:R-:W-:Y:S01]  /*14e90*/  IADD3 R26, P2, PT, R125, R2.reuse, RZ ;  /* 0x000000027d1a7210 */ /* 0x080fe20007f5e0ff */
[----:B------:R-:W2:Y:S01]  /*14ea0*/  S2R R7, SR_TID.X ;  /* 0x0000000000077919 */ /* 0x000ea20000002100 */
[----:B------:R-:W-:Y:S01]  /*14eb0*/  IMAD R125, R124, 0xf0, RZ ;  /* 0x000000f07c7d7824 */ /* 0x000fe200078e02ff */
[----:B------:R-:W-:Y:S01]  /*14ec0*/  IADD3 R16, P0, PT, R0, R2, RZ ;  /* 0x0000000200107210 */ /* 0x000fe20007f1e0ff */
[----:B------:R-:W-:-:S03]  /*14ed0*/  IMAD R0, R124, 0xf4, RZ ;  /* 0x000000f47c007824 */ /* 0x000fc600078e02ff */
[-C--:B------:R-:W-:Y:S01]  /*14ee0*/  LEA.HI.X.SX32 R17, R5, R3.reuse, 0x2, P0 ;  /* 0x0000000305117211 */ /* 0x080fe200000f16ff */
[----:B------:R-:W4:Y:S01]  /*14ef0*/  S2UR UR4, SR_CgaCtaId ;  /* 0x00000000000479c3 */ /* 0x000f220000008800 */
[-C--:B------:R-:W-:Y:S01]  /*14f00*/  IADD3 R14, P0, PT, R125, R2.reuse, RZ ;  /* 0x000000027d0e7210 */ /* 0x080fe20007f1e0ff */
[----:B------:R-:W-:Y:S01]  /*14f10*/  IMAD R125, R124, 0x3d, RZ ;  /* 0x0000003d7c7d7824 */ /* 0x000fe200078e02ff */
[-C--:B------:R-:W-:Y:S02]  /*14f20*/  LEA.HI.X.SX32 R27, R11, R3.reuse, 0x2, P2 ;  /* 0x000000030b1b7211 */ /* 0x080fe400010f16ff */
[-C--:B------:R-:W-:Y:S02]  /*14f30*/  LEA.HI.X.SX32 R15, R4, R3.reuse, 0x2, P0 ;  /* 0x00000003040f7211 */ /* 0x080fe400000f16ff */
[-C--:B------:R-:W-:Y:S01]  /*14f40*/  IADD3 R12, P0, PT, R0, R2.reuse, RZ ;  /* 0x00000002000c7210 */ /* 0x080fe20007f1e0ff */
[----:B------:R-:W-:Y:S01]  /*14f50*/  IMAD R9, R124, 0xe8, RZ ;  /* 0x000000e87c097824 */ /* 0x000fe200078e02ff */
[----:B------:R-:W-:Y:S01]  /*14f60*/  IADD3 R22, P2, PT, R249, R2, RZ ;  /* 0x00000002f9167210 */ /* 0x000fe20007f5e0ff */
[----:B---3--:R-:W-:Y:S01]  /*14f70*/  VIADD R248, R8, 0xfffffff3 ;  /* 0xfffffff308f87836 */ /* 0x008fe20000000000 */
[----:B------:R-:W3:Y:S01]  /*14f80*/  LDC R249, c[0x0][0x3a0] ;  /* 0x0000e800fff97b82 */ /* 0x000ee20000000800 */
[----:B------:R-:W-:Y:S01]  /*14f90*/  IMAD.SHL.U32 R0, R124, 0x4, RZ ;  /* 0x000000047c007824 */ /* 0x000fe200078e00ff */
[----:B------:R-:W-:-:S02]  /*14fa0*/  LEA.HI.X.SX32 R13, R125, R3, 0x2, P0 ;  /* 0x000000037d0d7211 */ /* 0x000fc400000f16ff */
[-C--:B------:R-:W-:Y:S01]  /*14fb0*/  LEA R128, P0, R124, R2.reuse, 0x4 ;  /* 0x000000027c807211 */ /* 0x080fe200078020ff */
[----:B------:R2:W-:Y:S01]  /*14fc0*/  STL.64 [R1+0x1660], R134 ;  /* 0x0016608601007387 */ /* 0x0005e20000100a00 */
[-C--:B------:R-:W-:Y:S02]  /*14fd0*/  LEA.HI.X.SX32 R23, R10, R3.reuse, 0x2, P2 ;  /* 0x000000030a177211 */ /* 0x080fe400010f16ff */
[----:B------:R-:W4:Y:S01]  /*14fe0*/  LDC R251, c[0x0][0x3a0] ;  /* 0x0000e800fffb7b82 */ /* 0x000f220000000800 */
[----:B------:R-:W-:Y:S01]  /*14ff0*/  IADD3 R18, P2, PT, R9, R2, RZ ;  /* 0x0000000209127210 */ /* 0x000fe20007f5e0ff */
[----:B------:R-:W-:Y:S01]  /*15000*/  IMAD R125, R124, 0xf8, RZ ;  /* 0x000000f87c7d7824 */ /* 0x000fe200078e02ff */
[----:B------:R-:W-:Y:S02]  /*15010*/  LEA.HI.X.SX32 R129, R0, R3, 0x2, P0 ;  /* 0x0000000300817211 */ /* 0x000fe400000f16ff */
[----:B------:R-:W-:-:S03]  /*15020*/  ISETP.GE.U32.AND P4, PT, R248, 0x7fffffb4, PT ;  /* 0x7fffffb4f800780c */ /* 0x000fc60003f86070 */
[----:B------:R-:W4:Y:S01]  /*15030*/  LDC R9, c[0x0][0x3a0] ;  /* 0x0000e800ff097b82 */ /* 0x000f220000000800 */
[-C--:B--2---:R-:W-:Y:S01]  /*15040*/  IADD3 R134, P0, PT, R0, R2.reuse, RZ ;  /* 0x0000000200867210 */ /* 0x084fe20007f1e0ff */
[C---:B------:R-:W-:Y:S02]  /*15050*/  IMAD R248, R124.reuse, 0x3e, RZ ;  /* 0x0000003e7cf87824 */ /* 0x040fe400078e02ff */
[C---:B------:R-:W-:Y:S01]  /*15060*/  IMAD R0, R124.reuse, 0xfc, RZ ;  /* 0x000000fc7c007824 */ /* 0x040fe200078e02ff */
[CC--:B------:R-:W-:Y:S02]  /*15070*/  LEA.HI.X.SX32 R135, R124.reuse, R3.reuse, 0x2, P0 ;  /* 0x000000037c877211 */ /* 0x0c0fe400000f16ff */
[----:B------:R-:W-:Y:S01]  /*15080*/  IADD3 R10, P0, PT, R125, R2, RZ ;  /* 0x000000027d0a7210 */ /* 0x000fe20007f1e0ff */
[----:B------:R-:W2:Y:S01]  /*15090*/  LDC R5, c[0x0][0x3a0] ;  /* 0x0000e800ff057b82 */ /* 0x000ea20000000800 */
[C---:B------:R-:W-:Y:S02]  /*150a0*/  IMAD R6, R124.reuse, 0x3a, RZ ;  /* 0x0000003a7c067824 */ /* 0x040fe400078e02ff */
[----:B------:R-:W-:Y:S01]  /*150b0*/  IMAD R125, R124, 0x3f, RZ ;  /* 0x0000003f7c7d7824 */ /* 0x000fe200078e02ff */
[----:B------:R-:W-:-:S02]  /*150c0*/  LEA.HI.X.SX32 R11, R248, R3, 0x2, P0 ;  /* 0x00000003f80b7211 */ /* 0x000fc400000f16ff */
[----:B------:R-:W-:Y:S01]  /*150d0*/  IADD3 R124, P0, PT, R0, R2, RZ ;  /* 0x00000002007c7210 */ /* 0x000fe20007f1e0ff */
[----:B-1----:R-:W-:Y:S01]  /*150e0*/  VIADD R0, R250, 0xffffffef ;  /* 0xffffffeffa007836 */ /* 0x002fe20000000000 */
[----:B------:R-:W-:Y:S01]  /*150f0*/  LOP3.LUT R7, R7, 0x3f, RZ, 0xc0, !PT ;  /* 0x0000003f07077812 */ /* 0x000fe200078ec0ff */
[----:B------:R-:W1:Y:S01]  /*15100*/  LDC R250, c[0x0][0x3a0] ;  /* 0x0000e800fffa7b82 */ /* 0x000e620000000800 */
[----:B------:R-:W-:Y:S01]  /*15110*/  UMOV UR5, 0x400 ;  /* 0x0000040000057882 */ /* 0x000fe20000000000 */
[----:B---3--:R-:W-:Y:S01]  /*15120*/  VIADD R248, R249, 0xffffffeb ;  /* 0xffffffebf9f87836 */ /* 0x008fe20000000000 */
[----:B----4-:R-:W-:Y:S01]  /*15130*/  ULEA UR5, UR4, UR5, 0x18 ;  /* 0x0000000504057291 */ /* 0x010fe2000f8ec0ff */
[----:B------:R-:W-:Y:S01]  /*15140*/  IMAD.SHL.U32 R8, R7, 0x4, RZ ;  /* 0x0000000407087824 */ /* 0x000fe200078e00ff */
[-C--:B------:R-:W-:Y:S02]  /*15150*/  LEA.HI.X.SX32 R125, R125, R3.reuse, 0x2, P0 ;  /* 0x000000037d7d7211 */ /* 0x080fe400000f16ff */
[----:B------:R-:W-:Y:S01]  /*15160*/  LEA.HI.X.SX32 R19, R6, R3, 0x2, P2 ;  /* 0x0000000306137211 */ /* 0x000fe200010f16ff */
[----:B------:R-:W3:Y:S01]  /*15170*/  LDC R4, c[0x0][0x3a0] ;  /* 0x0000e800ff047b82 */ /* 0x000ee20000000800 */
[----:B------:R-:W-:-:S02]  /*15180*/  ISETP.GE.U32.AND P0, PT, R0, 0x7fffffb0, PT ;  /* 0x7fffffb00000780c */ /* 0x000fc40003f06070 */
[----:B------:R-:W-:Y:S02]  /*15190*/  IADD3 R0, PT, PT, R8, UR5, RZ ;  /* 0x0000000508007c10 */ /* 0x000fe4000fffe0ff */
[----:B------:R-:W-:Y:S01]  /*151a0*/  ISETP.GE.U32.AND P2, PT, R248, 0x7fffffac, PT ;  /* 0x7fffffacf800780c */ /* 0x000fe20003f46070 */
[----:B------:R-:W-:Y:S02]  /*151b0*/  VIADD R248, R251, 0xffffffe7 ;  /* 0xffffffe7fbf87836 */ /* 0x000fe40000000000 */
[----:B------:R-:W4:Y:S01]  /*151c0*/  LDC R6, c[0x0][0x3a0] ;  /* 0x0000e800ff067b82 */ /* 0x000f220000000800 */
[----:B------:R-:W-:Y:S01]  /*151d0*/  VIADD R249, R9, 0xffffffe3 ;  /* 0xffffffe309f97836 */ /* 0x000fe20000000000 */
[----:B------:R-:W-:Y:S01]  /*151e0*/  @!PT LDS RZ, [RZ] ;  /* 0x00000000fffff984 */ /* 0x000fe20000000800 */
[----:B------:R-:W-:Y:S01]  /*151f0*/  @!PT LDS RZ, [RZ] ;  /* 0x00000000fffff984 */ /* 0x000fe20000000800 */
[----:B------:R-:W-:Y:S01]  /*15200*/  @!PT LDS RZ, [RZ] ;  /* 0x00000000fffff984 */ /* 0x000fe20000000800 */
[----:B------:R1:W-:Y:S01]  /*15210*/  LDGSTS.E [R0+0x20000], desc[UR14][R2.64], !P3 ;  /* 0x2000000002007fae */ /* 0x0003e2000d9a100e */
[----:B------:R-:W-:-:S03]  /*15220*/  ISETP.GE.U32.AND P3, PT, R248, 0x7fffffa8, PT ;  /* 0x7fffffa8f800780c */ /* 0x000fc60003f66070 */
[----:B------:R-:W-:Y:S01]  /*15230*/  LDGSTS.E [R0+0x20400], desc[UR14][R128.64], !P5 ;  /* 0x2040000080007fae */ /* 0x000fe2000e9a100e */
[----:B------:R-:W-:Y:S01]  /*15240*/  ISETP.GE.U32.AND P5, PT, R249, 0x7fffffa4, PT ;  /* 0x7fffffa4f900780c */ /* 0x000fe20003fa6070 */
[----:B--2---:R-:W-:Y:S01]  /*15250*/  VIADD R249, R5, 0xffffffdb ;  /* 0xffffffdb05f97836 */ /* 0x004fe20000000000 */
[----:B------:R-:W2:Y:S01]  /*15260*/  LDC R251, c[0x0][0x3a0] ;  /* 0x0000e800fffb7b82 */ /* 0x000ea20000000800 */
[----:B------:R-:W-:Y:S04]  /*15270*/  LDGSTS.E [R0+0x20800], desc[UR14][R118.64], !P6 ;  /* 0x2080000076007fae */ /* 0x000fe8000f1a100e */
[----:B------:R-:W-:Y:S01]  /*15280*/  LDGSTS.E [R0+0x20c00], desc[UR14][R110.64], !P4 ;  /* 0x20c000006e007fae */ /* 0x000fe2000e1a100e */
[----:B------:R-:W-:Y:S01]  /*15290*/  ISETP.GE.U32.AND P4, PT, R249, 0x7fffff9c, PT ;  /* 0x7fffff9cf900780c */ /* 0x000fe20003f86070 */
[----:B-1----:R-:W-:Y:S01]  /*152a0*/  VIADD R249, R250, 0xffffffcf ;  /* 0xffffffcffaf97836 */ /* 0x002fe20000000000 */
[----:B------:R-:W1:Y:S01]  /*152b0*/  LDC R9, c[0x0][0x3a0] ;  /* 0x0000e800ff097b82 */ /* 0x000e620000000800 */
[----:B------:R-:W-:Y:S04]  /*152c0*/  LDGSTS.E [R0+0x21000], desc[UR14][R102.64], !P0 ;  /* 0x2100000066007fae */ /* 0x000fe8000c1a100e */
[----:B------:R-:W-:Y:S01]  /*152d0*/  LDGSTS.E [R0+0x21400], desc[UR14][R94.64], !P2 ;  /* 0x214000005e007fae */ /* 0x000fe2000d1a100e */
[----:B----4-:R-:W-:-:S02]  /*152e0*/  VIADD R248, R6, 0xffffffdf ;  /* 0xffffffdf06f87836 */ /* 0x010fc40000000000 */
[----:B------:R-:W4:Y:S01]  /*152f0*/  LDC R250, c[0x0][0x3a0] ;  /* 0x0000e800fffa7b82 */ /* 0x000f220000000800 */
[----:B------:R-:W-:Y:S01]  /*15300*/  LDGSTS.E [R0+0x21800], desc[UR14][R86.64], !P3 ;  /* 0x2180000056007fae */ /* 0x000fe2000d9a100e */
[----:B------:R-:W-:Y:S02]  /*15310*/  ISETP.GE.U32.AND P3, PT, R249, 0x7fffff90, PT ;  /* 0x7fffff90f900780c */ /* 0x000fe40003f66070 */
[----:B------:R-:W-:Y:S01]  /*15320*/  ISETP.GE.U32.AND P6, PT, R248, 0x7fffffa0, PT ;  /* 0x7fffffa0f800780c */ /* 0x000fe20003fc6070 */
[----:B------:R-:W-:Y:S03]  /*15330*/  LDGSTS.E [R0+0x21c00], desc[UR14][R78.64], !P5 ;  /* 0x21c000004e007fae */ /* 0x000fe6000e9a100e */
[----:B------:R-:W1:Y:S01]  /*15340*/  LDC R249, c[0x0][0x3a0] ;  /* 0x0000e800fff97b82 */ /* 0x000e620000000800 */
[----:B---3--:R-:W-:-:S07]  /*15350*/  VIADD R248, R4, 0xffffffd7 ;  /* 0xffffffd704f87836 */ /* 0x008fce0000000000 */
[----:B------:R-:W3:Y:S01]  /*15360*/  LDC R6, c[0x0][0x3a0] ;  /* 0x0000e800ff067b82 */ /* 0x000ee20000000800 */
[----:B------:R-:W-:Y:S01]  /*15370*/  ISETP.GE.U32.AND P0, PT, R248, 0x7fffff98, PT ;  /* 0x7fffff98f800780c */ /* 0x000fe20003f06070 */
[----:B--2---:R-:W-:Y:S01]  /*15380*/  VIADD R248, R251, 0xffffffd3 ;  /* 0xffffffd3fbf87836 */ /* 0x004fe20000000000 */
[----:B------:R-:W-:Y:S05]  /*15390*/  LDGSTS.E [R0+0x22000], desc[UR14][R70.64], !P6 ;  /* 0x2200000046007fae */ /* 0x000fea000f1a100e */
[----:B------:R-:W2:Y:S01]  /*153a0*/  LDC R251, c[0x0][0x3a0] ;  /* 0x0000e800fffb7b82 */ /* 0x000ea20000000800 */
[----:B------:R-:W-:Y:S01]  /*153b0*/  ISETP.GE.U32.AND P2, PT, R248, 0x7fffff94, PT ;  /* 0x7fffff94f800780c */ /* 0x000fe20003f46070 */
[----:B------:R-:W-:Y:S04]  /*153c0*/  LDGSTS.E [R0+0x22400], desc[UR14][R62.64], !P4 ;  /* 0x224000003e007fae */ /* 0x000fe8000e1a100e */
[----:B------:R-:W-:Y:S01]  /*153d0*/  LDGSTS.E [R0+0x22800], desc[UR14][R54.64], !P0 ;  /* 0x2280000036007fae */ /* 0x000fe2000c1a100e */
[----:B-1----:R-:W-:Y:S01]  /*153e0*/  IADD3 R249, PT, PT, R249, -0x39, RZ ;  /* 0xffffffc7f9f97810 */ /* 0x002fe20007ffe0ff */
[----:B------:R-:W1:Y:S03]  /*153f0*/  LDC R5, c[0x0][0x3a0] ;  /* 0x0000e800ff057b82 */ /* 0x000e660000000800 */
[----:B------:R-:W-:-:S03]  /*15400*/  ISETP.GE.U32.AND P6, PT, R249, 0x7fffff88, PT ;  /* 0x7fffff88f900780c */ /* 0x000fc60003fc6070 */
[----:B------:R-:W-:Y:S01]  /*15410*/  LDGSTS.E [R0+0x22c00], desc[UR14][R46.64], !P2 ;  /* 0x22c000002e007fae */ /* 0x000fe2000d1a100e */
[----:B---3--:R-:W-:Y:S01]  /*15420*/  VIADD R249, R6, 0xfffffffa ;  /* 0xfffffffa06f97836 */ /* 0x008fe20000000000 */
[----:B------:R-:W3:Y:S02]  /*15430*/  LDC R4, c[0x0][0x3a0] ;  /* 0x0000e800ff047b82 */ /* 0x000ee40000000800 */
[----:B------:R-:W-:Y:S02]  /*15440*/  LDGSTS.E [R0+0x23000], desc[UR14][R38.64], !P3 ;  /* 0x2300000026007fae */ /* 0x000fe4000d9a100e */
[----:B------:R-:W-:Y:S01]  /*15450*/  ISETP.GE.U32.AND P2, PT, R249, 0x7fffffbb, PT ;  /* 0x7fffffbbf900780c */ /* 0x000fe20003f46070 */
[----:B----4-:R-:W-:-:S03]  /*15460*/  VIADD R249, R250, 0xfffffff2 ;  /* 0xfffffff2faf97836 */ /* 0x010fc60000000000 */
[----:B------:R-:W4:Y:S01]  /*15470*/  LDC R250, c[0x0][0x3a0] ;  /* 0x0000e800fffa7b82 */ /* 0x000f220000000800 */
[----:B--2---:R-:W-:-:S05]  /*15480*/  VIADD R248, R251, 0xffffffcb ;  /* 0xffffffcbfbf87836 */ /* 0x004fca0000000000 */
[----:B------:R-:W-:Y:S02]  /*15490*/  ISETP.GE.U32.AND P5, PT, R248, 0x7fffff8c, PT ;  /* 0x7fffff8cf800780c */ /* 0x000fe40003fa6070 */
[----:B------:R-:W2:Y:S01]  /*154a0*/  LDC R251, c[0x0][0x3a0] ;  /* 0x0000e800fffb7b82 */ /* 0x000ea20000000800 */
[----:B------:R-:W-:-:S05]  /*154b0*/  VIADD R248, R9, 0xffffffc3 ;  /* 0xffffffc309f87836 */ /* 0x000fca0000000000 */
[----:B------:R-:W-:Y:S01]  /*154c0*/  ISETP.GE.U32.AND P4, PT, R248, 0x7fffff84, PT ;  /* 0x7fffff84f800780c */ /* 0x000fe20003f86070 */
[----:B-1----:R-:W-:Y:S01]  /*154d0*/  VIADD R248, R5, 0xfffffffe ;  /* 0xfffffffe05f87836 */ /* 0x002fe20000000000 */
[----:B------:R-:W1:Y:S03]  /*154e0*/  LDC R6, c[0x0][0x3a0] ;  /* 0x0000e800ff067b82 */ /* 0x000e660000000800 */
[----:B------:R-:W-:Y:S01]  /*154f0*/  LDGSTS.E [R0+0x23400], desc[UR14][R30.64], !P5 ;  /* 0x234000001e007fae */ /* 0x000fe2000e9a100e */
[----:B------:R-:W-:Y:S02]  /*15500*/  ISETP.GE.U32.AND P5, PT, R249, 0x7fffffb3, PT ;  /* 0x7fffffb3f900780c */ /* 0x000fe40003fa6070 */
[----:B------:R-:W-:Y:S01]  /*15510*/  ISETP.GE.U32.AND P0, PT, R248, 0x7fffffbf, PT ;  /* 0x7fffffbff800780c */ /* 0x000fe20003f06070 */
[----:B------:R-:W-:Y:S01]  /*15520*/  LDGSTS.E [R0+0x23800], desc[UR14][R22.64], !P6 ;  /* 0x2380000016007fae */ /* 0x000fe2000f1a100e */
[----:B----4-:R-:W-:Y:S01]  /*15530*/  VIADD R249, R250, 0xffffffea ;  /* 0xffffffeafaf97836 */ /* 0x010fe20000000000 */
[----:B------:R-:W4:Y:S01]  /*15540*/  LDC R5, c[0x0][0x3a0] ;  /* 0x0000e800ff057b82 */ /* 0x000f220000000800 */
[----:B---3--:R-:W-:Y:S01]  /*15550*/  VIADD R248, R4, 0xfffffff6 ;  /* 0xfffffff604f87836 */ /* 0x008fe20000000000 */
[----:B------:R-:W-:Y:S06]  /*15560*/  LDGSTS.E [R0+0x23c00], desc[UR14][R14.64], !P4 ;  /* 0x23c000000e007fae */ /* 0x000fec000e1a100e */
[----:B------:R-:W3:Y:S01]  /*15570*/  LDC R250, c[0x0][0x3a0] ;  /* 0x0000e800fffa7b82 */ /* 0x000ee20000000800 */
[----:B------:R-:W-:Y:S01]  /*15580*/  ISETP.GE.U32.AND P3, PT, R248, 0x7fffffb7, PT ;  /* 0x7fffffb7f800780c */ /* 0x000fe20003f66070 */
[----:B--2---:R-:W-:-:S05]  /*15590*/  VIADD R248, R251, 0xffffffee ;  /* 0xffffffeefbf87836 */ /* 0x004fca0000000000 */
[----:B------:R-:W-:Y:S01]  /*155a0*/  ISETP.GE.U32.AND P6, PT, R248, 0x7fffffaf, PT ;  /* 0x7fffffaff800780c */ /* 0x000fe20003fc6070 */
[----:B------:R-:W2:Y:S01]  /*155b0*/  LDC R9, c[0x0][0x3a0] ;  /* 0x0000e800ff097b82 */ /* 0x000ea20000000800 */
[----:B------:R-:W-:-:S05]  /*155c0*/  LOP3.LUT R248, R8, 0x20, RZ, 0x3c, !PT ;  /* 0x0000002008f87812 */ /* 0x000fca00078e3cff */
[----:B------:R-:W-:Y:S02]  /*155d0*/  VIADD R248, R248, UR5 ;  /* 0x00000005f8f87c36 */ /* 0x000fe40008000000 */
[----:B------:R-:W2:Y:S03]  /*155e0*/  LDC R4, c[0x0][0x3a0] ;  /* 0x0000e800ff047b82 */ /* 0x000ea60000000800 */
[----:B------:R-:W-:Y:S04]  /*155f0*/  LDGSTS.E [R248+0x20100], desc[UR14][R134.64], !P0 ;  /* 0x2010000086f87fae */ /* 0x000fe8000c1a100e */
[----:B------:R-:W-:Y:S01]  /*15600*/  LDGSTS.E [R248+0x20500], desc[UR14][R126.64], !P2 ;  /* 0x205000007ef87fae */ /* 0x000fe2000d1a100e */
[----:B---3--:R-:W-:Y:S01]  /*15610*/  VIADD R250, R250, 0xffffffe2 ;  /* 0xffffffe2fafa7836 */ /* 0x008fe20000000000 */
[----:B------:R-:W3:Y:S02]  /*15620*/  LDC R251, c[0x0][0x3a0] ;  /* 0x0000e800fffb7b82 */ /* 0x000ee40000000800 */
[----:B------:R-:W-:Y:S02]  /*15630*/  LDGSTS.E [R248+0x20900], desc[UR14][R116.64], !P3 ;  /* 0x2090000074f87fae */ /* 0x000fe4000d9a100e */
[----:B------:R-:W-:Y:S01]  /*15640*/  ISETP.GE.U32.AND P2, PT, R250, 0x7fffffa3, PT ;  /* 0x7fffffa3fa00780c */ /* 0x000fe20003f46070 */
[----:B-1----:R-:W-:Y:S01]  /*15650*/  VIADD R250, R6, 0xffffffda ;  /* 0xffffffda06fa7836 */ /* 0x002fe20000000000 */
[----:B------:R-:W-:Y:S01]  /*15660*/  LDGSTS.E [R248+0x20d00], desc[UR14][R108.64], !P5 ;  /* 0x20d000006cf87fae */ /* 0x000fe2000e9a100e */
[----:B------:R-:W-:Y:S01]  /*15670*/  ISETP.GE.U32.AND P4, PT, R249, 0x7fffffab, PT ;  /* 0x7fffffabf900780c */ /* 0x000fe20003f86070 */
[----:B------:R-:W1:Y:S02]  /*15680*/  LDC R6, c[0x0][0x3a0] ;  /* 0x0000e800ff067b82 */ /* 0x000e640000000800 */
[----:B------:R-:W-:Y:S01]  /*15690*/  ISETP.GE.U32.AND P5, PT, R250, 0x7fffff9b, PT ;  /* 0x7fffff9bfa00780c */ /* 0x000fe20003fa6070 */
[----:B------:R-:W-:Y:S05]  /*156a0*/  LDGSTS.E [R248+0x21100], desc[UR14][R100.64], !P6 ;  /* 0x2110000064f87fae */ /* 0x000fea000f1a100e */
[----:B------:R-:W1:Y:S01]  /*156b0*/  LDC R250, c[0x0][0x3a0] ;  /* 0x0000e800fffa7b82 */ /* 0x000e620000000800 */
[----:B----4-:R-:W-:-:S03]  /*156c0*/  IADD3 R249, PT, PT, R5, -0x1a, RZ ;  /* 0xffffffe605f97810 */ /* 0x010fc60007ffe0ff */
[----:B------:R-:W-:Y:S04]  /*156d0*/  LDGSTS.E [R248+0x21500], desc[UR14][R92.64], !P4 ;  /* 0x215000005cf87fae */ /* 0x000fe8000e1a100e */
[----:B------:R-:W4:Y:S01]  /*156e0*/  LDC R5, c[0x0][0x3a0] ;  /* 0x0000e800ff057b82 */ /* 0x000f220000000800 */
[----:B------:R-:W-:Y:S01]  /*156f0*/  ISETP.GE.U32.AND P0, PT, R249, 0x7fffffa7, PT ;  /* 0x7fffffa7f900780c */ /* 0x000fe20003f06070 */
[----:B--2---:R-:W-:-:S05]  /*15700*/  VIADD R249, R9, 0xffffffde ;  /* 0xffffffde09f97836 */ /* 0x004fca0000000000 */
[----:B------:R-:W-:Y:S01]  /*15710*/  ISETP.GE.U32.AND P3, PT, R249, 0x7fffff9f, PT ;  /* 0x7fffff9ff900780c */ /* 0x000fe20003f66070 */
[----:B------:R-:W-:Y:S01]  /*15720*/  VIADD R249, R4, 0xffffffd6 ;  /* 0xffffffd604f97836 */ /* 0x000fe20000000000 */
[----:B------:R-:W2:Y:S04]  /*15730*/  LDC R9, c[0x0][0x3a0] ;  /* 0x0000e800ff097b82 */ /* 0x000ea80000000800 */
[----:B------:R-:W-:Y:S01]  /*15740*/  ISETP.GE.U32.AND P6, PT, R249, 0x7fffff97, PT ;  /* 0x7fffff97f900780c */ /* 0x000fe20003fc6070 */
[----:B---3--:R-:W-:Y:S01]  /*15750*/  VIADD R249, R251, 0xffffffd2 ;  /* 0xffffffd2fbf97836 */ /* 0x008fe20000000000 */
[----:B------:R-:W-:Y:S01]  /*15760*/  LDGSTS.E [R248+0x21900], desc[UR14][R84.64], !P0 ;  /* 0x2190000054f87fae */ /* 0x000fe2000c1a100e */
[----:B-1----:R-:W-:Y:S01]  /*15770*/  VIADD R250, R250, 0xffffffce ;  /* 0xffffffcefafa7836 */ /* 0x002fe20000000000 */
[----:B------:R-:W1:Y:S02]  /*15780*/  LDC R251, c[0x0][0x3a0] ;  /* 0x0000e800fffb7b82 */ /* 0x000e640000000800 */
[----:B------:R-:W-:Y:S01]  /*15790*/  ISETP.GE.U32.AND P4, PT, R249, 0x7fffff93, PT ;  /* 0x7fffff93f900780c */ /* 0x000fe20003f86070 */
[----:B------:R-:W-:Y:S01]  /*157a0*/  LDGSTS.E [R248+0x21d00], desc[UR14][R76.64], !P2 ;  /* 0x21d000004cf87fae */ /* 0x000fe2000d1a100e */
[----:B------:R-:W-:Y:S01]  /*157b0*/  ISETP.GE.U32.AND P0, PT, R250, 0x7fffff8f, PT ;  /* 0x7fffff8ffa00780c */ /* 0x000fe20003f06070 */
[----:B----4-:R-:W-:-:S03]  /*157c0*/  VIADD R249, R5, 0xffffffca ;  /* 0xffffffca05f97836 */ /* 0x010fc60000000000 */
[----:B------:R-:W3:Y:S01]  /*157d0*/  LDC R250, c[0x0][0x3a0] ;  /* 0x0000e800fffa7b82 */ /* 0x000ee20000000800 */
[----:B------:R-:W-:Y:S01]  /*157e0*/  LDGSTS.E [R248+0x22100], desc[UR14][R68.64], !P3 ;  /* 0x2210000044f87fae */ /* 0x000fe2000d9a100e */
[----:B------:R-:W-:-:S03]  /*157f0*/  ISETP.GE.U32.AND P2, PT, R249, 0x7fffff8b, PT ;  /* 0x7fffff8bf900780c */ /* 0x000fc60003f46070 */
[----:B------:R-:W-:Y:S03]  /*15800*/  LDGSTS.E [R248+0x22500], desc[UR14][R60.64], !P5 ;  /* 0x225000003cf87fae */ /* 0x000fe6000e9a100e */
[----:B------:R-:W4:Y:S01]  /*15810*/  LDC R249, c[0x0][0x3a0] ;  /* 0x0000e800fff97b82 */ /* 0x000f220000000800 */
[----:B------:R-:W-:Y:S04]  /*15820*/  LDGSTS.E [R248+0x22900], desc[UR14][R52.64], !P6 ;  /* 0x2290000034f87fae */ /* 0x000fe8000f1a100e */
[----:B------:R-:W-:Y:S03]  /*15830*/  LDGSTS.E [R248+0x22d00], desc[UR14][R44.64], !P4 ;  /* 0x22d000002cf87fae */ /* 0x000fe6000e1a100e */
[----:B------:R-:W1:Y:S01]  /*15840*/  LDC R4, c[0x0][0x3a0] ;  /* 0x0000e800ff047b82 */ /* 0x000e620000000800 */
[----:B------:R1:W-:Y:S04]  /*15850*/  LDGSTS.E [R248+0x23100], desc[UR14][R36.64], !P0 ;  /* 0x2310000024f87fae */ /* 0x0003e8000c1a100e */
[----:B------:R-:W-:Y:S01]  /*15860*/  LDGSTS.E [R248+0x23500], desc[UR14][R28.64], !P2 ;  /* 0x235000001cf87fae */ /* 0x000fe2000d1a100e */
[----:B---3--:R-:W-:-:S02]  /*15870*/  VIADD R250, R250, 0xffffffc6 ;  /* 0xffffffc6fafa7836 */ /* 0x008fc40000000000 */
[----:B------:R-:W3:Y:S03]  /*15880*/  LDC R5, c[0x0][0x3a0] ;  /* 0x0000e800ff057b82 */ /* 0x000ee60000000800 */
[----:B------:R-:W-:Y:S01]  /*15890*/  ISETP.GE.U32.AND P3, PT, R250, 0x7fffff87, PT ;  /* 0x7fffff87fa00780c */ /* 0x000fe20003f66070 */
[----:B--2---:R-:W-:Y:S01]  /*158a0*/  VIADD R250, R9, 0xfffffff9 ;  /* 0xfffffff909fa7836 */ /* 0x004fe20000000000 */
[----:B----4-:R-:W-:-:S03]  /*158b0*/  IADD3 R249, PT, PT, R249, -0x3e, RZ ;  /* 0xffffffc2f9f97810 */ /* 0x010fc60007ffe0ff */
[----:B------:R-:W2:Y:S01]  /*158c0*/  LDC R9, c[0x0][0x3a0] ;  /* 0x0000e800ff097b82 */ /* 0x000ea20000000800 */
[----:B------:R-:W-:Y:S01]  /*158d0*/  ISETP.GE.U32.AND P4, PT, R250, 0x7fffffba, PT ;  /* 0x7fffffbafa00780c */ /* 0x000fe20003f86070 */
[----:B-1----:R-:W-:Y:S01]  /*158e0*/  VIADD R250, R251, 0xfffffff1 ;  /* 0xfffffff1fbfa7836 */ /* 0x002fe20000000000 */
[----:B------:R-:W-:Y:S01]  /*158f0*/  ISETP.GE.U32.AND P5, PT, R249, 0x7fffff83, PT ;  /* 0x7fffff83f900780c */ /* 0x000fe20003fa6070 */
[----:B------:R-:W-:-:S03]  /*15900*/  VIADD R249, R4, 0xfffffffd ;  /* 0xfffffffd04f97836 */ /* 0x000fc60000000000 */
[----:B------:R-:W-:Y:S01]  /*15910*/  ISETP.GE.U32.AND P2, PT, R250, 0x7fffffb2, PT ;  /* 0x7fffffb2fa00780c */ /* 0x000fe20003f46070 */
[----:B------:R-:W1:Y:S01]  /*15920*/  LDC R4, c[0x0][0x3a0] ;  /* 0x0000e800ff047b82 */ /* 0x000e620000000800 */
[----:B------:R-:W-:Y:S01]  /*15930*/  LDGSTS.E [R248+0x23900], desc[UR14][R20.64], !P3 ;  /* 0x2390000014f87fae */ /* 0x000fe2000d9a100e */
[----:B------:R-:W-:Y:S01]  /*15940*/  ISETP.GE.U32.AND P6, PT, R249, 0x7fffffbe, PT ;  /* 0x7fffffbef900780c */ /* 0x000fe20003fc6070 */
[----:B------:R-:W-:-:S05]  /*15950*/  VIADD R249, R6, 0xfffffff5 ;  /* 0xfffffff506f97836 */ /* 0x000fca0000000000 */
[----:B------:R-:W4:Y:S01]  /*15960*/  LDC R250, c[0x0][0x3a0] ;  /* 0x0000e800fffa7b82 */ /* 0x000f220000000800 */
[----:B------:R-:W-:Y:S01]  /*15970*/  ISETP.GE.U32.AND P0, PT, R249, 0x7fffffb6, PT ;  /* 0x7fffffb6f900780c */ /* 0x000fe20003f06070 */
[----:B---3--:R-:W-:Y:S01]  /*15980*/  VIADD R249, R5, 0xffffffed ;  /* 0xffffffed05f97836 */ /* 0x008fe20000000000 */
[----:B------:R-:W-:Y:S01]  /*15990*/  LOP3.LUT R251, R8, 0x40, RZ, 0x3c, !PT ;  /* 0x0000004008fb7812 */ /* 0x000fe200078e3cff */
[----:B------:R-:W-:Y:S03]  /*159a0*/  LDGSTS.E [R248+0x23d00], desc[UR14][R12.64], !P5 ;  /* 0x23d000000cf87fae */ /* 0x000fe6000e9a100e */
[----:B------:R-:W-:Y:S01]  /*159b0*/  ISETP.GE.U32.AND P3, PT, R249, 0x7fffffae, PT ;  /* 0x7fffffaef900780c */ /* 0x000fe20003f66070 */
[----:B------:R-:W-:Y:S01]  /*159c0*/  VIADD R249, R251, UR5 ;  /* 0x00000005fbf97c36 */ /* 0x000fe20008000000 */
[----:B------:R-:W3:Y:S04]  /*159d0*/  LDC R6, c[0x0][0x3a0] ;  /* 0x0000e800ff067b82 */ /* 0x000ee80000000800 */
[----:B------:R-:W-:Y:S04]  /*159e0*/  LDGSTS.E [R249+0x20200], desc[UR14][R132.64], !P6 ;  /* 0x2020000084f97fae */ /* 0x000fe8000f1a100e */
[----:B------:R-:W3:Y:S01]  /*159f0*/  LDC R251, c[0x0][0x3a0] ;  /* 0x0000e800fffb7b82 */ /* 0x000ee20000000800 */
[----:B------:R-:W-:Y:S04]  /*15a00*/  LDGSTS.E [R249+0x20600], desc[UR14][R122.64], !P4 ;  /* 0x206000007af97fae */ /* 0x000fe8000e1a100e */
[----:B------:R-:W-:Y:S01]  /*15a10*/  LDGSTS.E [R249+0x20a00], desc[UR14][R114.64], !P0 ;  /* 0x20a0000072f97fae */ /* 0x000fe2000c1a100e */
[----:B----4-:R-:W-:-:S02]  /*15a20*/  VIADD R250, R250, 0xffffffe9 ;  /* 0xffffffe9fafa7836 */ /* 0x010fc40000000000 */
[----:B------:R-:W4:Y:S01]  /*15a30*/  LDC R5, c[0x0][0x3a0] ;  /* 0x0000e800ff057b82 */ /* 0x000f220000000800 */
[----:B------:R-:W-:Y:S02]  /*15a40*/  LDGSTS.E [R249+0x20e00], desc[UR14][R106.64], !P2 ;  /* 0x20e000006af97fae */ /* 0x000fe4000d1a100e */
[----:B------:R-:W-:Y:S01]  /*15a50*/  ISETP.GE.U32.AND P5, PT, R250, 0x7fffffaa, PT ;  /* 0x7fffffaafa00780c */ /* 0x000fe20003fa6070 */
[----:B-1----:R-:W-:Y:S01]  /*15a60*/  VIADD R250, R4, 0xffffffe5 ;  /* 0xffffffe504fa7836 */ /* 0x002fe20000000000 */
[----:B------:R-:W-:Y:S03]  /*15a70*/  LDGSTS.E [R249+0x21200], desc[UR14][R98.64], !P3 ;  /* 0x2120000062f97fae */ /* 0x000fe6000d9a100e */
[----:B------:R-:W1:Y:S01]  /*15a80*/  LDC R4, c[0x0][0x3a0] ;  /* 0x0000e800ff047b82 */ /* 0x000e620000000800 */
[----:B------:R-:W-:Y:S01]  /*15a90*/  ISETP.GE.U32.AND P6, PT, R250, 0x7fffffa6, PT ;  /* 0x7fffffa6fa00780c */ /* 0x000fe20003fc6070 */
[----:B--2---:R-:W-:Y:S01]  /*15aa0*/  VIADD R250, R9, 0xffffffdd ;  /* 0xffffffdd09fa7836 */ /* 0x004fe20000000000 */
[----:B---3--:R-:W-:-:S05]  /*15ab0*/  IADD3 R251, PT, PT, R251, -0x1f, RZ ;  /* 0xffffffe1fbfb7810 */ /* 0x008fca0007ffe0ff */
[----:B------:R-:W-:Y:S01]  /*15ac0*/  LDGSTS.E [R249+0x21600], desc[UR14][R90.64], !P5 ;  /* 0x216000005af97fae */ /* 0x000fe2000e9a100e */
[----:B------:R-:W2:Y:S01]  /*15ad0*/  LDC R9, c[0x0][0x3a0] ;  /* 0x0000e800ff097b82 */ /* 0x000ea20000000800 */
[----:B------:R-:W-:Y:S01]  /*15ae0*/  ISETP.GE.U32.AND P4, PT, R251, 0x7fffffa2, PT ;  /* 0x7fffffa2fb00780c */ /* 0x000fe20003f86070 */
[----:B------:R-:W-:Y:S01]  /*15af0*/  VIADD R251, R6, 0xffffffd9 ;  /* 0xffffffd906fb7836 */ /* 0x000fe20000000000 */
[----:B------:R-:W-:Y:S02]  /*15b00*/  ISETP.GE.U32.AND P0, PT, R250, 0x7fffff9e, PT ;  /* 0x7fffff9efa00780c */ /* 0x000fe40003f06070 */
[----:B------:R-:W-:Y:S01]  /*15b10*/  LDGSTS.E [R249+0x21a00], desc[UR14][R82.64], !P6 ;  /* 0x21a0000052f97fae */ /* 0x000fe2000f1a100e */
[----:B----4-:R-:W-:Y:S01]  /*15b20*/  VIADD R250, R5, 0xffffffd5 ;  /* 0xffffffd505fa7836 */ /* 0x010fe20000000000 */
[----:B------:R-:W-:Y:S01]  /*15b30*/  ISETP.GE.U32.AND P2, PT, R251, 0x7fffff9a, PT ;  /* 0x7fffff9afb00780c */ /* 0x000fe20003f46070 */
[----:B------:R-:W3:Y:S03]  /*15b40*/  LDC R5, c[0x0][0x3a0] ;  /* 0x0000e800ff057b82 */ /* 0x000ee60000000800 */
[----:B------:R-:W-:-:S03]  /*15b50*/  ISETP.GE.U32.AND P3, PT, R250, 0x7fffff96, PT ;  /* 0x7fffff96fa00780c */ /* 0x000fc60003f66070 */
[----:B------:R-:W-:Y:S02]  /*15b60*/  LDGSTS.E [R249+0x21e00], desc[UR14][R74.64], !P4 ;  /* 0x21e000004af97fae */ /* 0x000fe4000e1a100e */
[----:B------:R-:W4:Y:S01]  /*15b70*/  LDC R251, c[0x0][0x3a0] ;  /* 0x0000e800fffb7b82 */ /* 0x000f220000000800 */
[----:B-1----:R-:W-:Y:S01]  /*15b80*/  VIADD R250, R4, 0xffffffd1 ;  /* 0xffffffd104fa7836 */ /* 0x002fe20000000000 */
[----:B------:R-:W-:Y:S04]  /*15b90*/  LDGSTS.E [R249+0x22200], desc[UR14][R66.64], !P0 ;  /* 0x2220000042f97fae */ /* 0x000fe8000c1a100e */
[----:B------:R-:W-:Y:S01]  /*15ba0*/  ISETP.GE.U32.AND P5, PT, R250, 0x7fffff92, PT ;  /* 0x7fffff92fa00780c */ /* 0x000fe20003fa6070 */
[----:B------:R-:W-:Y:S01]  /*15bb0*/  LDGSTS.E [R249+0x22600], desc[UR14][R58.64], !P2 ;  /* 0x226000003af97fae */ /* 0x000fe2000d1a100e */
[----:B------:R-:W1:Y:S03]  /*15bc0*/  LDC R250, c[0x0][0x3a0] ;  /* 0x0000e800fffa7b82 */ /* 0x000e660000000800 */
[----:B------:R-:W-:Y:S05]  /*15bd0*/  LDGSTS.E [R249+0x22a00], desc[UR14][R50.64], !P3 ;  /* 0x22a0000032f97fae */ /* 0x000fea000d9a100e */
[----:B------:R-:W2:Y:S03]  /*15be0*/  LDC R4, c[0x0][0x3a0] ;  /* 0x0000e800ff047b82 */ /* 0x000ea60000000800 */
[----:B------:R-:W-:Y:S01]  /*15bf0*/  LDGSTS.E [R249+0x22e00], desc[UR14][R42.64], !P5 ;  /* 0x22e000002af97fae */ /* 0x000fe2000e9a100e */
[----:B----4-:R-:W-:-:S04]  /*15c00*/  VIADD R251, R251, 0xffffffcd ;  /* 0xffffffcdfbfb7836 */ /* 0x010fc80000000000 */
[----:B------:R-:W4:Y:S01]  /*15c10*/  LDC R6, c[0x0][0x3a0] ;  /* 0x0000e800ff067b82 */ /* 0x000f220000000800 */
[----:B------:R-:W-:-:S07]  /*15c20*/  ISETP.GE.U32.AND P6, PT, R251, 0x7fffff8e, PT ;  /* 0x7fffff8efb00780c */ /* 0x000fce0003fc6070 */
[----:B------:R-:W4:Y:S01]  /*15c30*/  LDC R251, c[0x0][0x3a0] ;  /* 0x0000e800fffb7b82 */ /* 0x000f220000000800 */
[----:B-1----:R-:W-:-:S05]  /*15c40*/  VIADD R250, R250, 0xffffffc9 ;  /* 0xffffffc9fafa7836 */ /* 0x002fca0000000000 */
[----:B------:R-:W-:Y:S01]  /*15c50*/  ISETP.GE.U32.AND P4, PT, R250, 0x7fffff8a, PT ;  /* 0x7fffff8afa00780c */ /* 0x000fe20003f86070 */
[----:B--2---:R-:W-:Y:S01]  /*15c60*/  VIADD R250, R9, 0xffffffc1 ;  /* 0xffffffc109fa7836 */ /* 0x004fe20000000000 */
[----:B------:R-:W-:Y:S01]  /*15c70*/  LDGSTS.E [R249+0x23200], desc[UR14][R34.64], !P6 ;  /* 0x2320000022f97fae */ /* 0x000fe2000f1a100e */
[----:B------:R-:W1:Y:S03]  /*15c80*/  LDC R9, c[0x0][0x3a0] ;  /* 0x0000e800ff097b82 */ /* 0x000e660000000800 */
[----:B------:R-:W-:Y:S02]  /*15c90*/  ISETP.GE.U32.AND P2, PT, R250, 0x7fffff82, PT ;  /* 0x7fffff82fa00780c */ /* 0x000fe40003f46070 */
[----:B------:R-:W-:-:S04]  /*15ca0*/  IADD3 R250, PT, PT, R4, -0x4, RZ ;  /* 0xfffffffc04fa7810 */ /* 0x000fc80007ffe0ff */
[----:B------:R-:W-:Y:S01]  /*15cb0*/  ISETP.GE.U32.AND P3, PT, R250, 0x7fffffbd, PT ;  /* 0x7fffffbdfa00780c */ /* 0x000fe20003f66070 */
[----:B---3--:R-:W-:Y:S01]  /*15cc0*/  VIADD R250, R5, 0xfffffff4 ;  /* 0xfffffff405fa7836 */ /* 0x008fe20000000000 */
[----:B------:R-:W2:Y:S01]  /*15cd0*/  LDC R4, c[0x0][0x3a0] ;  /* 0x0000e800ff047b82 */ /* 0x000ea20000000800 */
[----:B------:R-:W-:Y:S01]  /*15ce0*/  LDGSTS.E [R249+0x23600], desc[UR14][R26.64], !P4 ;  /* 0x236000001af97fae */ /* 0x000fe2000e1a100e */
[----:B----4-:R-:W-:Y:S02]  /*15cf0*/  VIADD R251, R251, 0xffffffc5 ;  /* 0xffffffc5fbfb7836 */ /* 0x010fe40000000000 */
[----:B------:R-:W-:-:S04]  /*15d00*/  ISETP.GE.U32.AND P6, PT, R250, 0x7fffffb5, PT ;  /* 0x7fffffb5fa00780c */ /* 0x000fc80003fc6070 */
[----:B------:R-:W3:Y:S01]  /*15d10*/  LDC R250, c[0x0][0x3a0] ;  /* 0x0000e800fffa7b82 */ /* 0x000ee20000000800 */
[----:B------:R-:W-:Y:S01]  /*15d20*/  ISETP.GE.U32.AND P0, PT, R251, 0x7fffff86, PT ;  /* 0x7fffff86fb00780c */ /* 0x000fe20003f06070 */
[----:B------:R-:W-:-:S05]  /*15d30*/  VIADD R251, R6, 0xfffffff8 ;  /* 0xfffffff806fb7836 */ /* 0x000fca0000000000 */
[----:B------:R-:W-:Y:S01]  /*15d40*/  ISETP.GE.U32.AND P5, PT, R251, 0x7fffffb9, PT ;  /* 0x7fffffb9fb00780c */ /* 0x000fe20003fa6070 */
[----:B------:R-:W4:Y:S01]  /*15d50*/  LDC R6, c[0x0][0x3a0] ;  /* 0x0000e800ff067b82 */ /* 0x000f220000000800 */
[----:B------:R-:W-:-:S05]  /*15d60*/  LOP3.LUT R8, R8, 0x60, RZ, 0x3c, !PT ;  /* 0x0000006008087812 */ /* 0x000fca00078e3cff */
[----:B------:R-:W-:Y:S02]  /*15d70*/  LDGSTS.E [R249+0x23a00], desc[UR14][R18.64], !P0 ;  /* 0x23a0000012f97fae */ /* 0x000fe4000c1a100e */
[----:B------:R-:W2:Y:S02]  /*15d80*/  LDC R251, c[0x0][0x3a0] ;  /* 0x0000e800fffb7b82 */ /* 0x000ea40000000800 */
[----:B------:R-:W-:Y:S01]  /*15d90*/  LDGSTS.E [R249+0x23e00], desc[UR14][R10.64], !P2 ;  /* 0x23e000000af97fae */ /* 0x000fe2000d1a100e */
[----:B---3--:R-:W-:-:S05]  /*15da0*/  VIADD R250, R250, 0xffffffec ;  /* 0xffffffecfafa7836 */ /* 0x008fca0000000000 */
[----:B------:R-:W3:Y:S01]  /*15db0*/  LDC R5, c[0x0][0x3a0] ;  /* 0x0000e800ff057b82 */ /* 0x000ee20000000800 */
[----:B------:R-:W-:Y:S01]  /*15dc0*/  ISETP.GE.U32.AND P0, PT, R250, 0x7fffffad, PT ;  /* 0x7fffffadfa00780c */ /* 0x000fe20003f06070 */
[----:B-1----:R-:W-:-:S06]  /*15dd0*/  VIADD R250, R9, 0xffffffe8 ;  /* 0xffffffe809fa7836 */ /* 0x002fcc0000000000 */
[----:B------:R-:W1:Y:S01]  /*15de0*/  LDC R9, c[0x0][0x3a0] ;  /* 0x0000e800ff097b82 */ /* 0x000e620000000800 */
[----:B------:R-:W-:Y:S01]  /*15df0*/  ISETP.GE.U32.AND P2, PT, R250, 0x7fffffa9, PT ;  /* 0x7fffffa9fa00780c */ /* 0x000fe20003f46070 */
[----:B--2---:R-:W-:Y:S02]  /*15e00*/  VIADD R251, R251, 0xfffffff0 ;  /* 0xfffffff0fbfb7836 */ /* 0x004fe40000000000 */
[----:B------:R-:W-:Y:S01]  /*15e10*/  VIADD R250, R8, UR5 ;  /* 0x0000000508fa7c36 */ /* 0x000fe20008000000 */
[----:B------:R-:W-:-:S03]  /*15e20*/  UISETP.GT.AND UP0, UPT, UR7, 0x7f, UPT ;  /* 0x0000007f0700788c */ /* 0x000fc6000bf04270 */
[----:B------:R-:W2:Y:S01]  /*15e30*/  LDC R8, c[0x0][0x3a0] ;  /* 0x0000e800ff087b82 */ /* 0x000ea20000000800 */
[----:B------:R-:W-:Y:S01]  /*15e40*/  ISETP.GE.U32.AND P4, PT, R251, 0x7fffffb1, PT ;  /* 0x7fffffb1fb00780c */ /* 0x000fe20003f86070 */
[----:B------:R-:W-:Y:S01]  /*15e50*/  VIADD R251, R4, 0xffffffe4 ;  /* 0xffffffe404fb7836 */ /* 0x000fe20000000000 */
[----:B------:R-:W-:Y:S04]  /*15e60*/  LDGSTS.E [R250+0x20300], desc[UR14][R130.64], !P3 ;  /* 0x2030000082fa7fae */ /* 0x000fe8000d9a100e */
[----:B------:R-:W-:Y:S01]  /*15e70*/  ISETP.GE.U32.AND P3, PT, R251, 0x7fffffa5, PT ;  /* 0x7fffffa5fb00780c */ /* 0x000fe20003f66070 */
[----:B------:R-:W-:Y:S01]  /*15e80*/  LDGSTS.E [R250+0x20700], desc[UR14][R120.64], !P5 ;  /* 0x2070000078fa7fae */ /* 0x000fe2000e9a100e */
[----:B----4-:R-:W-:Y:S01]  /*15e90*/  IADD3 R251, PT, PT, R6, -0x24, RZ ;  /* 0xffffffdc06fb7810 */ /* 0x010fe20007ffe0ff */
[----:B------:R-:W4:Y:S02]  /*15ea0*/  LDC R4, c[0x0][0x3a0] ;  /* 0x0000e800ff047b82 */ /* 0x000f240000000800 */
[----:B------:R-:W-:Y:S01]  /*15eb0*/  LDGSTS.E [R250+0x20b00], desc[UR14][R112.64], !P6 ;  /* 0x20b0000070fa7fae */ /* 0x000fe2000f1a100e */
[----:B------:R-:W-:-:S03]  /*15ec0*/  ISETP.GE.U32.AND P6, PT, R251, 0x7fffff9d, PT ;  /* 0x7fffff9dfb00780c */ /* 0x000fc60003fc6070 */
[----:B------:R-:W-:Y:S02]  /*15ed0*/  LDGSTS.E [R250+0x20f00], desc[UR14][R104.64], !P4 ;  /* 0x20f0000068fa7fae */ /* 0x000fe4000e1a100e */
[----:B------:R-:W1:Y:S01]  /*15ee0*/  LDC R251, c[0x0][0x3a0] ;  /* 0x0000e800fffb7b82 */ /* 0x000e620000000800 */
[----:B---3--:R-:W-:Y:S01]  /*15ef0*/  VIADD R5, R5, 0xffffffe0 ;  /* 0xffffffe005057836 */ /* 0x008fe20000000000 */
[----:B------:R-:W-:Y:S01]  /*15f00*/  LDGSTS.E [R250+0x21300], desc[UR14][R96.64], !P0 ;  /* 0x2130000060fa7fae */ /* 0x000fe2000c1a100e */
[----:B------:R-:W-:Y:S01]  /*15f10*/  USHF.L.U32 UR8, UR8, 0x6, URZ ;  /* 0x0000000608087899 */ /* 0x000fe200080006ff */
[----:B--2---:R-:W-:-:S04]  /*15f20*/  VIADD R8, R8, 0xffffffd0 ;  /* 0xffffffd008087836 */ /* 0x004fc80000000000 */
[----:B------:R-:W2:Y:S01]  /*15f30*/  LDC R6, c[0x0][0x3a0] ;  /* 0x0000e800ff067b82 */ /* 0x000ea20000000800 */
[----:B-1----:R-:W-:Y:S01]  /*15f40*/  VIADD R251, R251, 0xffffffd8 ;  /* 0xffffffd8fbfb7836 */ /* 0x002fe20000000000 */
[----:B------:R-:W-:Y:S01]  /*15f50*/  ISETP.GE.U32.AND P5, PT, R5, 0x7fffffa1, PT ;  /* 0x7fffffa10500780c */ /* 0x000fe20003fa6070 */
[----:B----4-:R-:W-:Y:S01]  /*15f60*/  VIADD R4, R4, 0xffffffc0 ;  /* 0xffffffc004047836 */ /* 0x010fe20000000000 */
[----:B------:R-:W-:Y:S04]  /*15f70*/  LDGSTS.E [R250+0x21700], desc[UR14][R88.64], !P2 ;  /* 0x2170000058fa7fae */ /* 0x000fe8000d1a100e */
[----:B------:R-:W1:Y:S01]  /*15f80*/  LDC R5, c[0x0][0x3a0] ;  /* 0x0000e800ff057b82 */ /* 0x000e620000000800 */
[----:B------:R-:W-:Y:S01]  /*15f90*/  ISETP.GE.U32.AND P4, PT, R251, 0x7fffff99, PT ;  /* 0x7fffff99fb00780c */ /* 0x000fe20003f86070 */
[----:B------:R-:W-:Y:S06]  /*15fa0*/  LDGSTS.E [R250+0x21b00], desc[UR14][R80.64], !P3 ;  /* 0x21b0000050fa7fae */ /* 0x000fec000d9a100e */
[----:B------:R-:W3:Y:S01]  /*15fb0*/  LDC R251, c[0x0][0x3a0] ;  /* 0x0000e800fffb7b82 */ /* 0x000ee20000000800 */
[----:B------:R-:W-:Y:S01]  /*15fc0*/  LDGSTS.E [R250+0x21f00], desc[UR14][R72.64], !P5 ;  /* 0x21f0000048fa7fae */ /* 0x000fe2000e9a100e */
[----:B------:R-:W-:-:S03]  /*15fd0*/  ISETP.GE.AND P5, PT, R7, R4, PT ;  /* 0x000000040700720c */ /* 0x000fc60003fa6270 */
[----:B------:R-:W-:Y:S01]  /*15fe0*/  LDGSTS.E [R250+0x22300], desc[UR14][R64.64], !P6 ;  /* 0x2230000040fa7fae */ /* 0x000fe2000f1a100e */
[----:B------:R-:W-:Y:S01]  /*15ff0*/  PLOP3.LUT P6, PT, PT, PT, UP0, 0x80, 0x8 ;  /* 0x000000000008781c */ /* 0x000fe20003fcf008 */
[----:B--2---:R-:W-:Y:S01]  /*16000*/  VIADD R6, R6, 0xffffffc8 ;  /* 0xffffffc806067836 */ /* 0x004fe20000000000 */
[----:B------:R-:W-:Y:S01]  /*16010*/  ISETP.GE.U32.AND P2, PT, R8, 0x7fffff91, PT ;  /* 0x7fffff910800780c */ /* 0x000fe20003f46070 */
[----:B------:R-:W-:Y:S01]  /*16020*/  LDGSTS.E [R250+0x22700], desc[UR14][R56.64], !P4 ;  /* 0x2270000038fa7fae */ /* 0x000fe2000e1a100e */
[----:B------:R-:W2:Y:S01]  /*16030*/  LDC R7, c[0x0][0x3a0] ;  /* 0x0000e800ff077b82 */ /* 0x000ea20000000800 */
[----:B---3--:R-:W-:-:S07]  /*16040*/  VIADD R251, R251, 0xffffffd4 ;  /* 0xffffffd4fbfb7836 */ /* 0x008fce0000000000 */
[----:B------:R-:W3:Y:S01]  /*16050*/  LDC R8, c[0x0][0x3a0] ;  /* 0x0000e800ff087b82 */ /* 0x000ee20000000800 */
[----:B------:R-:W-:Y:S01]  /*16060*/  ISETP.GE.U32.AND P0, PT, R251, 0x7fffff95, PT ;  /* 0x7fffff95fb00780c */ /* 0x000fe20003f06070 */
[----:B------:R-:W-:-:S05]  /*16070*/  VIADD R251, R9, 0xffffffcc ;  /* 0xffffffcc09fb7836 */ /* 0x000fca0000000000 */
[----:B------:R-:W-:Y:S02]  /*16080*/  ISETP.GE.U32.AND P3, PT, R251, 0x7fffff8d, PT ;  /* 0x7fffff8dfb00780c */ /* 0x000fe40003f66070 */
[----:B------:R-:W-:-:S04]  /*16090*/  SEL R251, RZ, 0x4, P5 ;  /* 0x00000004fffb7807 */ /* 0x000fc80002800000 */
[----:B------:R-:W-:Y:S01]  /*160a0*/  SEL R251, R251, RZ, P6 ;  /* 0x000000fffbfb7207 */ /* 0x000fe20003000000 */
[----:B------:R-:W-:Y:S03]  /*160b0*/  LDGSTS.E [R250+0x22b00], desc[UR14][R48.64], !P0 ;  /* 0x22b0000030fa7fae */ /* 0x000fe6000c1a100e */
[----:B------:R-:W-:Y:S01]  /*160c0*/  ISETP.NE.U32.AND P0, PT, R251, RZ, PT ;  /* 0x000000fffb00720c */ /* 0x000fe20003f05070 */
[----:B------:R-:W-:Y:S01]  /*160d0*/  LDGSTS.E [R250+0x22f00], desc[UR14][R40.64], !P2 ;  /* 0x22f0000028fa7fae */ /* 0x000fe2000d1a100e */
[----:B------:R-:W-:Y:S01]  /*160e0*/  MOV R251, UR8 ;  /* 0x0000000800fb7c02 */ /* 0x000fe20008000f00 */
[----:B-1----:R-:W-:Y:S02]  /*160f0*/  VIADD R5, R5, 0xffffffc4 ;  /* 0xffffffc405057836 */ /* 0x002fe40000000000 */
[----:B------:R1:W-:Y:S02]  /*16100*/  LDGSTS.E [R250+0x23300], desc[UR14][R32.64], !P3 ;  /* 0x2330000020fa7fae */ /* 0x0003e4000d9a100e */
[----:B------:R-:W-:-:S05]  /*16110*/  IMAD.WIDE R2, R251, 0x4, R2 ;  /* 0x00000004fb027825 */ /* 0x000fca00078e0202 */
[----:B------:R4:W-:Y:S02]  /*16120*/  STL.64 [R1+0x630], R2 ;  /* 0x0006300201007387 */ /* 0x0009e40000100a00 */
[C---:B----4-:R-:W-:Y:S02]  /*16130*/  IMAD.WIDE R2, R251.reuse, 0x4, R134 ;  /* 0x00000004fb027825 */ /* 0x050fe400078e0286 */
[----:B------:R-:W4:Y:S04]  /*16140*/  LDL.LU.64 R134, [R1+0x1660] ;  /* 0x0016600001867983 */ /* 0x000f280000300a00 */
[----:B------:R1:W-:Y:S02]  /*16150*/  STL.64 [R1+0x638], R2 ;  /* 0x0006380201007387 */ /* 0x0003e40000100a00 */
[----:B-1----:R-:W-:-:S02]  /*16160*/  IMAD.WIDE R2, R251, 0x4, R132 ;  /* 0x00000004fb027825 */ /* 0x002fc400078e0284 */
[----:B------:R-:W2:Y:S04]  /*16170*/  LDL.LU.64 R132, [R1+0x1658] ;  /* 0x0016580001847983 */ /* 0x000ea80000300a00 */
[----:B------:R1:W-:Y:S02]  /*16180*/  STL.64 [R1+0x640], R2 ;  /* 0x0006400201007387 */ /* 0x0003e40000100a00 */
[C---:B-1----:R-:W-:Y:S02]  /*16190*/  IMAD.WIDE R2, R251.reuse, 0x4, R130 ;  /* 0x00000004fb027825 */ /* 0x042fe400078e0282 */
[----:B------:R-:W2:Y:S04]  /*161a0*/  LDL.LU.64 R130, [R1+0x1650] ;  /* 0x0016500001827983 */ /* 0x000ea80000300a00 */
        /* <DEDUP_REMOVED lines=104> */
[----:B------:R-:W3:Y:S04]  /*16830*/  LDL.LU.64 R58, [R1+0x1538] ;  /* 0x00153800013a7983 */ /* 0x000ee80000300a00 */
[----:B------:R1:W-:Y:S02]  /*16840*/  STL.64 [R1+0x760], R2 ;  /* 0x0007600201007387 */ /* 0x0003e40000100a00 */
[C---:B-1----:R-:W-:Y:S02]  /*16850*/  IMAD.WIDE R2, R251.reuse, 0x4, R56 ;  /* 0x00000004fb027825 */ /* 0x042fe400078e0238 */
[----:B------:R-:W4:Y:S04]  /*16860*/  LDL.LU.64 R56, [R1+0x1530] ;  /* 0x0015300001387983 */ /* 0x000f280000300a00 */
[----:B------:R1:W-:Y:S02]  /*16870*/  STL.64 [R1+0x768], R2 ;  /* 0x0007680201007387 */ /* 0x0003e40000100a00 */
[----:B-1----:R-:W-:-:S02]  /*16880*/  IMAD.WIDE R2, R251, 0x4, R54 ;  /* 0x00000004fb027825 */ /* 0x002fc400078e0236 */
[----:B------:R-:W4:Y:S04]  /*16890*/  LDL.LU.64 R54, [R1+0x1528] ;  /* 0x0015280001367983 */ /* 0x000f280000300a00 */
        /* <DEDUP_REMOVED lines=18> */
[----:B------:R1:W-:Y:S01]  /*169c0*/  STL.64 [R1+0x80], R2 ;  /* 0x0000800201007387 */ /* 0x0003e20000100a00 */
[----:B------:R-:W-:-:S04]  /*169d0*/  IMAD.WIDE R36, R251, 0x4, R36 ;  /* 0x00000004fb247825 */ /* 0x000fc800078e0224 */
[C---:B-1----:R-:W-:Y:S02]  /*169e0*/  IMAD.WIDE R2, R251.reuse, 0x4, R40 ;  /* 0x00000004fb027825 */ /* 0x042fe400078e0228 */
[----:B------:R-:W4:Y:S04]  /*169f0*/  LDL.LU.64 R40, [R1+0x14f0] ;  /* 0x0014f00001287983 */ /* 0x000f280000300a00 */
[----:B------:R1:W-:Y:S01]  /*16a00*/  STL.64 [R1+0x798], R2 ;  /* 0x0007980201007387 */ /* 0x0003e20000100a00 */
[----:B------:R-:W-:-:S04]  /*16a10*/  IMAD.WIDE R32, R251, 0x4, R32 ;  /* 0x00000004fb207825 */ /* 0x000fc800078e0220 */
[C---:B-1----:R-:W-:Y:S02]  /*16a20*/  IMAD.WIDE R2, R251.reuse, 0x4, R38 ;  /* 0x00000004fb027825 */ /* 0x042fe400078e0226 */
[----:B------:R-:W4:Y:S04]  /*16a30*/  LDL.LU.64 R38, [R1+0x14e8] ;  /* 0x0014e80001267983 */ /* 0x000f280000300a00 */
[----:B------:R1:W-:Y:S01]  /*16a40*/  STL.64 [R1+0x7a0], R2 ;  /* 0x0007a00201007387 */ /* 0x0003e20000100a00 */
[----:B------:R-:W-:-:S03]  /*16a50*/  IMAD.WIDE R30, R251, 0x4, R30 ;  /* 0x00000004fb1e7825 */ /* 0x000fc600078e021e */
[----:B------:R-:W-:Y:S01]  /*16a60*/  STL.64 [R1+0x68], R36 ;  /* 0x0000682401007387 */ /* 0x000fe20000100a00 */
[----:B-1----:R-:W-:Y:S01]  /*16a70*/  IMAD.WIDE R2, R251, 0x4, R34 ;  /* 0x00000004fb027825 */ /* 0x002fe200078e0222 */
[----:B------:R-:W-:Y:S02]  /*16a80*/  ISETP.GE.U32.AND P4, PT, R6, 0x7fffff89, PT ;  /* 0x7fffff890600780c */ /* 0x000fe40003f86070 */
[----:B------:R-:W-:Y:S01]  /*16a90*/  ISETP.GE.U32.AND P5, PT, R5, 0x7fffff85, PT ;  /* 0x7fffff850500780c */ /* 0x000fe20003fa6070 */
[C---:B------:R-:W-:Y:S01]  /*16aa0*/  IMAD.WIDE R26, R251.reuse, 0x4, R26 ;  /* 0x00000004fb1a7825 */ /* 0x040fe200078e021a */
[----:B------:R1:W-:Y:S01]  /*16ab0*/  STL.64 [R1+0x60], R2 ;  /* 0x0000600201007387 */ /* 0x0003e20000100a00 */
[----:B------:R-:W2:Y:S03]  /*16ac0*/  LDC R6, c[0x0][0x3a0] ;  /* 0x0000e800ff067b82 */ /* 0x000ea60000000800 */
[----:B------:R-:W-:Y:S04]  /*16ad0*/  STL.64 [R1+0x7a8], R32 ;  /* 0x0007a82001007387 */ /* 0x000fe80000100a00 */
[----:B------:R-:W-:Y:S01]  /*16ae0*/  STL.64 [R1+0x7b0], R30 ;  /* 0x0007b01e01007387 */ /* 0x000fe20000100a00 */
[C---:B------:R-:W-:Y:S01]  /*16af0*/  IMAD.WIDE R22, R251.reuse, 0x4, R22 ;  /* 0x00000004fb167825 */ /* 0x040fe200078e0216 */
[----:B------:R-:W-:Y:S01]  /*16b00*/  ISETP.GE.U32.AND P6, PT, R4, 0x7fffff81, PT ;  /* 0x7fffff810400780c */ /* 0x000fe20003fc6070 */
[----:B------:R-:W2:Y:S01]  /*16b10*/  LDC R5, c[0x0][0x3a0] ;  /* 0x0000e800ff057b82 */ /* 0x000ea20000000800 */
[----:B------:R-:W-:Y:S01]  /*16b20*/  LDGSTS.E [R250+0x23700], desc[UR14][R24.64], !P4 ;  /* 0x2370000018fa7fae */ /* 0x000fe2000e1a100e */
[----:B-1----:R-:W-:-:S03]  /*16b30*/  IMAD.WIDE R2, R251, 0x4, R28 ;  /* 0x00000004fb027825 */ /* 0x002fc600078e021c */
[----:B------:R1:W-:Y:S01]  /*16b40*/  LDGSTS.E [R250+0x23b00], desc[UR14][R16.64], !P5 ;  /* 0x23b0000010fa7fae */ /* 0x0003e2000e9a100e */
[C---:B------:R-:W-:Y:S02]  /*16b50*/  IMAD.WIDE R20, R251.reuse, 0x4, R20 ;  /* 0x00000004fb147825 */ /* 0x040fe400078e0214 */
[----:B------:R-:W2:Y:S01]  /*16b60*/  LDC R4, c[0x0][0x3a0] ;  /* 0x0000e800ff047b82 */ /* 0x000ea20000000800 */
[----:B------:R1:W-:Y:S04]  /*16b70*/  STL.64 [R1+0x7b8], R2 ;  /* 0x0007b80201007387 */ /* 0x0003e80000100a00 */
[----:B------:R-:W-:Y:S01]  /*16b80*/  STL.64 [R1+0x7c0], R26 ;  /* 0x0007c01a01007387 */ /* 0x000fe20000100a00 */
[----:B-1----:R-:W-:-:S03]  /*16b90*/  IMAD.WIDE R16, R251, 0x4, R16 ;  /* 0x00000004fb107825 */ /* 0x002fc600078e0210 */
[----:B------:R2:W-:Y:S01]  /*16ba0*/  LDGSTS.E [R250+0x23f00], desc[UR14][R124.64], !P6 ;  /* 0x23f000007cfa7fae */ /* 0x0005e2000f1a100e */
[----:B------:R-:W-:-:S03]  /*16bb0*/  IMAD.WIDE R2, R251, 0x4, R24 ;  /* 0x00000004fb027825 */ /* 0x000fc600078e0218 */
[----:B------:R-:W0:Y:S04]  /*16bc0*/  LDGDEPBAR ;  /* 0x00000000000079af */ /* 0x000e280000000000 */
[----:B------:R1:W-:Y:S04]  /*16bd0*/  STL.64 [R1+0x7c8], R2 ;  /* 0x0007c80201007387 */ /* 0x0003e80000100a00 */
[----:B------:R-:W-:Y:S04]  /*16be0*/  STL.64 [R1+0x7d0], R22 ;  /* 0x0007d01601007387 */ /* 0x000fe80000100a00 */
[----:B------:R-:W-:Y:S01]  /*16bf0*/  STL.64 [R1+0x28], R20 ;  /* 0x0000281401007387 */ /* 0x000fe20000100a00 */
[----:B-1----:R-:W-:-:S05]  /*16c00*/  IMAD.WIDE R2, R251, 0x4, R18 ;  /* 0x00000004fb027825 */ /* 0x002fca00078e0212 */
[----:B------:R1:W-:Y:S01]  /*16c10*/  STL.64 [R1+0x20], R2 ;  /* 0x0000200201007387 */ /* 0x0003e20000100a00 */
[----:B------:R-:W-:-:S03]  /*16c20*/  IMAD.WIDE R12, R251, 0x4, R12 ;  /* 0x00000004fb0c7825 */ /* 0x000fc600078e020c */
[----:B------:R-:W-:Y:S01]  /*16c30*/  STL.64 [R1+0x7d8], R16 ;  /* 0x0007d81001007387 */ /* 0x000fe20000100a00 */
[----:B------:R-:W-:-:S04]  /*16c40*/  IMAD.WIDE R10, R251, 0x4, R10 ;  /* 0x00000004fb0a7825 */ /* 0x000fc800078e020a */
[----:B-1----:R-:W-:-:S05]  /*16c50*/  IMAD.WIDE R2, R251, 0x4, R14 ;  /* 0x00000004fb027825 */ /* 0x002fca00078e020e */
[----:B------:R1:W-:Y:S04]  /*16c60*/  STL.64 [R1+0x7e0], R2 ;  /* 0x0007e00201007387 */ /* 0x0003e80000100a00 */
[----:B------:R2:W-:Y:S04]  /*16c70*/  STL.64 [R1+0x7e8], R12 ;  /* 0x0007e80c01007387 */ /* 0x0005e80000100a00 */
[----:B------:R3:W-:Y:S01]  /*16c80*/  STL.64 [R1+0x7f0], R10 ;  /* 0x0007f00a01007387 */ /* 0x0007e20000100a00 */
[----:B-1----:R-:W-:-:S04]  /*16c90*/  IMAD.WIDE R2, R251, 0x4, R124 ;  /* 0x00000004fb027825 */ /* 0x002fc800078e027c */
[----:B--2---:R-:W-:Y:S01]  /*16ca0*/  VIADD R125, R7, 0xffffffbb ;  /* 0xffffffbb077d7836 */ /* 0x004fe20000000000 */
[----:B------:R1:W-:Y:S01]  /*16cb0*/  STL.64 [R1+0x7f8], R2 ;  /* 0x0007f80201007387 */ /* 0x0003e20000100a00 */
[----:B------:R-:W-:-:S03]  /*16cc0*/  VIADD R124, R6, 0xffffffb7 ;  /* 0xffffffb7067c7836 */ /* 0x000fc60000000000 */
[----:B------:R-:W2:Y:S04]  /*16cd0*/  LDL.64 R22, [R1+0x620] ;  /* 0x0006200001167983 */ /* 0x000ea80000100a00 */
[----:B------:R-:W4:Y:S04]  /*16ce0*/  LDL.64 R6, [R1+0x5e0] ;  /* 0x0005e00001067983 */ /* 0x000f280000100a00 */
[----:B------:R-:W4:Y:S04]  /*16cf0*/  LDL.64 R36, [R1+0x5a0] ;  /* 0x0005a00001247983 */ /* 0x000f280000100a00 */
[----:B------:R-:W4:Y:S04]  /*16d00*/  LDL.64 R34, [R1+0x560] ;  /* 0x0005600001227983 */ /* 0x000f280000100a00 */
[----:B------:R-:W4:Y:S04]  /*16d10*/  LDL.64 R32, [R1+0x520] ;  /* 0x0005200001207983 */ /* 0x000f280000100a00 */
[----:B------:R-:W4:Y:S01]  /*16d20*/  LDL.64 R30, [R1+0x4e0] ;  /* 0x0004e000011e7983 */ /* 0x000f220000100a00 */
[----:B---3--:R-:W-:-:S03]  /*16d30*/  VIADD R8, R8, 0xffffffbf ;  /* 0xffffffbf08087836 */ /* 0x008fc60000000000 */
[----:B------:R-:W3:Y:S04]  /*16d40*/  LDL.64 R28, [R1+0x4a0] ;  /* 0x0004a000011c7983 */ /* 0x000ee80000100a00 */
[----:B------:R-:W3:Y:S04]  /*16d50*/  LDL.64 R26, [R1+0x460] ;  /* 0x00046000011a7983 */ /* 0x000ee80000100a00 */
[----:B------:R-:W3:Y:S04]  /*16d60*/  LDL.64 R24, [R1+0x420] ;  /* 0x0004200001187983 */ /* 0x000ee80000100a00 */
[----:B------:R-:W3:Y:S04]  /*16d70*/  LDL.64 R20, [R1+0x3e0] ;  /* 0x0003e00001147983 */ /* 0x000ee80000100a00 */
[----:B------:R-:W3:Y:S01]  /*16d80*/  LDL.64 R18, [R1+0x3a0] ;  /* 0x0003a00001127983 */ /* 0x000ee20000100a00 */
[----:B------:R-:W-:-:S03]  /*16d90*/  ISETP.GE.U32.AND P6, PT, R8, 0x7fffff80, PT ;  /* 0x7fffff800800780c */ /* 0x000fc60003fc6070 */
[----:B------:R-:W3:Y:S04]  /*16da0*/  LDL.64 R16, [R1+0x360] ;  /* 0x0003600001107983 */ /* 0x000ee80000100a00 */
[----:B------:R-:W3:Y:S04]  /*16db0*/  LDL.64 R14, [R1+0x320] ;  /* 0x00032000010e7983 */ /* 0x000ee80000100a00 */
[----:B------:R-:W3:Y:S04]  /*16dc0*/  LDL.64 R12, [R1+0x2e0] ;  /* 0x0002e000010c7983 */ /* 0x000ee80000100a00 */
[----:B------:R-:W3:Y:S04]  /*16dd0*/  LDL.64 R10, [R1+0x2a0] ;  /* 0x0002a000010a7983 */ /* 0x000ee80000100a00 */
[----:B------:R-:W3:Y:S01]  /*16de0*/  LDL.64 R8, [R1+0x260] ;  /* 0x0002600001087983 */ /* 0x000ee20000100a00 */
[----:B-1----:R-:W-:-:S02]  /*16df0*/  VIADD R3, R5, 0xffffffb3 ;  /* 0xffffffb305037836 */ /* 0x002fc40000000000 */
[----:B------:R-:W-:Y:S02]  /*16e00*/  VIADD R2, R4, 0xffffffaf ;  /* 0xffffffaf04027836 */ /* 0x000fe40000000000 */
[----:B------:R-:W3:Y:S04]  /*16e10*/  LDL.64 R4, [R1+0x220] ;  /* 0x0002200001047983 */ /* 0x000ee80000100a00 */
[----:B--2---:R-:W-:Y:S04]  /*16e20*/  LDGSTS.E [R0], desc[UR14][R22.64], P1 ;  /* 0x0000000016007fae */ /* 0x004fe800089a100e */
[----:B----4-:R-:W-:Y:S04]  /*16e30*/  LDGSTS.E [R0+0x800], desc[UR14][R6.64], P1 ;  /* 0x0080000006007fae */ /* 0x010fe800089a100e */
[----:B------:R-:W-:Y:S04]  /*16e40*/  LDGSTS.E [R0+0x1000], desc[UR14][R36.64], P1 ;  /* 0x0100000024007fae */ /* 0x000fe800089a100e */
[----:B------:R-:W2:Y:S04]  /*16e50*/  LDL.LU.64 R22, [R1+0x14e0] ;  /* 0x0014e00001167983 */ /* 0x000ea80000300a00 */
[----:B------:R-:W4:Y:S04]  /*16e60*/  LDL.LU.64 R6, [R1+0x14d8] ;  /* 0x0014d80001067983 */ /* 0x000f280000300a00 */
[----:B------:R-:W-:Y:S04]  /*16e70*/  LDGSTS.E [R0+0x1800], desc[UR14][R34.64], P1 ;  /* 0x0180000022007fae */ /* 0x000fe800089a100e */
[----:B------:R-:W-:Y:S04]  /*16e80*/  LDGSTS.E [R0+0x2000], desc[UR14][R32.64], P1 ;  /* 0x0200000020007fae */ /* 0x000fe800089a100e */
[----:B------:R-:W-:Y:S04]  /*16e90*/  LDGSTS.E [R0+0x2800], desc[UR14][R30.64], P1 ;  /* 0x028000001e007fae */ /* 0x000fe800089a100e */
[----:B---3--:R-:W-:Y:S04]  /*16ea0*/  LDGSTS.E [R0+0x3000], desc[UR14][R28.64], P1 ;  /* 0x030000001c007fae */ /* 0x008fe800089a100e */
[----:B------:R-:W-:Y:S04]  /*16eb0*/  LDGSTS.E [R0+0x3800], desc[UR14][R26.64], P1 ;  /* 0x038000001a007fae */ /* 0x000fe800089a100e */
[----:B------:R-:W-:Y:S04]  /*16ec0*/  LDGSTS.E [R0+0x4000], desc[UR14][R24.64], P1 ;  /* 0x0400000018007fae */ /* 0x000fe800089a100e */
[----:B------:R-:W-:Y:S04]  /*16ed0*/  LDGSTS.E [R0+0x4800], desc[UR14][R20.64], P1 ;  /* 0x0480000014007fae */ /* 0x000fe800089a100e */
[----:B------:R-:W-:Y:S04]  /*16ee0*/  LDGSTS.E [R0+0x5000], desc[UR14][R18.64], P1 ;  /* 0x0500000012007fae */ /* 0x000fe800089a100e */
[----:B------:R-:W-:Y:S04]  /*16ef0*/  LDGSTS.E [R0+0x5800], desc[UR14][R16.64], P1 ;  /* 0x0580000010007fae */ /* 0x000fe800089a100e */
[----:B------:R-:W3:Y:S04]  /*16f00*/  LDL.64 R36, [R1+0x618] ;  /* 0x0006180001247983 */ /* 0x000ee80000100a00 */
[----:B------:R-:W-:Y:S04]  /*16f10*/  LDGSTS.E [R0+0x6000], desc[UR14][R14.64], P1 ;  /* 0x060000000e007fae */ /* 0x000fe800089a100e */
[----:B------:R-:W3:Y:S04]  /*16f20*/  LDL.64 R34, [R1+0x5d8] ;  /* 0x0005d80001227983 */ /* 0x000ee80000100a00 */
[----:B------:R-:W-:Y:S04]  /*16f30*/  LDGSTS.E [R0+0x6800], desc[UR14][R12.64], P1 ;  /* 0x068000000c007fae */ /* 0x000fe800089a100e */
[----:B------:R-:W3:Y:S04]  /*16f40*/  LDL.64 R32, [R1+0x598] ;  /* 0x0005980001207983 */ /* 0x000ee80000100a00 */
[----:B------:R-:W-:Y:S04]  /*16f50*/  LDGSTS.E [R0+0x7000], desc[UR14][R10.64], P1 ;  /* 0x070000000a007fae */ /* 0x000fe800089a100e */
[----:B------:R-:W3:Y:S04]  /*16f60*/  LDL.64 R30, [R1+0x558] ;  /* 0x00055800011e7983 */ /* 0x000ee80000100a00 */
[----:B------:R-:W-:Y:S04]  /*16f70*/  LDGSTS.E [R0+0x7800], desc[UR14][R8.64], P1 ;  /* 0x0780000008007fae */ /* 0x000fe800089a100e */
[----:B------:R-:W3:Y:S01]  /*16f80*/  LDL.64 R24, [R1+0x518] ;  /* 0x0005180001187983 */ /* 0x000ee20000100a00 */
[----:B------:R-:W1:Y:S03]  /*16f90*/  S2R R251, SR_TID.X ;  /* 0x0000000000fb7919 */ /* 0x000e660000002100 */
[----:B------:R-:W3:Y:S04]  /*16fa0*/  LDL.64 R8, [R1+0x4d8] ;  /* 0x0004d80001087983 */ /* 0x000ee80000100a00 */
[----:B------:R-:W-:Y:S04]  /*16fb0*/  LDGSTS.E [R0+0x8000], desc[UR14][R4.64], P1 ;  /* 0x0800000004007fae */ /* 0x000fe800089a100e */
[----:B------:R-:W3:Y:S04]  /*16fc0*/  LDL.64 R28, [R1+0x498] ;  /* 0x00049800011c7983 */ /* 0x000ee80000100a00 */
[----:B------:R-:W3:Y:S04]  /*16fd0*/  LDL.64 R26, [R1+0x458] ;  /* 0x00045800011a7983 */ /* 0x000ee80000100a00 */
[----:B------:R-:W3:Y:S04]  /*16fe0*/  LDL.64 R20, [R1+0x418] ;  /* 0x0004180001147983 */ /* 0x000ee80000100a00 */
[----:B------:R-:W3:Y:S04]  /*16ff0*/  LDL.64 R18, [R1+0x3d8] ;  /* 0x0003d80001127983 */ /* 0x000ee80000100a00 */
[----:B------:R-:W3:Y:S04]  /*17000*/  LDL.64 R16, [R1+0x398] ;  /* 0x0003980001107983 */ /* 0x000ee80000100a00 */
[----:B------:R-:W3:Y:S04]  /*17010*/  LDL.64 R14, [R1+0x358] ;  /* 0x00035800010e7983 */ /* 0x000ee80000100a00 */
[----:B------:R-:W3:Y:S04]  /*17020*/  LDL.64 R12, [R1+0x318] ;  /* 0x00031800010c7983 */ /* 0x000ee80000100a00 */
[----:B------:R-:W3:Y:S04]  /*17030*/  LDL.64 R10, [R1+0x2d8] ;  /* 0x0002d800010a7983 */ /* 0x000ee80000100a00 */
[----:B------:R-:W3:Y:S01]  /*17040*/  LDL.64 R4, [R1+0x298] ;  /* 0x0002980001047983 */ /* 0x000ee20000100a00 */
[----:B------:R-:W-:-:S02]  /*17050*/  ISETP.GE.U32.AND P4, PT, R125, 0x7fffff7c, PT ;  /* 0x7fffff7c7d00780c */ /* 0x000fc40003f86070 */
[----:B-1----:R-:W-:Y:S02]  /*17060*/  LOP3.LUT R125, R251, 0x3f, RZ, 0xc0, !PT ;  /* 0x0000003ffb7d7812 */ /* 0x002fe400078ec0ff */
[----:B------:R-:W-:Y:S01]  /*17070*/  ISETP.GE.U32.AND P5, PT, R2, 0x7fffff70, PT ;  /* 0x7fffff700200780c */ /* 0x000fe20003fa6070 */
[----:B------:R-:W1:Y:S02]  /*17080*/  LDC R251, c[0x0][0x3a0] ;  /* 0x0000e800fffb7b82 */ /* 0x000e640000000800 */
[----:B------:R-:W-:Y:S01]  /*17090*/  IMAD.SHL.U32 R2, R125, 0x4, RZ ;  /* 0x000000047d027824 */ /* 0x000fe200078e00ff */
[----:B------:R-:W-:-:S04]  /*170a0*/  ISETP.GE.U32.AND P2, PT, R3, 0x7fffff74, PT ;  /* 0x7fffff740300780c */ /* 0x000fc80003f46070 */
[----:B------:R-:W-:-:S05]  /*170b0*/  LOP3.LUT R3, R2, 0x10, RZ, 0x3c, !PT ;  /* 0x0000001002037812 */ /* 0x000fca00078e3cff */
[----:B------:R-:W-:Y:S01]  /*170c0*/  VIADD R3, R3, UR5 ;  /* 0x0000000503037c36 */ /* 0x000fe20008000000 */
[----:B----4-:R-:W-:Y:S04]  /*170d0*/  LDGSTS.E [R0+0x8800], desc[UR14][R6.64], P1 ;  /* 0x0880000006007fae */ /* 0x010fe800089a100e */
[----:B------:R4:W-:Y:S04]  /*170e0*/  STL.64 [R1+0x1190], R6 ;  /* 0x0011900601007387 */ /* 0x0009e80000100a00 */
[----:B--2---:R-:W-:Y:S04]  /*170f0*/  LDGSTS.E [R0+0x9000], desc[UR14][R22.64], P1 ;  /* 0x0900000016007fae */ /* 0x004fe800089a100e */
[----:B------:R-:W-:Y:S04]  /*17100*/  LDGSTS.E [R0+0x9800], desc[UR14][R38.64], P1 ;  /* 0x0980000026007fae */ /* 0x000fe800089a100e */
[----:B----4-:R-:W2:Y:S04]  /*17110*/  LDL.LU.64 R6, [R1+0x210] ;  /* 0x0002100001067983 */ /* 0x010ea80000300a00 */
[----:B------:R4:W-:Y:S04]  /*17120*/  STL.64 [R1+0x1178], R22 ;  /* 0x0011781601007387 */ /* 0x0009e80000100a00 */
[----:B------:R-:W-:Y:S04]  /*17130*/  LDGSTS.E [R0+0xa000], desc[UR14][R54.64], P1 ;  /* 0x0a00000036007fae */ /* 0x000fe800089a100e */
[----:B------:R-:W-:Y:S04]  /*17140*/  LDGSTS.E [R0+0xa800], desc[UR14][R70.64], P1 ;  /* 0x0a80000046007fae */ /* 0x000fe800089a100e */
[----:B----4-:R-:W4:Y:S04]  /*17150*/  LDL.LU.64 R22, [R1+0x1f8] ;  /* 0x0001f80001167983 */ /* 0x010f280000300a00 */
[----:B------:R1:W-:Y:S04]  /*17160*/  STL.64 [R1+0x1180], R38 ;  /* 0x0011802601007387 */ /* 0x0003e80000100a00 */
[----:B------:R-:W-:Y:S04]  /*17170*/  LDGSTS.E [R0+0xb000], desc[UR14][R86.64], P1 ;  /* 0x0b00000056007fae */ /* 0x000fe800089a100e */
[----:B------:R-:W-:Y:S04]  /*17180*/  LDGSTS.E [R0+0xb800], desc[UR14][R102.64], P1 ;  /* 0x0b80000066007fae */ /* 0x000fe800089a100e */
[----:B-1----:R-:W2:Y:S04]  /*17190*/  LDL.LU.64 R38, [R1+0x200] ;  /* 0x0002000001267983 */ /* 0x002ea80000300a00 */
        /* <DEDUP_REMOVED lines=17> */
[----:B---3--:R-:W-:Y:S04]  /*172b0*/  LDGSTS.E [R3+0x100], desc[UR14][R36.64], P1 ;  /* 0x0010000024037fae */ /* 0x008fe800089a100e */
[----:B------:R-:W-:Y:S04]  /*172c0*/  LDGSTS.E [R3+0x900], desc[UR14][R34.64], P1 ;  /* 0x0090000022037fae */ /* 0x000fe800089a100e */
[----:B-1----:R-:W3:Y:S04]  /*172d0*/  LDL.LU.64 R118, [R1+0x238] ;  /* 0x0002380001767983 */ /* 0x002ee80000300a00 */
        /* <DEDUP_REMOVED lines=19> */
[----:B-1----:R-:W3:Y:S04]  /*17410*/  LDL.LU.64 R200, [R1+0x268] ;  /* 0x0002680001c87983 */ /* 0x002ee80000300a00 */
[----:B------:R1:W-:Y:S04]  /*17420*/  STL.64 [R1+0x11e0], R216 ;  /* 0x0011e0d801007387 */ /* 0x0003e80000100a00 */
[----:B------:R-:W-:Y:S04]  /*17430*/  LDGSTS.E [R3+0x6100], desc[UR14][R12.64], P1 ;  /* 0x061000000c037fae */ /* 0x000fe800089a100e */
[----:B------:R-:W-:Y:S04]  /*17440*/  LDGSTS.E [R3+0x6900], desc[UR14][R10.64], P1 ;  /* 0x069000000a037fae */ /* 0x000fe800089a100e */
[----:B-1----:R-:W3:Y:S04]  /*17450*/  LDL.LU.64 R216, [R1+0x270] ;  /* 0x0002700001d87983 */ /* 0x002ee80000300a00 */
[----:B------:R1:W-:Y:S04]  /*17460*/  STL.64 [R1+0x11e8], R232 ;  /* 0x0011e8e801007387 */ /* 0x0003e80000100a00 */
[----:B------:R-:W-:Y:S04]  /*17470*/  LDGSTS.E [R3+0x7100], desc[UR14][R4.64], P1 ;  /* 0x0710000004037fae */ /* 0x000fe800089a100e */
[----:B-1----:R-:W3:Y:S04]  /*17480*/  LDL.LU.64 R232, [R1+0x278] ;  /* 0x0002780001e87983 */ /* 0x002ee80000300a00 */
[----:B------:R-:W3:Y:S04]  /*17490*/  LDL.LU.64 R36, [R1+0x14d0] ;  /* 0x0014d00001247983 */ /* 0x000ee80000300a00 */
[----:B------:R-:W3:Y:S04]  /*174a0*/  LDL.LU.64 R34, [R1+0x14c8] ;  /* 0x0014c80001227983 */ /* 0x000ee80000300a00 */
[----:B------:R-:W3:Y:S04]  /*174b0*/  LDL.LU.64 R32, [R1+0x14c0] ;  /* 0x0014c00001207983 */ /* 0x000ee80000300a00 */
[----:B------:R-:W3:Y:S04]  /*174c0*/  LDL.LU.64 R30, [R1+0x14b8] ;  /* 0x0014b800011e7983 */ /* 0x000ee80000300a00 */
[----:B------:R-:W3:Y:S04]  /*174d0*/  LDL.LU.64 R24, [R1+0x14b0] ;  /* 0x0014b00001187983 */ /* 0x000ee80000300a00 */
[----:B------:R-:W3:Y:S04]  /*174e0*/  LDL.LU.64 R8, [R1+0x14a8] ;  /* 0x0014a80001087983 */ /* 0x000ee80000300a00 */
[----:B------:R-:W4:Y:S04]  /*174f0*/  LDL.64 R28, [R1+0x610] ;  /* 0x00061000011c7983 */ /* 0x000f280000100a00 */
        /* <DEDUP_REMOVED lines=8> */
[----:B--2---:R-:W-:Y:S04]  /*17580*/  LDGSTS.E [R3+0x7900], desc[UR14][R184.64], P1 ;  /* 0x07900000b8037fae */ /* 0x004fe800089a100e */
[----:B------:R1:W-:Y:S04]  /*17590*/  STL.64 [R1+0x11f0], R184 ;  /* 0x0011f0b801007387 */ /* 0x0003e80000100a00 */
[----:B------:R-:W-:Y:S04]  /*175a0*/  LDGSTS.E [R3+0x8100], desc[UR14][R70.64], P1 ;  /* 0x0810000046037fae */ /* 0x000fe800089a100e */
[----:B-1----:R-:W2:Y:S04]  /*175b0*/  LDL.LU.64 R184, [R1+0x280] ;  /* 0x0002800001b87983 */ /* 0x002ea80000300a00 */
[----:B------:R1:W-:Y:S04]  /*175c0*/  STL.64 [R1+0x11f8], R70 ;  /* 0x0011f84601007387 */ /* 0x0003e80000100a00 */
[----:B-1----:R-:W2:Y:S04]  /*175d0*/  LDL.LU.64 R70, [R1+0x288] ;  /* 0x0002880001467983 */ /* 0x002ea80000300a00 */
[----:B---3--:R-:W-:Y:S04]  /*175e0*/  LDGSTS.E [R3+0x8900], desc[UR14][R8.64], P1 ;  /* 0x0890000008037fae */ /* 0x008fe800089a100e */
[----:B------:R1:W-:Y:S04]  /*175f0*/  STL.64 [R1+0x1200], R8 ;  /* 0x0012000801007387 */ /* 0x0003e80000100a00 */
[----:B------:R-:W-:Y:S04]  /*17600*/  LDGSTS.E [R3+0x9100], desc[UR14][R24.64], P1 ;  /* 0x0910000018037fae */ /* 0x000fe800089a100e */
[----:B------:R-:W-:Y:S04]  /*17610*/  LDGSTS.E [R3+0x9900], desc[UR14][R40.64], P1 ;  /* 0x0990000028037fae */ /* 0x000fe800089a100e */
[----:B-1----:R-:W3:Y:S04]  /*17620*/  LDL.LU.64 R8, [R1+0x290] ;  /* 0x0002900001087983 */ /* 0x002ee80000300a00 */
[----:B------:R1:W-:Y:S04]  /*17630*/  STL.64 [R1+0x1208], R24 ;  /* 0x0012081801007387 */ /* 0x0003e80000100a00 */
[----:B------:R-:W-:Y:S04]  /*17640*/  LDGSTS.E [R3+0xa100], desc[UR14][R56.64], P1 ;  /* 0x0a10000038037fae */ /* 0x000fe800089a100e */
[----:B------:R-:W-:Y:S04]  /*17650*/  LDGSTS.E [R3+0xa900], desc[UR14][R72.64], P1 ;  /* 0x0a90000048037fae */ /* 0x000fe800089a100e */
[----:B-1----:R-:W2:Y:S04]  /*17660*/  LDL.64 R24, [R1+0x490] ;  /* 0x0004900001187983 */ /* 0x002ea80000100a00 */
[----:B------:R1:W-:Y:S04]  /*17670*/  STL.64 [R1+0x1210], R40 ;  /* 0x0012102801007387 */ /* 0x0003e80000100a00 */
[----:B------:R-:W-:Y:S04]  /*17680*/  LDGSTS.E [R3+0xb100], desc[UR14][R88.64], P1 ;  /* 0x0b10000058037fae */ /* 0x000fe800089a100e */
[----:B------:R-:W-:Y:S04]  /*17690*/  LDGSTS.E [R3+0xb900], desc[UR14][R104.64], P1 ;  /* 0x0b90000068037fae */ /* 0x000fe800089a100e */
[----:B-1----:R-:W2:Y:S04]  /*176a0*/  LDL.64 R40, [R1+0x4d0] ;  /* 0x0004d00001287983 */ /* 0x002ea80000100a00 */
        /* <DEDUP_REMOVED lines=17> */
[----:B----4-:R-:W-:Y:S04]  /*177c0*/  LDGSTS.E [R248+0x200], desc[UR14][R28.64], P1 ;  /* 0x002000001cf87fae */ /* 0x010fe800089a100e */
[----:B------:R-:W-:Y:S04]  /*177d0*/  LDGSTS.E [R248+0xa00], desc[UR14][R26.64], P1 ;  /* 0x00a000001af87fae */ /* 0x000fe800089a100e */
[----:B-1----:R-:W4:Y:S04]  /*177e0*/  LDL.LU.64 R120, [R1+0x2c8] ;  /* 0x0002c80001787983 */ /* 0x002f280000300a00 */
[----:B------:R1:W-:Y:S04]  /*177f0*/  STL.64 [R1+0x1240], R138 ;  /* 0x0012408a01007387 */ /* 0x0003e80000100a00 */
[----:B------:R-:W-:Y:S04]  /*17800*/  LDGSTS.E [R248+0x1200], desc[UR14][R20.64], P1 ;  /* 0x0120000014f87fae */ /* 0x000fe800089a100e */
[----:B------:R-:W-:Y:S04]  /*17810*/  LDGSTS.E [R248+0x1a00], desc[UR14][R10.64], P1 ;  /* 0x01a000000af87fae */ /* 0x000fe800089a100e */
[----:B-1----:R-:W2:Y:S04]  /*17820*/  LDL.LU.64 R138, [R1+0x2d0] ;  /* 0x0002d000018a7983 */ /* 0x002ea80000300a00 */
[----:B------:R1:W-:Y:S04]  /*17830*/  STL.64 [R1+0x1248], R154 ;  /* 0x0012489a01007387 */ /* 0x0003e80000100a00 */
[----:B-1----:R-:W2:Y:S04]  /*17840*/  LDL.LU.64 R154, [R1+0x450] ;  /* 0x00045000019a7983 */ /* 0x002ea80000300a00 */
[----:B------:R1:W-:Y:S04]  /*17850*/  STL.64 [R1+0x1250], R170 ;  /* 0x001250aa01007387 */ /* 0x0003e80000100a00 */
[----:B-1----:R-:W3:Y:S04]  /*17860*/  LDL.64 R170, [R1+0x510] ;  /* 0x0005100001aa7983 */ /* 0x002ee80000100a00 */
[----:B------:R1:W-:Y:S04]  /*17870*/  STL.64 [R1+0x1258], R186 ;  /* 0x001258ba01007387 */ /* 0x0003e80000100a00 */
[----:B-1----:R-:W4:Y:S04]  /*17880*/  LDL.LU.64 R186, [R1+0x2e8] ;  /* 0x0002e80001ba7983 */ /* 0x002f280000300a00 */
[----:B------:R1:W-:Y:S04]  /*17890*/  STL.64 [R1+0x1260], R202 ;  /* 0x001260ca01007387 */ /* 0x0003e80000100a00 */
[----:B-1----:R-:W4:Y:S04]  /*178a0*/  LDL.LU.64 R202, [R1+0x2f0] ;  /* 0x0002f00001ca7983 */ /* 0x002f280000300a00 */
[----:B------:R1:W-:Y:S04]  /*178b0*/  STL.64 [R1+0x1268], R218 ;  /* 0x001268da01007387 */ /* 0x0003e80000100a00 */
[----:B-1----:R-:W4:Y:S04]  /*178c0*/  LDL.LU.64 R218, [R1+0x2f8] ;  /* 0x0002f80001da7983 */ /* 0x002f280000300a00 */
[----:B------:R1:W-:Y:S04]  /*178d0*/  STL.64 [R1+0x1270], R234 ;  /* 0x001270ea01007387 */ /* 0x0003e80000100a00 */
[----:B-1----:R-:W4:Y:S04]  /*178e0*/  LDL.LU.64 R234, [R1+0x300] ;  /* 0x0003000001ea7983 */ /* 0x002f280000300a00 */
[----:B------:R-:W4:Y:S04]  /*178f0*/  LDL.LU.64 R28, [R1+0x14a0] ;  /* 0x0014a000011c7983 */ /* 0x000f280000300a00 */
[----:B------:R-:W4:Y:S04]  /*17900*/  LDL.LU.64 R26, [R1+0x1498] ;  /* 0x00149800011a7983 */ /* 0x000f280000300a00 */
[----:B------:R-:W4:Y:S04]  /*17910*/  LDL.LU.64 R20, [R1+0x1490] ;  /* 0x0014900001147983 */ /* 0x000f280000300a00 */
[----:B------:R-:W4:Y:S04]  /*17920*/  LDL.LU.64 R10, [R1+0x1488] ;  /* 0x00148800010a7983 */ /* 0x000f280000300a00 */
[----:B--2---:R1:W-:Y:S04]  /*17930*/  STL.64 [R1+0x1350], R154 ;  /* 0x0013509a01007387 */ /* 0x0043e80000100a00 */
[----:B---3--:R-:W-:Y:S04]  /*17940*/  LDGSTS.E [R248+0x2200], desc[UR14][R170.64], P1 ;  /* 0x02200000aaf87fae */ /* 0x008fe800089a100e */
[----:B------:R-:W-:Y:S04]  /*17950*/  LDGSTS.E [R248+0x2a00], desc[UR14][R40.64], P1 ;  /* 0x02a0000028f87fae */ /* 0x000fe800089a100e */
[----:B------:R-:W-:Y:S04]  /*17960*/  LDGSTS.E [R248+0x3200], desc[UR14][R24.64], P1 ;  /* 0x0320000018f87fae */ /* 0x000fe800089a100e */
[----:B------:R-:W-:Y:S04]  /*17970*/  LDGSTS.E [R248+0x3a00], desc[UR14][R154.64], P1 ;  /* 0x03a000009af87fae */ /* 0x000fe800089a100e */
[----:B------:R-:W-:Y:S04]  /*17980*/  LDGSTS.E [R248+0x4200], desc[UR14][R18.64], P1 ;  /* 0x0420000012f87fae */ /* 0x000fe800089a100e */
[----:B------:R-:W-:Y:S04]  /*17990*/  LDGSTS.E [R248+0x4a00], desc[UR14][R16.64], P1 ;  /* 0x04a0000010f87fae */ /* 0x000fe800089a100e */
[----:B------:R-:W-:Y:S04]  /*179a0*/  LDGSTS.E [R248+0x5200], desc[UR14][R14.64], P1 ;  /* 0x052000000ef87fae */ /* 0x000fe800089a100e */
[----:B------:R-:W2:Y:S04]  /*179b0*/  LDL.64 R18, [R1+0x608] ;  /* 0x0006080001127983 */ /* 0x000ea80000100a00 */
[----:B------:R-:W3:Y:S04]  /*179c0*/  LDL.64 R16, [R1+0x5c8] ;  /* 0x0005c80001107983 */ /* 0x000ee80000100a00 */
[----:B------:R-:W-:Y:S04]  /*179d0*/  LDGSTS.E [R248+0x5a00], desc[UR14][R12.64], P1 ;  /* 0x05a000000cf87fae */ /* 0x000fe800089a100e */
[----:B------:R-:W3:Y:S04]  /*179e0*/  LDL.64 R14, [R1+0x588] ;  /* 0x00058800010e7983 */ /* 0x000ee80000100a00 */
[----:B------:R-:W-:Y:S04]  /*179f0*/  LDGSTS.E [R248+0x6200], desc[UR14][R4.64], P1 ;  /* 0x0620000004f87fae */ /* 0x000fe800089a100e */
[----:B------:R-:W3:Y:S04]  /*17a00*/  LDL.64 R12, [R1+0x548] ;  /* 0x00054800010c7983 */ /* 0x000ee80000100a00 */
[----:B-1----:R-:W3:Y:S04]  /*17a10*/  LDL.64 R154, [R1+0x488] ;  /* 0x00048800019a7983 */ /* 0x002ee80000100a00 */
[----:B------:R-:W3:Y:S04]  /*17a20*/  LDL.64 R4, [R1+0x508] ;  /* 0x0005080001047983 */ /* 0x000ee80000100a00 */
[----:B------:R-:W3:Y:S04]  /*17a30*/  LDL.LU.64 R24, [R1+0x428] ;  /* 0x0004280001187983 */ /* 0x000ee80000300a00 */
[----:B------:R-:W3:Y:S04]  /*17a40*/  LDL.LU.64 R170, [R1+0x3a8] ;  /* 0x0003a80001aa7983 */ /* 0x000ee80000300a00 */
[----:B------:R-:W3:Y:S04]  /*17a50*/  LDL.LU.64 R40, [R1+0x378] ;  /* 0x0003780001287983 */ /* 0x000ee80000300a00 */
[----:B------:R-:W-:Y:S04]  /*17a60*/  LDGSTS.E [R248+0x6a00], desc[UR14][R138.64], P1 ;  /* 0x06a000008af87fae */ /* 0x000fe800089a100e */
[----:B------:R1:W-:Y:S04]  /*17a70*/  STL.64 [R1+0x1278], R138 ;  /* 0x0012788a01007387 */ /* 0x0003e80000100a00 */
[----:B------:R-:W-:Y:S04]  /*17a80*/  LDGSTS.E [R248+0x7200], desc[UR14][R8.64], P1 ;  /* 0x0720000008f87fae */ /* 0x000fe800089a100e */
[----:B------:R-:W-:Y:S04]  /*17a90*/  LDGSTS.E [R248+0x7a00], desc[UR14][R168.64], P1 ;  /* 0x07a00000a8f87fae */ /* 0x000fe800089a100e */
[----:B-1----:R-:W3:Y:S04]  /*17aa0*/  LDL.LU.64 R138, [R1+0x308] ;  /* 0x00030800018a7983 */ /* 0x002ee80000300a00 */
[----:B------:R1:W-:Y:S04]  /*17ab0*/  STL.64 [R1+0x1280], R8 ;  /* 0x0012800801007387 */ /* 0x0003e80000100a00 */
[----:B------:R-:W-:Y:S04]  /*17ac0*/  LDGSTS.E [R248+0x8200], desc[UR14][R6.64], P1 ;  /* 0x0820000006f87fae */ /* 0x000fe800089a100e */
[----:B----4-:R-:W-:Y:S04]  /*17ad0*/  LDGSTS.E [R248+0x8a00], desc[UR14][R10.64], P1 ;  /* 0x08a000000af87fae */ /* 0x010fe800089a100e */
[----:B-1----:R-:W4:Y:S04]  /*17ae0*/  LDL.LU.64 R8, [R1+0x3c8] ;  /* 0x0003c80001087983 */ /* 0x002f280000300a00 */
[----:B------:R1:W-:Y:S04]  /*17af0*/  STL.64 [R1+0x1288], R168 ;  /* 0x001288a801007387 */ /* 0x0003e80000100a00 */
[----:B------:R-:W-:Y:S04]  /*17b00*/  LDGSTS.E [R248+0x9200], desc[UR14][R26.64], P1 ;  /* 0x092000001af87fae */ /* 0x000fe800089a100e */
[----:B------:R-:W-:Y:S04]  /*17b10*/  LDGSTS.E [R248+0x9a00], desc[UR14][R42.64], P1 ;  /* 0x09a000002af87fae */ /* 0x000fe800089a100e */
[----:B-1----:R-:W4:Y:S04]  /*17b20*/  LDL.64 R168, [R1+0x4c8] ;  /* 0x0004c80001a87983 */ /* 0x002f280000100a00 */
[----:B------:R1:W-:Y:S04]  /*17b30*/  STL.64 [R1+0x1290], R6 ;  /* 0x0012900601007387 */ /* 0x0003e80000100a00 */
[----:B------:R-:W-:Y:S04]  /*17b40*/  LDGSTS.E [R248+0xa200], desc[UR14][R58.64], P1 ;  /* 0x0a2000003af87fae */ /* 0x000fe800089a100e */
[----:B------:R-:W-:Y:S04]  /*17b50*/  LDGSTS.E [R248+0xaa00], desc[UR14][R74.64], P1 ;  /* 0x0aa000004af87fae */ /* 0x000fe800089a100e */
[----:B-1----:R-:W4:Y:S04]  /*17b60*/  LDL.LU.64 R6, [R1+0x328] ;  /* 0x0003280001067983 */ /* 0x002f280000300a00 */
        /* <DEDUP_REMOVED lines=13> */
[----:B------:R-:W-:Y:S01]  /*17c40*/  LDGSTS.E [R248+0xe200], desc[UR14][R188.64], P1 ;  /* 0x0e200000bcf87fae */ /* 0x000fe200089a100e */
[----:B------:R-:W-:-:S03]  /*17c50*/  ISETP.GE.U32.AND P3, PT, R124, 0x7fffff78, PT ;  /* 0x7fffff787c00780c */ /* 0x000fc60003f66070 */
[----:B-1----:R-:W4:Y:S04]  /*17c60*/  LDL.LU.64 R58, [R1+0x348] ;  /* 0x00034800013a7983 */ /* 0x002f280000300a00 */
[----:B------:R1:W-:Y:S04]  /*17c70*/  STL.64 [R1+0x12b8], R74 ;  /* 0x0012b84a01007387 */ /* 0x0003e80000100a00 */
[----:B------:R-:W-:Y:S01]  /*17c80*/  LDGSTS.E [R248+0xea00], desc[UR14][R204.64], P1 ;  /* 0x0ea00000ccf87fae */ /* 0x000fe200089a100e */
[----:B------:R-:W-:-:S03]  /*17c90*/  LOP3.LUT R124, R2, 0x30, RZ, 0x3c, !PT ;  /* 0x00000030027c7812 */ /* 0x000fc600078e3cff */
[----:B------:R-:W-:Y:S04]  /*17ca0*/  LDGSTS.E [R248+0xf200], desc[UR14][R220.64], P1 ;  /* 0x0f200000dcf87fae */ /* 0x000fe800089a100e */
[----:B-1----:R-:W4:Y:S04]  /*17cb0*/  LDL.LU.64 R74, [R1+0x400] ;  /* 0x00040000014a7983 */ /* 0x002f280000300a00 */
[----:B------:R1:W-:Y:S01]  /*17cc0*/  STL.64 [R1+0x12c0], R90 ;  /* 0x0012c05a01007387 */ /* 0x0003e20000100a00 */
[----:B------:R-:W-:-:S03]  /*17cd0*/  VIADD R124, R124, UR5 ;  /* 0x000000057c7c7c36 */ /* 0x000fc60008000000 */
[----:B------:R-:W-:Y:S04]  /*17ce0*/  LDGSTS.E [R248+0xfa00], desc[UR14][R236.64], P1 ;  /* 0x0fa00000ecf87fae */ /* 0x000fe800089a100e */
[----:B-1----:R-:W4:Y:S04]  /*17cf0*/  LDL.LU.64 R90, [R1+0x408] ;  /* 0x00040800015a7983 */ /* 0x002f280000300a00 */
        /* <DEDUP_REMOVED lines=13> */
[----:B--2---:R-:W-:Y:S04]  /*17dd0*/  LDGSTS.E [R124+0x300], desc[UR14][R18.64], P1 ;  /* 0x00300000127c7fae */ /* 0x004fe800089a100e */
[----:B---3--:R-:W-:Y:S04]  /*17de0*/  LDGSTS.E [R124+0xb00], desc[UR14][R16.64], P1 ;  /* 0x00b00000107c7fae */ /* 0x008fe800089a100e */
[----:B-1----:R-:W2:Y:S04]  /*17df0*/  LDL.LU.64 R204, [R1+0x3b0] ;  /* 0x0003b00001cc7983 */ /* 0x002ea80000300a00 */
[----:B------:R1:W-:Y:S04]  /*17e00*/  STL.64 [R1+0x1300], R220 ;  /* 0x001300dc01007387 */ /* 0x0003e80000100a00 */
[----:B------:R-:W-:Y:S04]  /*17e10*/  LDGSTS.E [R124+0x1300], desc[UR14][R14.64], P1 ;  /* 0x013000000e7c7fae */ /* 0x000fe800089a100e */
[----:B------:R-:W-:Y:S04]  /*17e20*/  LDGSTS.E [R124+0x1b00], desc[UR14][R12.64], P1 ;  /* 0x01b000000c7c7fae */ /* 0x000fe800089a100e */
[----:B-1----:R-:W3:Y:S04]  /*17e30*/  LDL.LU.64 R220, [R1+0x3b8] ;  /* 0x0003b80001dc7983 */ /* 0x002ee80000300a00 */
[----:B------:R1:W-:Y:S04]  /*17e40*/  STL.64 [R1+0x1308], R236 ;  /* 0x001308ec01007387 */ /* 0x0003e80000100a00 */
[----:B------:R-:W-:Y:S04]  /*17e50*/  LDGSTS.E [R124+0x2300], desc[UR14][R4.64], P1 ;  /* 0x02300000047c7fae */ /* 0x000fe800089a100e */
[----:B-1----:R-:W2:Y:S04]  /*17e60*/  LDL.LU.64 R236, [R1+0x3c0] ;  /* 0x0003c00001ec7983 */ /* 0x002ea80000300a00 */
[----:B------:R-:W2:Y:S04]  /*17e70*/  LDL.LU.64 R18, [R1+0x1480] ;  /* 0x0014800001127983 */ /* 0x000ea80000300a00 */
[----:B------:R-:W2:Y:S04]  /*17e80*/  LDL.LU.64 R16, [R1+0x1478] ;  /* 0x0014780001107983 */ /* 0x000ea80000300a00 */
[----:B------:R-:W2:Y:S04]  /*17e90*/  LDL.LU.64 R14, [R1+0x1470] ;  /* 0x00147000010e7983 */ /* 0x000ea80000300a00 */
[----:B------:R-:W2:Y:S04]  /*17ea0*/  LDL.LU.64 R12, [R1+0x1468] ;  /* 0x00146800010c7983 */ /* 0x000ea80000300a00 */
[----:B------:R-:W2:Y:S04]  /*17eb0*/  LDL.LU.64 R4, [R1+0x1460] ;  /* 0x0014600001047983 */ /* 0x000ea80000300a00 */
[----:B----4-:R-:W-:Y:S04]  /*17ec0*/  LDGSTS.E [R124+0x2b00], desc[UR14][R168.64], P1 ;  /* 0x02b00000a87c7fae */ /* 0x010fe800089a100e */
[----:B------:R-:W-:Y:S04]  /*17ed0*/  LDGSTS.E [R124+0x3300], desc[UR14][R154.64], P1 ;  /* 0x033000009a7c7fae */ /* 0x000fe800089a100e */
[----:B------:R-:W4:Y:S04]  /*17ee0*/  LDL.LU.64 R168, [R1+0x600] ;  /* 0x0006000001a87983 */ /* 0x000f280000300a00 */
        /* <DEDUP_REMOVED lines=8> */
[----:B------:R-:W-:Y:S04]  /*17f70*/  LDGSTS.E [R124+0x5b00], desc[UR14][R58.64], P1 ;  /* 0x05b000003a7c7fae */ /* 0x000fe800089a100e */
[----:B-1----:R-:W3:Y:S04]  /*17f80*/  LDL.64 R90, [R1+0x580] ;  /* 0x00058000015a7983 */ /* 0x002ee80000100a00 */
[----:B------:R-:W-:Y:S04]  /*17f90*/  STL.64 [R1+0x1310], R8 ;  /* 0x0013100801007387 */ /* 0x000fe80000100a00 */
        /* <DEDUP_REMOVED lines=10> */
[----:B--2---:R-:W-:Y:S04]  /*18040*/  LDGSTS.E [R124+0x8b00], desc[UR14][R12.64], P1 ;  /* 0x08b000000c7c7fae */ /* 0x004fe800089a100e */
[----:B-1----:R-:W2:Y:S04]  /*18050*/  LDL.LU.64 R138, [R1+0x3f8] ;  /* 0x0003f800018a7983 */ /* 0x002ea80000300a00 */
[----:B------:R-:W-:Y:S04]  /*18060*/  STL.64 [R1+0x1338], R120 ;  /* 0x0013387801007387 */ /* 0x000fe80000100a00 */
        /* <DEDUP_REMOVED lines=30> */
[----:B---3--:R-:W-:Y:S04]  /*18250*/  LDGSTS.E [R249+0xc00], desc[UR14][R154.64], P1 ;  /* 0x00c000009af97fae */ /* 0x008fe800089a100e */
[----:B-1----:R-:W3:Y:S04]  /*18260*/  LDL.LU.64 R76, [R1+0x4a8] ;  /* 0x0004a800014c7983 */ /* 0x002ee80000300a00 */
[----:B------:R1:W-:Y:S04]  /*18270*/  STL.64 [R1+0x1390], R92 ;  /* 0x0013905c01007387 */ /* 0x0003e80000100a00 */
[----:B-1----:R-:W4:Y:S04]  /*18280*/  LDL.LU.64 R92, [R1+0x4b0] ;  /* 0x0004b000015c7983 */ /* 0x002f280000300a00 */
[----:B------:R1:W-:Y:S04]  /*18290*/  STL.64 [R1+0x1398], R108 ;  /* 0x0013986c01007387 */ /* 0x0003e80000100a00 */
[----:B-1----:R-:W3:Y:S04]  /*182a0*/  LDL.LU.64 R108, [R1+0x4b8] ;  /* 0x0004b800016c7983 */ /* 0x002ee80000300a00 */
        /* <DEDUP_REMOVED lines=11> */
[----:B------:R1:W-:Y:S04]  /*18360*/  LDGSTS.E [R249+0x1400], desc[UR14][R90.64], P1 ;  /* 0x014000005af97fae */ /* 0x0003e800089a100e */
[----:B-1----:R-:W3:Y:S04]  /*18370*/  LDL.LU.64 R206, [R1+0x500] ;  /* 0x0005000001ce7983 */ /* 0x002ee80000300a00 */
[----:B------:R-:W-:Y:S01]  /*18380*/  STL.64 [R1+0x13d0], R222 ;  /* 0x0013d0de01007387 */ /* 0x000fe20000100a00 */
[C---:B------:R-:W-:Y:S01]  /*18390*/  LOP3.LUT R125, R2.reuse, 0x50, RZ, 0x3c, !PT ;  /* 0x00000050027d7812 */ /* 0x040fe200078e3cff */
[----:B------:R-:W-:Y:S01]  /*183a0*/  VIADD R251, R251, 0xffffffab ;  /* 0xffffffabfbfb7836 */ /* 0x000fe20000000000 */
[----:B------:R-:W1:Y:S01]  /*183b0*/  LDC R90, c[0x0][0x3a0] ;  /* 0x0000e800ff5a7b82 */ /* 0x000e620000000800 */
[----:B------:R-:W-:Y:S04]  /*183c0*/  STL.64 [R1+0x13d8], R238 ;  /* 0x0013d8ee01007387 */ /* 0x000fe80000100a00 */
[----:B------:R1:W-:Y:S03]  /*183d0*/  STL.64 [R1+0x1448], R168 ;  /* 0x001448a801007387 */ /* 0x0003e60000100a00 */
[----:B------:R-:W2:Y:S01]  /*183e0*/  LDC R91, c[0x0][0x3a0] ;  /* 0x0000e800ff5b7b82 */ /* 0x000ea20000000800 */
[----:B------:R1:W-:Y:S04]  /*183f0*/  STL.64 [R1+0x1428], R154 ;  /* 0x0014289a01007387 */ /* 0x0003e80000100a00 */
[----:B------:R-:W4:Y:S04]  /*18400*/  LDL.64 R120, [R1+0x650] ;  /* 0x0006500001787983 */ /* 0x000f280000100a00 */
[----:B-1----:R-:W4:Y:S04]  /*18410*/  LDL.64 R168, [R1+0x670] ;  /* 0x0006700001a87983 */ /* 0x002f280000100a00 */
[----:B------:R-:W4:Y:S04]  /*18420*/  LDL.64 R8, [R1+0x690] ;  /* 0x0006900001087983 */ /* 0x000f280000100a00 */
[----:B--2---:R-:W-:Y:S01]  /*18430*/  LDGSTS.E [R249+0x1c00], desc[UR14][R60.64], P1 ;  /* 0x01c000003cf97fae */ /* 0x004fe200089a100e */
[----:B------:R-:W-:Y:S01]  /*18440*/  IADD3 R125, PT, PT, R125, UR5, RZ ;  /* 0x000000057d7d7c10 */ /* 0x000fe2000fffe0ff */
[----:B------:R-:W1:Y:S02]  /*18450*/  LDC R155, c[0x0][0x3a0] ;  /* 0x0000e800ff9b7b82 */ /* 0x000e640000000800 */
[----:B------:R-:W2:Y:S04]  /*18460*/  LDL.LU.64 R238, [R1+0x5b8] ;  /* 0x0005b80001ee7983 */ /* 0x000ea80000300a00 */
[----:B------:R-:W2:Y:S04]  /*18470*/  LDL.LU.64 R222, [R1+0x5b0] ;  /* 0x0005b00001de7983 */ /* 0x000ea80000300a00 */
[----:B------:R1:W-:Y:S04]  /*18480*/  STL.64 [R1+0x13f8], R60 ;  /* 0x0013f83c01007387 */ /* 0x0003e80000100a00 */
[----:B-1----:R-:W2:Y:S04]  /*18490*/  LDL.LU.64 R60, [R1+0x5e8] ;  /* 0x0005e800013c7983 */ /* 0x002ea80000300a00 */
[----:B---3--:R1:W-:Y:S04]  /*184a0*/  LDGSTS.E [R249+0x2400], desc[UR14][R206.64], P1 ;  /* 0x02400000cef97fae */ /* 0x0083e800089a100e */
[----:B------:R1:W-:Y:S04]  /*184b0*/  STL.64 [R1+0x13e0], R206 ;  /* 0x0013e0ce01007387 */ /* 0x0003e80000100a00 */
[----:B------:R-:W-:Y:S04]  /*184c0*/  LDGSTS.E [R249+0x2c00], desc[UR14][R126.64], P1 ;  /* 0x02c000007ef97fae */ /* 0x000fe800089a100e */
[----:B------:R3:W-:Y:S04]  /*184d0*/  STL.64 [R1+0x13e8], R126 ;  /* 0x0013e87e01007387 */ /* 0x0007e80000100a00 */
[----:B------:R-:W-:Y:S01]  /*184e0*/  LDGSTS.E [R249+0x3400], desc[UR14][R44.64], P1 ;  /* 0x034000002cf97fae */ /* 0x000fe200089a100e */
[----:B------:R-:W-:Y:S01]  /*184f0*/  LOP3.LUT R2, R2, 0x70, RZ, 0x3c, !PT ;  /* 0x0000007002027812 */ /* 0x000fe200078e3cff */
[----:B------:R-:W-:Y:S01]  /*18500*/  VIADD R90, R90, 0xffffffa7 ;  /* 0xffffffa75a5a7836 */ /* 0x000fe20000000000 */
[----:B-1----:R-:W1:Y:S01]  /*18510*/  LDC R207, c[0x0][0x3a0] ;  /* 0x0000e800ffcf7b82 */ /* 0x002e620000000800 */
[----:B------:R-:W-:Y:S04]  /*18520*/  LDGSTS.E [R249+0x3c00], desc[UR14][R172.64], P1 ;  /* 0x03c00000acf97fae */ /* 0x000fe800089a100e */
[----:B---3--:R-:W3:Y:S04]  /*18530*/  LDL.LU.64 R126, [R1+0x530] ;  /* 0x00053000017e7983 */ /* 0x008ee80000300a00 */
        /* <DEDUP_REMOVED lines=10> */
[----:B------:R1:W-:Y:S04]  /*185e0*/  LDGSTS.E [R249+0x6c00], desc[UR14][R104.64], P1 ;  /* 0x06c0000068f97fae */ /* 0x0003e800089a100e */
        /* <DEDUP_REMOVED lines=13> */
[----:B------:R-:W-:Y:S04]  /*186c0*/  STL.64 [R1+0x1430], R234 ;  /* 0x001430ea01007387 */ /* 0x000fe80000100a00 */
[----:B------:R1:W-:Y:S04]  /*186d0*/  STL.64 [R1+0x1438], R104 ;  /* 0x0014386801007387 */ /* 0x0003e80000100a00 */
[----:B------:R1:W-:Y:S04]  /*186e0*/  STL.64 [R1+0x1440], R184 ;  /* 0x001440b801007387 */ /* 0x0003e80000100a00 */
[----:B------:R-:W-:Y:S04]  /*186f0*/  LDGSTS.E [R249+0xa400], desc[UR14][R62.64], P1 ;  /* 0x0a4000003ef97fae */ /* 0x000fe800089a100e */
[----:B------:R-:W-:Y:S01]  /*18700*/  LDGSTS.E [R249+0xac00], desc[UR14][R78.64], P1 ;  /* 0x0ac000004ef97fae */ /* 0x000fe200089a100e */
[----:B------:R-:W-:Y:S01]  /*18710*/  VIADD R2, R2, UR5 ;  /* 0x0000000502027c36 */ /* 0x000fe20008000000 */
[----:B-1----:R-:W1:Y:S02]  /*18720*/  LDC R105, c[0x0][0x3a0] ;  /* 0x0000e800ff697b82 */ /* 0x002e640000000800 */
[----:B------:R-:W2:Y:S04]  /*18730*/  LDL.LU.64 R184, [R1+0x5f8] ;  /* 0x0005f80001b87983 */ /* 0x000ea80000300a00 */
[----:B------:R-:W-:Y:S02]  /*18740*/  LDGSTS.E [R249+0xb400], desc[UR14][R94.64], P1 ;  /* 0x0b4000005ef97fae */ /* 0x000fe400089a100e */
[----:B------:R-:W1:Y:S02]  /*18750*/  LDC R104, c[0x0][0x3a0] ;  /* 0x0000e800ff687b82 */ /* 0x000e640000000800 */
[----:B------:R-:W-:Y:S04]  /*18760*/  LDGSTS.E [R249+0xbc00], desc[UR14][R110.64], P1 ;  /* 0x0bc000006ef97fae */ /* 0x000fe800089a100e */
        /* <DEDUP_REMOVED lines=8> */
[----:B------:R1:W-:Y:S04]  /*187f0*/  STL.64 [R1+0x1450], R136 ;  /* 0x0014508801007387 */ /* 0x0003e80000100a00 */
[----:B-1----:R-:W3:Y:S04]  /*18800*/  LDL.64 R136, [R1+0x6b0] ;  /* 0x0006b00001887983 */ /* 0x002ee80000100a00 */
[----:B------:R1:W-:Y:S04]  /*18810*/  STL.64 [R1+0x1458], R38 ;  /* 0x0014582601007387 */ /* 0x0003e80000100a00 */
[----:B-1----:R-:W3:Y:S04]  /*18820*/  LDL.64 R38, [R1+0x6d0] ;  /* 0x0006d00001267983 */ /* 0x002ee80000100a00 */
[----:B------:R1:W-:Y:S04]  /*18830*/  STL.64 [R1+0x1118], R124 ;  /* 0x0011187c01007387 */ /* 0x0003e80000100a00 */
[----:B--2---:R-:W-:Y:S04]  /*18840*/  LDGSTS.E [R125+0x500], desc[UR14][R184.64], P1 ;  /* 0x00500000b87d7fae */ /* 0x004fe800089a100e */
[----:B------:R-:W-:Y:S04]  /*18850*/  LDGSTS.E [R125+0xd00], desc[UR14][R238.64], P1 ;  /* 0x00d00000ee7d7fae */ /* 0x000fe800089a100e */
[----:B------:R-:W-:Y:S04]  /*18860*/  LDGSTS.E [R125+0x1500], desc[UR14][R142.64], P1 ;  /* 0x015000008e7d7fae */ /* 0x000fe800089a100e */
[----:B----4-:R-:W-:Y:S04]  /*18870*/  LDGSTS.E [R125+0x1d00], desc[UR14][R44.64], P1 ;  /* 0x01d000002c7d7fae */ /* 0x010fe800089a100e */
        /* <DEDUP_REMOVED lines=30> */
[----:B-1----:R-:W2:Y:S04]  /*18a60*/  LDL.LU.64 R124, [R1+0x1f0] ;  /* 0x0001f000017c7983 */ /* 0x002ea80000300a00 */
[----:B------:R-:W-:Y:S04]  /*18a70*/  LDGSTS.E [R250+0x1600], desc[UR14][R236.64], P1 ;  /* 0x01600000ecfa7fae */ /* 0x000fe800089a100e */
[----:B---3--:R-:W-:Y:S04]  /*18a80*/  LDGSTS.E [R250+0x1e00], desc[UR14][R126.64], P1 ;  /* 0x01e000007efa7fae */ /* 0x008fe800089a100e */
        /* <DEDUP_REMOVED lines=13> */
[----:B------:R-:W3:Y:S04]  /*18b60*/  LDL.64 R234, [R1+0x710] ;  /* 0x0007100001ea7983 */ /* 0x000ee80000100a00 */
[----:B--2---:R-:W-:Y:S04]  /*18b70*/  LDGSTS.E [R250+0x8600], desc[UR14][R124.64], P1 ;  /* 0x086000007cfa7fae */ /* 0x004fe800089a100e */
        /* <DEDUP_REMOVED lines=46> */
[----:B------:R1:W-:Y:S04]  /*18e60*/  LDGSTS.E [R2+0xff00], desc[UR14][R246.64], P1 ;  /* 0x0ff00000f6027fae */ /* 0x0003e800089a100e */
[----:B------:R-:W0:Y:S01]  /*18e70*/  LDGDEPBAR ;  /* 0x00000000000079af */ /* 0x000e220000000000 */
[----:B------:R-:W-:Y:S01]  /*18e80*/  BAR.SYNC.DEFER_BLOCKING 0x0 ;  /* 0x0000000000007b1d */ /* 0x000fe20000010000 */
[----:B------:R-:W-:Y:S01]  /*18e90*/  ISETP.GE.U32.AND P1, PT, R251, 0x7fffff6c, PT ;  /* 0x7fffff6cfb00780c */ /* 0x000fe20003f26070 */
[----:B------:R-:W-:-:S06]  /*18ea0*/  VIADD R251, R155, 0xffffffa3 ;  /* 0xffffffa39bfb7836 */ /* 0x000fcc0000000000 */
[----:B-1----:R-:W1:Y:S01]  /*18eb0*/  LDC R2, c[0x0][0x3a0] ;  /* 0x0000e800ff027b82 */ /* 0x002e620000000800 */
[----:B------:R-:W2:Y:S04]  /*18ec0*/  LDL.64 R154, [R1+0x6f0] ;  /* 0x0006f000019a7983 */ /* 0x000ea80000100a00 */
[----:B------:R-:W-:Y:S01]  /*18ed0*/  @!PT LDS RZ, [RZ] ;  /* 0x00000000fffff984 */ /* 0x000fe20000000800 */
[----:B------:R-:W-:Y:S01]  /*18ee0*/  @!PT LDS RZ, [RZ] ;  /* 0x00000000fffff984 */ /* 0x000fe20000000800 */
[----:B------:R-:W-:Y:S01]  /*18ef0*/  @!PT LDS RZ, [RZ] ;  /* 0x00000000fffff984 */ /* 0x000fe20000000800 */
[----:B------:R-:W-:Y:S04]  /*18f00*/  LDGSTS.E [R0+0x24000], desc[UR14][R140.64], !P6 ;  /* 0x240000008c007fae */ /* 0x000fe8000f1a100e */
[----:B------:R4:W-:Y:S04]  /*18f10*/  LDGSTS.E [R0+0x24400], desc[UR14][R120.64], !P4 ;  /* 0x2440000078007fae */ /* 0x0009e8000e1a100e */
[----:B------:R-:W-:Y:S04]  /*18f20*/  LDGSTS.E [R0+0x24800], desc[UR14][R168.64], !P3 ;  /* 0x24800000a8007fae */ /* 0x000fe8000d9a100e */
[----:B------:R-:W3:Y:S01]  /*18f30*/  LDL.64 R140, [R1+0x750] ;  /* 0x00075000018c7983 */ /* 0x000ee20000100a00 */
[----:B----4-:R-:W4:Y:S01]  /*18f40*/  LDC R121, c[0x0][0x3a0] ;  /* 0x0000e800ff797b82 */ /* 0x010f220000000800 */
[----:B------:R-:W-:-:S02]  /*18f50*/  ISETP.GE.U32.AND P6, PT, R90, 0x7fffff68, PT ;  /* 0x7fffff685a00780c */ /* 0x000fc40003fc6070 */
[----:B------:R1:W-:Y:S04]  /*18f60*/  LDGSTS.E [R0+0x24c00], desc[UR14][R8.64], !P2 ;  /* 0x24c0000008007fae */ /* 0x0003e8000d1a100e */
[----:B------:R-:W3:Y:S01]  /*18f70*/  LDL.64 R168, [R1+0x770] ;  /* 0x0007700001a87983 */ /* 0x000ee20000100a00 */
[----:B------:R-:W4:Y:S01]  /*18f80*/  LDC R90, c[0x0][0x3a0] ;  /* 0x0000e800ff5a7b82 */ /* 0x000f220000000800 */
[----:B------:R-:W-:Y:S02]  /*18f90*/  ISETP.GE.U32.AND P4, PT, R251, 0x7fffff64, PT ;  /* 0x7fffff64fb00780c */ /* 0x000fe40003f86070 */
[----:B------:R-:W-:Y:S04]  /*18fa0*/  LDGSTS.E [R0+0x25000], desc[UR14][R136.64], !P5 ;  /* 0x2500000088007fae */ /* 0x000fe8000e9a100e */
[----:B------:R-:W-:Y:S01]  /*18fb0*/  LDGSTS.E [R0+0x25400], desc[UR14][R38.64], !P1 ;  /* 0x2540000026007fae */ /* 0x000fe2000c9a100e */
[----:B-1----:R-:W1:Y:S03]  /*18fc0*/  LDC R8, c[0x0][0x3a0] ;  /* 0x0000e800ff087b82 */ /* 0x002e660000000800 */
[----:B------:R-:W3:Y:S01]  /*18fd0*/  LDL.64 R136, [R1+0x790] ;  /* 0x0007900001887983 */ /* 0x000ee20000100a00 */
[----:B----4-:R-:W-:-:S04]  /*18fe0*/  VIADD R3, R121, 0xffffff9f ;  /* 0xffffff9f79037836 */ /* 0x010fc80000000000 */
[----:B------:R-:W4:Y:S01]  /*18ff0*/  LDC R9, c[0x0][0x3a0] ;  /* 0x0000e800ff097b82 */ /* 0x000f220000000800 */
[----:B------:R-:W4:Y:S01]  /*19000*/  LDL.64 R120, [R1+0x730] ;  /* 0x0007300001787983 */ /* 0x000f220000100a00 */
[----:B------:R-:W-:Y:S01]  /*19010*/  VIADD R251, R90, 0xffffff9b ;  /* 0xffffff9b5afb7836 */ /* 0x000fe20000000000 */
[----:B------:R-:W-:-:S05]  /*19020*/  ISETP.GE.U32.AND P3, PT, R3, 0x7fffff60, PT ;  /* 0x7fffff600300780c */ /* 0x000fca0003f66070 */
[----:B------:R-:W1:Y:S01]  /*19030*/  LDC R90, c[0x0][0x3a0] ;  /* 0x0000e800ff5a7b82 */ /* 0x000e620000000800 */
[----:B------:R-:W4:Y:S01]  /*19040*/  LDL.LU.64 R38, [R1+0x1458] ;  /* 0x0014580001267983 */ /* 0x000f220000300a00 */
[----:B-1----:R-:W-:Y:S01]  /*19050*/  VIADD R3, R90, 0xffffff97 ;  /* 0xffffff975a037836 */ /* 0x002fe20000000000 */
[----:B------:R-:W-:-:S05]  /*19060*/  ISETP.GE.U32.AND P2, PT, R251, 0x7fffff5c, PT ;  /* 0x7fffff5cfb00780c */ /* 0x000fca0003f46070 */
[----:B------:R-:W1:Y:S01]  /*19070*/  LDC R90, c[0x0][0x3a0] ;  /* 0x0000e800ff5a7b82 */ /* 0x000e620000000800 */
[----:B------:R-:W-:Y:S01]  /*19080*/  ISETP.GE.U32.AND P5, PT, R3, 0x7fffff58, PT ;  /* 0x7fffff580300780c */ /* 0x000fe20003fa6070 */
[----:B------:R-:W-:Y:S02]  /*19090*/  VIADD R3, R207, 0xffffff8f ;  /* 0xffffff8fcf037836 */ /* 0x000fe40000000000 */
[----:B------:R-:W4:Y:S04]  /*190a0*/  LDL.64 R206, [R1+0x7a0] ;  /* 0x0007a00001ce7983 */ /* 0x000f280000100a00 */
[----:B--2---:R-:W-:Y:S04]  /*190b0*/  LDGSTS.E [R0+0x25800], desc[UR14][R154.64], !P6 ;  /* 0x258000009a007fae */ /* 0x004fe8000f1a100e */
[----:B---3--:R-:W-:Y:S04]  /*190c0*/  LDGSTS.E [R0+0x25c00], desc[UR14][R234.64], !P4 ;  /* 0x25c00000ea007fae */ /* 0x008fe8000e1a100e */
[----:B------:R-:W2:Y:S04]  /*190d0*/  LDL.64 R154, [R1+0x7b0] ;  /* 0x0007b000019a7983 */ /* 0x000ea80000100a00 */
[----:B------:R-:W3:Y:S04]  /*190e0*/  LDL.64 R234, [R1+0x7d0] ;  /* 0x0007d00001ea7983 */ /* 0x000ee80000100a00 */
[----:B----4-:R-:W-:Y:S04]  /*190f0*/  LDGSTS.E [R0+0x26000], desc[UR14][R120.64], !P3 ;  /* 0x2600000078007fae */ /* 0x010fe8000d9a100e */
[----:B------:R-:W-:Y:S04]  /*19100*/  LDGSTS.E [R0+0x26400], desc[UR14][R140.64], !P2 ;  /* 0x264000008c007fae */ /* 0x000fe8000d1a100e */
[----:B------:R-:W-:Y:S04]  /*19110*/  LDGSTS.E [R0+0x26800], desc[UR14][R168.64], !P5 ;  /* 0x26800000a8007fae */ /* 0x000fe8000e9a100e */
[----:B------:R-:W4:Y:S04]  /*19120*/  LDL.64 R120, [R1+0x7e0] ;  /* 0x0007e00001787983 */ /* 0x000f280000100a00 */
[----:B------:R-:W4:Y:S04]  /*19130*/  LDL.64 R140, [R1+0x638] ;  /* 0x00063800018c7983 */ /* 0x000f280000100a00 */
[----:B------:R-:W4:Y:S01]  /*19140*/  LDL.64 R168, [R1+0x658] ;  /* 0x0006580001a87983 */ /* 0x000f220000100a00 */
[----:B------:R-:W-:Y:S01]  /*19150*/  VIADD R251, R8, 0xffffff93 ;  /* 0xffffff9308fb7836 */ /* 0x000fe20000000000 */
[----:B------:R-:W-:Y:S01]  /*19160*/  ISETP.GE.U32.AND P6, PT, R3, 0x7fffff50, PT ;  /* 0x7fffff500300780c */ /* 0x000fe20003fc6070 */
[----:B------:R-:W-:Y:S01]  /*19170*/  VIADD R2, R2, 0xffffff87 ;  /* 0xffffff8702027836 */ /* 0x000fe20000000000 */
[----:B------:R-:W1:Y:S02]  /*19180*/  LDC R8, c[0x0][0x3a0] ;  /* 0x0000e800ff087b82 */ /* 0x000e640000000800 */
[----:B------:R-:W-:-:S02]  /*19190*/  ISETP.GE.U32.AND P1, PT, R251, 0x7fffff54, PT ;  /* 0x7fffff54fb00780c */ /* 0x000fc40003f26070 */
[----:B------:R-:W-:-:S04]  /*191a0*/  IADD3 R251, PT, PT, R91, -0x75, RZ ;  /* 0xffffff8b5bfb7810 */ /* 0x000fc80007ffe0ff */
[----:B------:R-:W-:Y:S01]  /*191b0*/  ISETP.GE.U32.AND P4, PT, R251, 0x7fffff4c, PT ;  /* 0x7fffff4cfb00780c */ /* 0x000fe20003f86070 */
[----:B------:R-:W-:Y:S01]  /*191c0*/  VIADD R9, R9, 0xffffffbe ;  /* 0xffffffbe09097836 */ /* 0x000fe20000000000 */
[----:B------:R-:W-:Y:S01]  /*191d0*/  ISETP.GE.U32.AND P3, PT, R2, 0x7fffff48, PT ;  /* 0x7fffff480200780c */ /* 0x000fe20003f66070 */
[----:B------:R-:W2:Y:S04]  /*191e0*/  LDC R3, c[0x0][0x3a0] ;  /* 0x0000e800ff037b82 */ /* 0x000ea80000000800 */
[----:B------:R-:W-:Y:S04]  /*191f0*/  LDGSTS.E [R0+0x26c00], desc[UR14][R136.64], !P1 ;  /* 0x26c0000088007fae */ /* 0x000fe8000c9a100e */
[----:B------:R-:W-:Y:S01]  /*19200*/  LDGSTS.E [R0+0x27000], desc[UR14][R206.64], !P6 ;  /* 0x27000000ce007fae */ /* 0x000fe2000f1a100e */
[----:B------:R-:W-:Y:S01]  /*19210*/  VIADD R251, R105, 0xffffff83 ;  /* 0xffffff8369fb7836 */ /* 0x000fe20000000000 */
[----:B------:R-:W-:Y:S01]  /*19220*/  ISETP.GE.U32.AND P5, PT, R9, 0x7fffff7f, PT ;  /* 0x7fffff7f0900780c */ /* 0x000fe20003fa6070 */
[----:B------:R-:W2:Y:S01]  /*19230*/  LDC R91, c[0x0][0x3a0] ;  /* 0x0000e800ff5b7b82 */ /* 0x000ea20000000800 */
[----:B------:R-:W4:Y:S01]  /*19240*/  LDL.64 R136, [R1+0x678] ;  /* 0x0006780001887983 */ /* 0x000f220000100a00 */
[----:B-1----:R-:W-:-:S06]  /*19250*/  VIADD R8, R8, 0xffffffb6 ;  /* 0xffffffb608087836 */ /* 0x002fcc0000000000 */
[----:B------:R-:W1:Y:S01]  /*19260*/  LDC R2, c[0x0][0x3a0] ;  /* 0x0000e800ff027b82 */ /* 0x000e620000000800 */
[----:B------:R-:W4:Y:S01]  /*19270*/  LDL.64 R206, [R1+0x698] ;  /* 0x0006980001ce7983 */ /* 0x000f220000100a00 */
[----:B------:R-:W-:Y:S01]  /*19280*/  ISETP.GE.U32.AND P2, PT, R251, 0x7fffff44, PT ;  /* 0x7fffff44fb00780c */ /* 0x000fe20003f46070 */
[----:B------:R-:W-:-:S05]  /*19290*/  VIADD R251, R90, 0xffffffba ;  /* 0xffffffba5afb7836 */ /* 0x000fca0000000000 */
[----:B------:R-:W-:Y:S01]  /*192a0*/  ISETP.GE.U32.AND P1, PT, R251, 0x7fffff7b, PT ;  /* 0x7fffff7bfb00780c */ /* 0x000fe20003f26070 */
[----:B--2---:R-:W-:Y:S01]  /*192b0*/  LDGSTS.E [R0+0x27400], desc[UR14][R154.64], !P4 ;  /* 0x274000009a007fae */ /* 0x004fe2000e1a100e */
[----:B------:R-:W-:Y:S01]  /*192c0*/  VIADD R3, R3, 0xffffffae ;  /* 0xffffffae03037836 */ /* 0x000fe20000000000 */
[----:B------:R-:W-:Y:S01]  /*192d0*/  ISETP.GE.U32.AND P6, PT, R8, 0x7fffff77, PT ;  /* 0x7fffff770800780c */ /* 0x000fe20003fc6070 */
[----:B------:R-:W2:Y:S01]  /*192e0*/  LDC R105, c[0x0][0x3a0] ;  /* 0x0000e800ff697b82 */ /* 0x000ea20000000800 */
[----:B---3--:R-:W-:Y:S01]  /*192f0*/  LDGSTS.E [R0+0x27800], desc[UR14][R234.64], !P3 ;  /* 0x27800000ea007fae */ /* 0x008fe2000d9a100e */
[----:B------:R-:W-:-:S06]  /*19300*/  VIADD R251, R104, 0xffffffb2 ;  /* 0xffffffb268fb7836 */ /* 0x000fcc0000000000 */
[----:B------:R-:W3:Y:S01]  /*19310*/  LDC R9, c[0x0][0x3a0] ;  /* 0x0000e800ff097b82 */ /* 0x000ee20000000800 */
[----:B------:R-:W2:Y:S04]  /*19320*/  LDL.64 R154, [R1+0x6b8] ;  /* 0x0006b800019a7983 */ /* 0x000ea80000100a00 */
[----:B------:R-:W2:Y:S01]  /*19330*/  LDL.64 R234, [R1+0x6d8] ;  /* 0x0006d80001ea7983 */ /* 0x000ea20000100a00 */
[----:B-1----:R-:W-:Y:S02]  /*19340*/  IADD3 R2, PT, PT, R2, -0x5a, RZ ;  /* 0xffffffa602027810 */ /* 0x002fe40007ffe0ff */
[----:B------:R-:W1:Y:S08]  /*19350*/  LDC R90, c[0x0][0x3a0] ;  /* 0x0000e800ff5a7b82 */ /* 0x000e700000000800 */
[----:B------:R-:W1:Y:S01]  /*19360*/  LDC R8, c[0x0][0x3a0] ;  /* 0x0000e800ff087b82 */ /* 0x000e620000000800 */
[----:B----4-:R-:W-:Y:S01]  /*19370*/  LDGSTS.E [R0+0x27c00], desc[UR14][R120.64], !P2 ;  /* 0x27c0000078007fae */ /* 0x010fe2000d1a100e */
[----:B------:R-:W-:-:S06]  /*19380*/  ISETP.GE.U32.AND P3, PT, R3, 0x7fffff6f, PT ;  /* 0x7fffff6f0300780c */ /* 0x000fcc0003f66070 */
[----:B------:R-:W4:Y:S01]  /*19390*/  LDC R104, c[0x0][0x3a0] ;  /* 0x0000e800ff687b82 */ /* 0x000f220000000800 */
[----:B------:R-:W-:Y:S04]  /*193a0*/  LDGSTS.E [R248+0x24100], desc[UR14][R140.64], !P5 ;  /* 0x241000008cf87fae */ /* 0x000fe8000e9a100e */
[----:B------:R-:W-:Y:S01]  /*193b0*/  LDGSTS.E [R248+0x24500], desc[UR14][R168.64], !P1 ;  /* 0x24500000a8f87fae */ /* 0x000fe2000c9a100e */
[----:B------:R-:W-:Y:S01]  /*193c0*/  ISETP.GE.U32.AND P4, PT, R251, 0x7fffff73, PT ;  /* 0x7fffff73fb00780c */ /* 0x000fe20003f86070 */
[----:B---3--:R-:W-:Y:S01]  /*193d0*/  VIADD R9, R9, 0xffffff9e ;  /* 0xffffff9e09097836 */ /* 0x008fe20000000000 */
[----:B------:R-:W3:Y:S01]  /*193e0*/  LDC R3, c[0x0][0x3a0] ;  /* 0x0000e800ff037b82 */ /* 0x000ee20000000800 */
[----:B------:R-:W4:Y:S04]  /*193f0*/  LDL.64 R120, [R1+0x6f8] ;  /* 0x0006f80001787983 */ /* 0x000f280000100a00 */
[----:B------:R-:W4:Y:S04]  /*19400*/  LDL.64 R140, [R1+0x718] ;  /* 0x00071800018c7983 */ /* 0x000f280000100a00 */
[----:B------:R-:W4:Y:S01]  /*19410*/  LDL.64 R168, [R1+0x738] ;  /* 0x0007380001a87983 */ /* 0x000f220000100a00 */
[----:B------:R-:W-:Y:S01]  /*19420*/  VIADD R251, R91, 0xffffffaa ;  /* 0xffffffaa5bfb7836 */ /* 0x000fe20000000000 */
[----:B------:R-:W-:Y:S01]  /*19430*/  ISETP.GE.U32.AND P5, PT, R2, 0x7fffff67, PT ;  /* 0x7fffff670200780c */ /* 0x000fe20003fa6070 */
[----:B-1----:R-:W-:Y:S01]  /*19440*/  VIADD R8, R8, 0xffffff96 ;  /* 0xffffff9608087836 */ /* 0x002fe20000000000 */
[----:B------:R-:W1:Y:S01]  /*19450*/  LDC R91, c[0x0][0x3a0] ;  /* 0x0000e800ff5b7b82 */ /* 0x000e620000000800 */
[----:B------:R-:W-:Y:S01]  /*19460*/  LDGSTS.E [R248+0x24900], desc[UR14][R136.64], !P6 ;  /* 0x2490000088f87fae */ /* 0x000fe2000f1a100e */
[----:B------:R-:W-:-:S06]  /*19470*/  ISETP.GE.U32.AND P2, PT, R251, 0x7fffff6b, PT ;  /* 0x7fffff6bfb00780c */ /* 0x000fcc0003f46070 */
[----:B------:R-:W1:Y:S01]  /*19480*/  LDC R2, c[0x0][0x3a0] ;  /* 0x0000e800ff027b82 */ /* 0x000e620000000800 */
[----:B------:R-:W-:Y:S04]  /*19490*/  LDGSTS.E [R248+0x24d00], desc[UR14][R206.64], !P4 ;  /* 0x24d00000cef87fae */ /* 0x000fe8000e1a100e */
[----:B------:R-:W4:Y:S04]  /*194a0*/  LDL.64 R136, [R1+0x758] ;  /* 0x0007580001887983 */ /* 0x000f280000100a00 */
[----:B------:R-:W4:Y:S01]  /*194b0*/  LDL.64 R206, [R1+0x778] ;  /* 0x0007780001ce7983 */ /* 0x000f220000100a00 */
[----:B--2---:R-:W-:Y:S01]  /*194c0*/  VIADD R251, R105, 0xffffffa2 ;  /* 0xffffffa269fb7836 */ /* 0x004fe20000000000 */
[----:B------:R-:W-:Y:S01]  /*194d0*/  ISETP.GE.U32.AND P6, PT, R9, 0x7fffff5f, PT ;  /* 0x7fffff5f0900780c */ /* 0x000fe20003fc6070 */
[----:B------:R-:W2:Y:S03]  /*194e0*/  LDC R105, c[0x0][0x3a0] ;  /* 0x0000e800ff697b82 */ /* 0x000ea60000000800 */
[----:B------:R-:W-:Y:S01]  /*194f0*/  ISETP.GE.U32.AND P1, PT, R251, 0x7fffff63, PT ;  /* 0x7fffff63fb00780c */ /* 0x000fe20003f26070 */
[----:B------:R-:W-:Y:S01]  /*19500*/  LDGSTS.E [R248+0x25100], desc[UR14][R154.64], !P3 ;  /* 0x251000009af87fae */ /* 0x000fe2000d9a100e */
[----:B---3--:R-:W-:-:S03]  /*19510*/  VIADD R3, R3, 0xffffff8e ;  /* 0xffffff8e03037836 */ /* 0x008fc60000000000 */
[----:B------:R-:W3:Y:S01]  /*19520*/  LDC R9, c[0x0][0x3a0] ;  /* 0x0000e800ff097b82 */ /* 0x000ee20000000800 */
[----:B------:R-:W-:Y:S04]  /*19530*/  LDGSTS.E [R248+0x25500], desc[UR14][R234.64], !P2 ;  /* 0x25500000eaf87fae */ /* 0x000fe8000d1a100e */
[----:B------:R-:W2:Y:S04]  /*19540*/  LDL.64 R154, [R1+0x88] ;  /* 0x00008800019a7983 */ /* 0x000ea80000100a00 */
[----:B------:R-:W2:Y:S04]  /*19550*/  LDL.64 R234, [R1+0x68] ;  /* 0x0000680001ea7983 */ /* 0x000ea80000100a00 */
        /* <DEDUP_REMOVED lines=8> */
[----:B-1----:R-:W-:Y:S01]  /*195e0*/  VIADD R2, R2, 0xffffff86 ;  /* 0xffffff8602027836 */ /* 0x002fe20000000000 */
[----:B------:R-:W-:Y:S01]  /*195f0*/  ISETP.GE.U32.AND P5, PT, R3, 0x7fffff4f, PT ;  /* 0x7fffff4f0300780c */ /* 0x000fe20003fa6070 */
[----:B------:R-:W1:Y:S01]  /*19600*/  LDC R90, c[0x0][0x3a0] ;  /* 0x0000e800ff5a7b82 */ /* 0x000e620000000800 */
[----:B------:R-:W-:Y:S01]  /*19610*/  ISETP.GE.U32.AND P4, PT, R251, 0x7fffff5b, PT ;  /* 0x7fffff5bfb00780c */ /* 0x000fe20003f86070 */
[----:B------:R-:W-:-:S05]  /*19620*/  VIADD R251, R104, 0xffffff92 ;  /* 0xffffff9268fb7836 */ /* 0x000fca0000000000 */
[----:B------:R-:W-:Y:S01]  /*19630*/  ISETP.GE.U32.AND P2, PT, R251, 0x7fffff53, PT ;  /* 0x7fffff53fb00780c */ /* 0x000fe20003f46070 */
[----:B------:R-:W1:Y:S06]  /*19640*/  LDC R8, c[0x0][0x3a0] ;  /* 0x0000e800ff087b82 */ /* 0x000e6c0000000800 */
[----:B------:R-:W-:Y:S01]  /*19650*/  LDGSTS.E [R248+0x26500], desc[UR14][R136.64], !P4 ;  /* 0x2650000088f87fae */ /* 0x000fe2000e1a100e */
[----:B------:R-:W-:Y:S01]  /*19660*/  ISETP.GE.U32.AND P6, PT, R2, 0x7fffff47, PT ;  /* 0x7fffff470200780c */ /* 0x000fe20003fc6070 */
[----:B------:R-:W-:Y:S01]  /*19670*/  VIADD R251, R91, 0xffffff8a ;  /* 0xffffff8a5bfb7836 */ /* 0x000fe20000000000 */
[----:B------:R-:W2:Y:S01]  /*19680*/  LDC R104, c[0x0][0x3a0] ;  /* 0x0000e800ff687b82 */ /* 0x000ea20000000800 */
[----:B------:R-:W-:Y:S01]  /*19690*/  LDGSTS.E [R248+0x26900], desc[UR14][R206.64], !P3 ;  /* 0x26900000cef87fae */ /* 0x000fe2000d9a100e */
[----:B---3--:R-:W-:-:S06]  /*196a0*/  VIADD R9, R9, 0xffffffbd ;  /* 0xffffffbd09097836 */ /* 0x008fcc0000000000 */
[----:B------:R-:W3:Y:S01]  /*196b0*/  LDC R3, c[0x0][0x3a0] ;  /* 0x0000e800ff037b82 */ /* 0x000ee20000000800 */
[----:B------:R-:W4:Y:S04]  /*196c0*/  LDL.64 R136, [R1+0x640] ;  /* 0x0006400001887983 */ /* 0x000f280000100a00 */
[----:B------:R-:W4:Y:S01]  /*196d0*/  LDL.64 R206, [R1+0x660] ;  /* 0x0006600001ce7983 */ /* 0x000f220000100a00 */
[----:B------:R-:W-:Y:S02]  /*196e0*/  ISETP.GE.U32.AND P1, PT, R251, 0x7fffff4b, PT ;  /* 0x7fffff4bfb00780c */ /* 0x000fe40003f26070 */
[----:B--2---:R-:W-:Y:S01]  /*196f0*/  IADD3 R251, PT, PT, R105, -0x7e, RZ ;  /* 0xffffff8269fb7810 */ /* 0x004fe20007ffe0ff */
[----:B-1----:R-:W-:Y:S01]  /*19700*/  VIADD R8, R8, 0xffffffb5 ;  /* 0xffffffb508087836 */ /* 0x002fe20000000000 */
[----:B------:R-:W1:Y:S02]  /*19710*/  LDC R91, c[0x0][0x3a0] ;  /* 0x0000e800ff5b7b82 */ /* 0x000e640000000800 */
[----:B------:R-:W-:-:S06]  /*19720*/  ISETP.GE.U32.AND P4, PT, R251, 0x7fffff43, PT ;  /* 0x7fffff43fb00780c */ /* 0x000fcc0003f86070 */
[----:B------:R-:W2:Y:S01]  /*19730*/  LDC R2, c[0x0][0x3a0] ;  /* 0x0000e800ff027b82 */ /* 0x000ea20000000800 */
[----:B------:R-:W-:Y:S01]  /*19740*/  LDGSTS.E [R248+0x26d00], desc[UR14][R154.64], !P2 ;  /* 0x26d000009af87fae */ /* 0x000fe2000d1a100e */
[----:B------:R-:W-:Y:S01]  /*19750*/  ISETP.GE.U32.AND P3, PT, R9, 0x7fffff7e, PT ;  /* 0x7fffff7e0900780c */ /* 0x000fe20003f66070 */
[----:B------:R-:W-:-:S05]  /*19760*/  VIADD R251, R90, 0xffffffb9 ;  /* 0xffffffb95afb7836 */ /* 0x000fca0000000000 */
[----:B------:R-:W1:Y:S01]  /*19770*/  LDC R105, c[0x0][0x3a0] ;  /* 0x0000e800ff697b82 */ /* 0x000e620000000800 */
[----:B------:R-:W-:Y:S01]  /*19780*/  LDGSTS.E [R248+0x27100], desc[UR14][R234.64], !P5 ;  /* 0x27100000eaf87fae */ /* 0x000fe2000e9a100e */
[----:B---3--:R-:W-:Y:S02]  /*19790*/  VIADD R3, R3, 0xffffffad ;  /* 0xffffffad03037836 */ /* 0x008fe40000000000 */
[----:B--2---:R-:W-:-:S04]  /*197a0*/  VIADD R2, R2, 0xffffffa5 ;  /* 0xffffffa502027836 */ /* 0x004fc80000000000 */
[----:B------:R-:W2:Y:S01]  /*197b0*/  LDC R9, c[0x0][0x3a0] ;  /* 0x0000e800ff097b82 */ /* 0x000ea20000000800 */
[----:B------:R-:W3:Y:S04]  /*197c0*/  LDL.64 R154, [R1+0x680] ;  /* 0x00068000019a7983 */ /* 0x000ee80000100a00 */
[----:B------:R-:W3:Y:S03]  /*197d0*/  LDL.64 R234, [R1+0x6a0] ;  /* 0x0006a00001ea7983 */ /* 0x000ee60000100a00 */
[----:B------:R-:W1:Y:S01]  /*197e0*/  LDC R90, c[0x0][0x3a0] ;  /* 0x0000e800ff5a7b82 */ /* 0x000e620000000800 */
[----:B----4-:R-:W-:Y:S04]  /*197f0*/  LDGSTS.E [R248+0x27500], desc[UR14][R120.64], !P1 ;  /* 0x2750000078f87fae */ /* 0x010fe8000c9a100e */
[----:B------:R-:W-:Y:S04]  /*19800*/  LDGSTS.E [R248+0x27900], desc[UR14][R140.64], !P6 ;  /* 0x279000008cf87fae */ /* 0x000fe8000f1a100e */
[----:B------:R-:W-:Y:S04]  /*19810*/  LDGSTS.E [R248+0x27d00], desc[UR14][R168.64], !P4 ;  /* 0x27d00000a8f87fae */ /* 0x000fe8000e1a100e */
[----:B------:R-:W4:Y:S04]  /*19820*/  LDL.64 R120, [R1+0x6c0] ;  /* 0x0006c00001787983 */ /* 0x000f280000100a00 */
[----:B------:R-:W4:Y:S04]  /*19830*/  LDL.64 R140, [R1+0x6e0] ;  /* 0x0006e000018c7983 */ /* 0x000f280000100a00 */
[----:B------:R-:W4:Y:S01]  /*19840*/  LDL.64 R168, [R1+0x700] ;  /* 0x0007000001a87983 */ /* 0x000f220000100a00 */
[----:B------:R-:W-:-:S02]  /*19850*/  ISETP.GE.U32.AND P2, PT, R251, 0x7fffff7a, PT ;  /* 0x7fffff7afb00780c */ /* 0x000fc40003f46070 */
[----:B------:R-:W-:Y:S01]  /*19860*/  ISETP.GE.U32.AND P5, PT, R8, 0x7fffff76, PT ;  /* 0x7fffff760800780c */ /* 0x000fe20003fa6070 */
[----:B------:R-:W-:Y:S01]  /*19870*/  VIADD R251, R104, 0xffffffb1 ;  /* 0xffffffb168fb7836 */ /* 0x000fe20000000000 */
[----:B------:R-:W-:Y:S01]  /*19880*/  ISETP.GE.U32.AND P6, PT, R3, 0x7fffff6e, PT ;  /* 0x7fffff6e0300780c */ /* 0x000fe20003fc6070 */
[----:B------:R-:W1:Y:S01]  /*19890*/  LDC R8, c[0x0][0x3a0] ;  /* 0x0000e800ff087b82 */ /* 0x000e620000000800 */
[----:B------:R-:W-:Y:S02]  /*198a0*/  LDGSTS.E [R249+0x24200], desc[UR14][R136.64], !P3 ;  /* 0x2420000088f97fae */ /* 0x000fe4000d9a100e */
[----:B------:R-:W-:-:S05]  /*198b0*/  ISETP.GE.U32.AND P1, PT, R251, 0x7fffff72, PT ;  /* 0x7fffff72fb00780c */ /* 0x000fca0003f26070 */
[----:B------:R-:W3:Y:S01]  /*198c0*/  LDC R104, c[0x0][0x3a0] ;  /* 0x0000e800ff687b82 */ /* 0x000ee20000000800 */
[----:B------:R-:W-:Y:S01]  /*198d0*/  LDGSTS.E [R249+0x24600], desc[UR14][R206.64], !P2 ;  /* 0x24600000cef97fae */ /* 0x000fe2000d1a100e */
[----:B--2---:R-:W-:-:S06]  /*198e0*/  IADD3 R9, PT, PT, R9, -0x63, RZ ;  /* 0xffffff9d09097810 */ /* 0x004fcc0007ffe0ff */
[----:B------:R-:W2:Y:S01]  /*198f0*/  LDC R3, c[0x0][0x3a0] ;  /* 0x0000e800ff037b82 */ /* 0x000ea20000000800 */
[----:B------:R-:W2:Y:S04]  /*19900*/  LDL.64 R136, [R1+0x720] ;  /* 0x0007200001887983 */ /* 0x000ea80000100a00 */
[----:B------:R-:W2:Y:S01]  /*19910*/  LDL.64 R206, [R1+0x740] ;  /* 0x0007400001ce7983 */ /* 0x000ea20000100a00 */
[----:B-1----:R-:W-:Y:S01]  /*19920*/  VIADD R251, R91, 0xffffffa9 ;  /* 0xffffffa95bfb7836 */ /* 0x002fe20000000000 */
[----:B------:R-:W-:Y:S01]  /*19930*/  ISETP.GE.U32.AND P3, PT, R2, 0x7fffff66, PT ;  /* 0x7fffff660200780c */ /* 0x000fe20003f66070 */
[----:B------:R-:W1:Y:S03]  /*19940*/  LDC R91, c[0x0][0x3a0] ;  /* 0x0000e800ff5b7b82 */ /* 0x000e660000000800 */
[----:B------:R-:W-:Y:S01]  /*19950*/  ISETP.GE.U32.AND P4, PT, R251, 0x7fffff6a, PT ;  /* 0x7fffff6afb00780c */ /* 0x000fe20003f86070 */
[----:B---3--:R-:W-:Y:S01]  /*19960*/  LDGSTS.E [R249+0x24a00], desc[UR14][R154.64], !P5 ;  /* 0x24a000009af97fae */ /* 0x008fe2000e9a100e */
[----:B------:R-:W-:-:S03]  /*19970*/  VIADD R8, R8, 0xffffff95 ;  /* 0xffffff9508087836 */ /* 0x000fc60000000000 */
        /* <DEDUP_REMOVED lines=12> */
[----:B--2---:R-:W-:Y:S01]  /*19a40*/  VIADD R3, R3, 0xffffff8d ;  /* 0xffffff8d03037836 */ /* 0x004fe20000000000 */
[----:B------:R-:W-:Y:S01]  /*19a50*/  ISETP.GE.U32.AND P6, PT, R8, 0x7fffff56, PT ;  /* 0x7fffff560800780c */ /* 0x000fe20003fc6070 */
[----:B------:R-:W2:Y:S01]  /*19a60*/  LDC R105, c[0x0][0x3a0] ;  /* 0x0000e800ff697b82 */ /* 0x000ea20000000800 */
[----:B------:R-:W-:Y:S01]  /*19a70*/  ISETP.GE.U32.AND P2, PT, R251, 0x7fffff62, PT ;  /* 0x7fffff62fb00780c */ /* 0x000fe20003f46070 */
[----:B------:R-:W-:-:S05]  /*19a80*/  VIADD R251, R90, 0xffffff99 ;  /* 0xffffff995afb7836 */ /* 0x000fca0000000000 */
[----:B------:R-:W-:Y:S01]  /*19a90*/  ISETP.GE.U32.AND P1, PT, R251, 0x7fffff5a, PT ;  /* 0x7fffff5afb00780c */ /* 0x000fe20003f26070 */
[----:B---3--:R-:W-:Y:S01]  /*19aa0*/  VIADD R2, R2, 0xffffff85 ;  /* 0xffffff8502027836 */ /* 0x008fe20000000000 */
[----:B------:R-:W-:Y:S01]  /*19ab0*/  ISETP.GE.U32.AND P3, PT, R3, 0x7fffff4e, PT ;  /* 0x7fffff4e0300780c */ /* 0x000fe20003f66070 */
[----:B------:R-:W3:Y:S04]  /*19ac0*/  LDC R9, c[0x0][0x3a0] ;  /* 0x0000e800ff097b82 */ /* 0x000ee80000000800 */
[----:B------:R-:W-:Y:S04]  /*19ad0*/  LDGSTS.E [R249+0x25e00], desc[UR14][R136.64], !P2 ;  /* 0x25e0000088f97fae */ /* 0x000fe8000d1a100e */
[----:B------:R-:W-:Y:S01]  /*19ae0*/  LDGSTS.E [R249+0x26200], desc[UR14][R206.64], !P5 ;  /* 0x26200000cef97fae */ /* 0x000fe2000e9a100e */
[----:B------:R-:W-:Y:S01]  /*19af0*/  VIADD R251, R104, 0xffffff91 ;  /* 0xffffff9168fb7836 */ /* 0x000fe20000000000 */
[----:B------:R-:W2:Y:S02]  /*19b00*/  LDC R90, c[0x0][0x3a0] ;  /* 0x0000e800ff5a7b82 */ /* 0x000ea40000000800 */
[----:B------:R-:W4:Y:S06]  /*19b10*/  LDL.64 R136, [R1+0x648] ;  /* 0x0006480001887983 */ /* 0x000f2c0000100a00 */
[----:B------:R-:W2:Y:S01]  /*19b20*/  LDC R8, c[0x0][0x3a0] ;  /* 0x0000e800ff087b82 */ /* 0x000ea20000000800 */
[----:B------:R-:W4:Y:S01]  /*19b30*/  LDL.64 R206, [R1+0x20] ;  /* 0x0000200001ce7983 */ /* 0x000f220000100a00 */
[----:B------:R-:W-:Y:S01]  /*19b40*/  ISETP.GE.U32.AND P4, PT, R251, 0x7fffff52, PT ;  /* 0x7fffff52fb00780c */ /* 0x000fe20003f86070 */
[----:B-1----:R-:W-:Y:S01]  /*19b50*/  VIADD R251, R91, 0xffffff89 ;  /* 0xffffff895bfb7836 */ /* 0x002fe20000000000 */
[----:B------:R-:W-:-:S04]  /*19b60*/  ISETP.GE.U32.AND P5, PT, R2, 0x7fffff46, PT ;  /* 0x7fffff460200780c */ /* 0x000fc80003fa6070 */
[----:B------:R-:W1:Y:S01]  /*19b70*/  LDC R104, c[0x0][0x3a0] ;  /* 0x0000e800ff687b82 */ /* 0x000e620000000800 */
[----:B------:R-:W-:-:S07]  /*19b80*/  ISETP.GE.U32.AND P2, PT, R251, 0x7fffff4a, PT ;  /* 0x7fffff4afb00780c */ /* 0x000fce0003f46070 */
[----:B------:R-:W1:Y:S01]  /*19b90*/  LDC R3, c[0x0][0x3a0] ;  /* 0x0000e800ff037b82 */ /* 0x000e620000000800 */
[----:B------:R-:W-:Y:S07]  /*19ba0*/  LDGSTS.E [R249+0x26600], desc[UR14][R154.64], !P1 ;  /* 0x266000009af97fae */ /* 0x000fee000c9a100e */
[----:B------:R-:W1:Y:S01]  /*19bb0*/  LDC R91, c[0x0][0x3a0] ;  /* 0x0000e800ff5b7b82 */ /* 0x000e620000000800 */
[----:B------:R-:W-:Y:S07]  /*19bc0*/  LDGSTS.E [R249+0x26a00], desc[UR14][R234.64], !P6 ;  /* 0x26a00000eaf97fae */ /* 0x000fee000f1a100e */
[----:B------:R-:W1:Y:S01]  /*19bd0*/  LDC R2, c[0x0][0x3a0] ;  /* 0x0000e800ff027b82 */ /* 0x000e620000000800 */
[----:B------:R-:W4:Y:S01]  /*19be0*/  LDL.64 R154, [R1+0x7f0] ;  /* 0x0007f000019a7983 */ /* 0x000f220000100a00 */
[----:B--2---:R-:W-:-:S03]  /*19bf0*/  VIADD R251, R105, 0xffffff81 ;  /* 0xffffff8169fb7836 */ /* 0x004fc60000000000 */
[----:B------:R-:W2:Y:S01]  /*19c00*/  LDL.64 R234, [R1+0x6c8] ;  /* 0x0006c80001ea7983 */ /* 0x000ea20000100a00 */
[----:B---3--:R-:W-:-:S03]  /*19c10*/  VIADD R9, R9, 0xffffffbc ;  /* 0xffffffbc09097836 */ /* 0x008fc60000000000 */
[----:B----4-:R-:W-:Y:S01]  /*19c20*/  LDGSTS.E [R249+0x26e00], desc[UR14][R120.64], !P4 ;  /* 0x26e0000078f97fae */ /* 0x010fe2000e1a100e */
[----:B-1----:R-:W-:Y:S01]  /*19c30*/  VIADD R3, R3, 0xffffffac ;  /* 0xffffffac03037836 */ /* 0x002fe20000000000 */
[----:B------:R-:W1:Y:S02]  /*19c40*/  LDC R105, c[0x0][0x3a0] ;  /* 0x0000e800ff697b82 */ /* 0x000e640000000800 */
[----:B------:R-:W-:Y:S04]  /*19c50*/  LDGSTS.E [R249+0x27200], desc[UR14][R140.64], !P3 ;  /* 0x272000008cf97fae */ /* 0x000fe8000d9a100e */
[----:B------:R-:W-:Y:S04]  /*19c60*/  LDGSTS.E [R249+0x27600], desc[UR14][R168.64], !P2 ;  /* 0x27600000a8f97fae */ /* 0x000fe8000d1a100e */
[----:B------:R-:W3:Y:S04]  /*19c70*/  LDL.64 R120, [R1+0x668] ;  /* 0x0006680001787983 */ /* 0x000ee80000100a00 */
[----:B------:R-:W4:Y:S04]  /*19c80*/  LDL.64 R140, [R1+0x688] ;  /* 0x00068800018c7983 */ /* 0x000f280000100a00 */
[----:B------:R-:W2:Y:S01]  /*19c90*/  LDL.64 R168, [R1+0x6a8] ;  /* 0x0006a80001a87983 */ /* 0x000ea20000100a00 */
[----:B------:R-:W-:-:S02]  /*19ca0*/  ISETP.GE.U32.AND P1, PT, R251, 0x7fffff42, PT ;  /* 0x7fffff42fb00780c */ /* 0x000fc40003f26070 */
[----:B------:R-:W-:Y:S02]  /*19cb0*/  IADD3 R251, PT, PT, R90, -0x48, RZ ;  /* 0xffffffb85afb7810 */ /* 0x000fe40007ffe0ff */
[----:B------:R-:W1:Y:S02]  /*19cc0*/  LDC R90, c[0x0][0x3a0] ;  /* 0x0000e800ff5a7b82 */ /* 0x000e640000000800 */
[----:B------:R-:W-:Y:S01]  /*19cd0*/  ISETP.GE.U32.AND P4, PT, R251, 0x7fffff79, PT ;  /* 0x7fffff79fb00780c */ /* 0x000fe20003f86070 */
[----:B------:R-:W-:Y:S04]  /*19ce0*/  LDGSTS.E [R249+0x27a00], desc[UR14][R206.64], !P5 ;  /* 0x27a00000cef97fae */ /* 0x000fe8000e9a100e */
[----:B------:R-:W2:Y:S01]  /*19cf0*/  LDL.64 R206, [R1+0x6e8] ;  /* 0x0006e80001ce7983 */ /* 0x000ea20000100a00 */
[----:B------:R-:W-:Y:S01]  /*19d00*/  VIADD R251, R104, 0xffffffb0 ;  /* 0xffffffb068fb7836 */ /* 0x000fe20000000000 */
[----:B------:R-:W-:Y:S01]  /*19d10*/  ISETP.GE.U32.AND P6, PT, R9, 0x7fffff7d, PT ;  /* 0x7fffff7d0900780c */ /* 0x000fe20003fc6070 */
[----:B------:R-:W-:Y:S01]  /*19d20*/  VIADD R9, R8, 0xffffffb4 ;  /* 0xffffffb408097836 */ /* 0x000fe20000000000 */
[----:B------:R-:W1:Y:S02]  /*19d30*/  LDC R104, c[0x0][0x3a0] ;  /* 0x0000e800ff687b82 */ /* 0x000e640000000800 */
[----:B------:R-:W-:Y:S01]  /*19d40*/  ISETP.GE.U32.AND P2, PT, R251, 0x7fffff71, PT ;  /* 0x7fffff71fb00780c */ /* 0x000fe20003f46070 */
[----:B------:R-:W-:Y:S01]  /*19d50*/  VIADD R251, R91, 0xffffffa8 ;  /* 0xffffffa85bfb7836 */ /* 0x000fe20000000000 */
[----:B------:R-:W-:Y:S01]  /*19d60*/  ISETP.GE.U32.AND P3, PT, R9, 0x7fffff75, PT ;  /* 0x7fffff750900780c */ /* 0x000fe20003f66070 */
[----:B------:R-:W-:-:S03]  /*19d70*/  VIADD R91, R2, 0xffffffa4 ;  /* 0xffffffa4025b7836 */ /* 0x000fc60000000000 */
[----:B------:R-:W1:Y:S01]  /*19d80*/  LDC R9, c[0x0][0x3a0] ;  /* 0x0000e800ff097b82 */ /* 0x000e620000000800 */
[----:B------:R-:W-:-:S07]  /*19d90*/  ISETP.GE.U32.AND P5, PT, R3, 0x7fffff6d, PT ;  /* 0x7fffff6d0300780c */ /* 0x000fce0003fa6070 */
[----:B------:R-:W1:Y:S08]  /*19da0*/  LDC R8, c[0x0][0x3a0] ;  /* 0x0000e800ff087b82 */ /* 0x000e700000000800 */
[----:B------:R-:W1:Y:S08]  /*19db0*/  LDC R3, c[0x0][0x3a0] ;  /* 0x0000e800ff037b82 */ /* 0x000e700000000800 */
[----:B------:R-:W1:Y:S01]  /*19dc0*/  LDC R2, c[0x0][0x3a0] ;  /* 0x0000e800ff027b82 */ /* 0x000e620000000800 */
[----:B------:R1:W-:Y:S04]  /*19dd0*/  LDGSTS.E [R249+0x27e00], desc[UR14][R154.64], !P1 ;  /* 0x27e000009af97fae */ /* 0x0003e8000c9a100e */
[----:B------:R-:W2:Y:S04]  /*19de0*/  LDL.64 R154, [R1+0x708] ;  /* 0x00070800019a7983 */ /* 0x000ea80000100a00 */
[----:B------:R1:W-:Y:S01]  /*19df0*/  STL.64 [R1+0x1128], R248 ;  /* 0x001128f801007387 */ /* 0x0003e20000100a00 */
[----:B------:R-:W-:-:S03]  /*19e00*/  ISETP.GE.U32.AND P1, PT, R251, 0x7fffff69, PT ;  /* 0x7fffff69fb00780c */ /* 0x000fc60003f26070 */
[----:B------:R2:W-:Y:S01]  /*19e10*/  LDGSTS.E [R250+0x24300], desc[UR14][R136.64], !P6 ;  /* 0x2430000088fa7fae */ /* 0x0005e2000f1a100e */
[----:B-1----:R-:W1:Y:S01]  /*19e20*/  LDC R249, c[0x0][0x3a0] ;  /* 0x0000e800fff97b82 */ /* 0x002e620000000800 */
[----:B------:R-:W-:Y:S01]  /*19e30*/  ISETP.GE.U32.AND P6, PT, R91, 0x7fffff65, PT ;  /* 0x7fffff655b00780c */ /* 0x000fe20003fc6070 */
[----:B-1----:R-:W-:Y:S01]  /*19e40*/  VIADD R251, R249, 0xffffffa0 ;  /* 0xffffffa0f9fb7836 */ /* 0x002fe20000000000 */
[----:B---3--:R-:W-:Y:S04]  /*19e50*/  LDGSTS.E [R250+0x24700], desc[UR14][R120.64], !P4 ;  /* 0x2470000078fa7fae */ /* 0x008fe8000e1a100e */
[----:B------:R-:W-:Y:S01]  /*19e60*/  ISETP.GE.U32.AND P4, PT, R251, 0x7fffff61, PT ;  /* 0x7fffff61fb00780c */ /* 0x000fe20003f86070 */
[----:B------:R-:W-:Y:S02]  /*19e70*/  VIADD R251, R90, 0xffffff9c ;  /* 0xffffff9c5afb7836 */ /* 0x000fe40000000000 */
[----:B------:R-:W3:Y:S04]  /*19e80*/  LDL.64 R90, [R1+0x748] ;  /* 0x00074800015a7983 */ /* 0x000ee80000100a00 */
[----:B----4-:R-:W-:Y:S04]  /*19e90*/  LDGSTS.E [R250+0x24b00], desc[UR14][R140.64], !P3 ;  /* 0x24b000008cfa7fae */ /* 0x010fe8000d9a100e */
[----:B------:R-:W4:Y:S04]  /*19ea0*/  LDL.64 R120, [R1+0x728] ;  /* 0x0007280001787983 */ /* 0x000f280000100a00 */
[----:B--2---:R1:W-:Y:S04]  /*19eb0*/  LDGSTS.E [R250+0x24f00], desc[UR14][R168.64], !P2 ;  /* 0x24f00000a8fa7fae */ /* 0x0043e8000d1a100e */
[----:B------:R-:W2:Y:S04]  /*19ec0*/  LDL.LU.64 R140, [R1+0x620] ;  /* 0x00062000018c7983 */ /* 0x000ea80000300a00 */
[----:B------:R-:W2:Y:S04]  /*19ed0*/  LDL.LU.64 R136, [R1+0x618] ;  /* 0x0006180001887983 */ /* 0x000ea80000300a00 */
[----:B------:R-:W1:Y:S01]  /*19ee0*/  LDL.LU.64 R168, [R1+0x610] ;  /* 0x0006100001a87983 */ /* 0x000e620000300a00 */
[----:B------:R-:W-:-:S02]  /*19ef0*/  ISETP.GE.U32.AND P3, PT, R251, 0x7fffff5d, PT ;  /* 0x7fffff5dfb00780c */ /* 0x000fc40003f66070 */
[----:B------:R-:W-:Y:S01]  /*19f00*/  IADD3 R251, PT, PT, R9, -0x6c, RZ ;  /* 0xffffff9409fb7810 */ /* 0x000fe20007ffe0ff */
[----:B------:R1:W-:Y:S01]  /*19f10*/  LDGSTS.E [R250+0x25300], desc[UR14][R234.64], !P5 ;  /* 0x25300000eafa7fae */ /* 0x0003e2000e9a100e */
[----:B------:R-:W-:Y:S01]  /*19f20*/  VIADD R8, R8, 0xffffff98 ;  /* 0xffffff9808087836 */ /* 0x000fe20000000000 */
[----:B------:R-:W-:Y:S01]  /*19f30*/  USHF.L.U32 UR9, UR9, 0x6, URZ ;  /* 0x0000000609097899 */ /* 0x000fe200080006ff */
[----:B------:R-:W-:Y:S01]  /*19f40*/  ISETP.GE.U32.AND P5, PT, R251, 0x7fffff55, PT ;  /* 0x7fffff55fb00780c */ /* 0x000fe20003fa6070 */
[----:B------:R-:W-:Y:S02]  /*19f50*/  VIADD R251, R105, 0xffffff8c ;  /* 0xffffff8c69fb7836 */ /* 0x000fe40000000000 */
[----:B------:R-:W-:Y:S01]  /*19f60*/  VIADD R104, R104, 0xffffff90 ;  /* 0xffffff9068687836 */ /* 0x000fe20000000000 */
[----:B------:R-:W-:Y:S01]  /*19f70*/  ISETP.GE.U32.AND P2, PT, R8, 0x7fffff59, PT ;  /* 0x7fffff590800780c */ /* 0x000fe20003f46070 */
[----:B------:R-:W-:Y:S01]  /*19f80*/  VIADD R3, R3, 0xffffff88 ;  /* 0xffffff8803037836 */ /* 0x000fe20000000000 */
[----:B------:R-:W2:Y:S01]  /*19f90*/  LDL.LU.64 R8, [R1+0x608] ;  /* 0x0006080001087983 */ /* 0x000ea20000300a00 */
[----:B------:R-:W-:-:S03]  /*19fa0*/  VIADD R2, R2, 0xffffff84 ;  /* 0xffffff8402027836 */ /* 0x000fc60000000000 */
[----:B------:R-:W-:Y:S01]  /*19fb0*/  LDGSTS.E [R250+0x25700], desc[UR14][R206.64], !P1 ;  /* 0x25700000cefa7fae */ /* 0x000fe2000c9a100e */
[----:B------:R-:W-:-:S03]  /*19fc0*/  ISETP.GE.U32.AND P1, PT, R104, 0x7fffff51, PT ;  /* 0x7fffff516800780c */ /* 0x000fc60003f26070 */
[----:B------:R-:W2:Y:S04]  /*19fd0*/  LDL.LU.64 R104, [R1+0x5e0] ;  /* 0x0005e00001687983 */ /* 0x000ea80000300a00 */
[----:B------:R-:W2:Y:S04]  /*19fe0*/  LDL.LU.64 R234, [R1+0x5d8] ;  /* 0x0005d80001ea7983 */ /* 0x000ea80000300a00 */
[----:B------:R1:W-:Y:S01]  /*19ff0*/  LDGSTS.E [R250+0x25b00], desc[UR14][R154.64], !P6 ;  /* 0x25b000009afa7fae */ /* 0x0003e2000f1a100e */
[----:B------:R-:W-:Y:S01]  /*1a000*/  ISETP.GE.U32.AND P6, PT, R251, 0x7fffff4d, PT ;  /* 0x7fffff4dfb00780c */ /* 0x000fe20003fc6070 */
[----:B------:R-:W-:-:S02]  /*1a010*/  IMAD.U32 R251, RZ, RZ, UR9 ;  /* 0x00000009fffb7e24 */ /* 0x000fc4000f8e00ff */
[----:B------:R-:W2:Y:S04]  /*1a020*/  LDL.LU.64 R154, [R1+0x5d0] ;  /* 0x0005d000019a7983 */ /* 0x000ea80000300a00 */
[----:B------:R-:W2:Y:S04]  /*1a030*/  LDL.LU.64 R206, [R1+0x5c8] ;  /* 0x0005c80001ce7983 */ /* 0x000ea80000300a00 */
[----:B------:R-:W2:Y:S04]  /*1a040*/  LDL.LU.64 R248, [R1+0x5a0] ;  /* 0x0005a00001f87983 */ /* 0x000ea80000300a00 */
[----:B----4-:R4:W-:Y:S01]  /*1a050*/  LDGSTS.E [R250+0x25f00], desc[UR14][R120.64], !P4 ;  /* 0x25f0000078fa7fae */ /* 0x0109e2000e1a100e */
[----:B------:R-:W-:-:S03]  /*1a060*/  ISETP.GE.U32.AND P4, PT, R3, 0x7fffff49, PT ;  /* 0x7fffff490300780c */ /* 0x000fc60003f86070 */
[----:B---3--:R3:W-:Y:S01]  /*1a070*/  LDGSTS.E [R250+0x26300], desc[UR14][R90.64], !P3 ;  /* 0x263000005afa7fae */ /* 0x0087e2000d9a100e */
[----:B------:R-:W-:Y:S01]  /*1a080*/  ISETP.GE.U32.AND P3, PT, R2, 0x7fffff45, PT ;  /* 0x7fffff450200780c */ /* 0x000fe20003f66070 */
[C---:B--2---:R-:W-:Y:S02]  /*1a090*/  IMAD.WIDE R2, R251.reuse, 0x4, R140 ;  /* 0x00000004fb027825 */ /* 0x044fe400078e028c */
[----:B------:R-:W4:Y:S02]  /*1a0a0*/  LDL.LU.64 R120, [R1+0x598] ;  /* 0x0005980001787983 */ /* 0x000f240000300a00 */
[C---:B------:R-:W-:Y:S02]  /*1a0b0*/  IMAD.WIDE R136, R251.reuse, 0x4, R136 ;  /* 0x00000004fb887825 */ /* 0x040fe400078e0288 */
[----:B------:R-:W3:Y:S02]  /*1a0c0*/  LDL.LU.64 R90, [R1+0x590] ;  /* 0x00059000015a7983 */ /* 0x000ee40000300a00 */
[----:B-1----:R-:W-:-:S02]  /*1a0d0*/  IMAD.WIDE R168, R251, 0x4, R168 ;  /* 0x00000004fba87825 */ /* 0x002fc400078e02a8 */
[----:B------:R-:W2:Y:S04]  /*1a0e0*/  LDL.LU.64 R140, [R1+0x588] ;  /* 0x00058800018c7983 */ /* 0x000ea80000300a00 */
[----:B------:R1:W-:Y:S04]  /*1a0f0*/  STL.64 [R1+0x620], R2 ;  /* 0x0006200201007387 */ /* 0x0003e80000100a00 */
[----:B-1----:R-:W2:Y:S04]  /*1a100*/  LDL.LU.64 R2, [R1+0x580] ;  /* 0x0005800001027983 */ /* 0x002ea80000300a00 */
[----:B------:R1:W-:Y:S04]  /*1a110*/  STL.64 [R1+0x618], R136 ;  /* 0x0006188801007387 */ /* 0x0003e80000100a00 */
[----:B-1----:R-:W2:Y:S04]  /*1a120*/  LDL.LU.64 R136, [R1+0x1450] ;  /* 0x0014500001887983 */ /* 0x002ea80000300a00 */
[----:B------:R1:W-:Y:S04]  /*1a130*/  STL.64 [R1+0x610], R168 ;  /* 0x000610a801007387 */ /* 0x0003e80000100a00 */
[----:B-1----:R-:W2:Y:S01]  /*1a140*/  LDL.LU.64 R168, [R1+0x1448] ;  /* 0x0014480001a87983 */ /* 0x002ea20000300a00 */
[----:B------:R-:W-:-:S04]  /*1a150*/  IMAD.WIDE R8, R251, 0x4, R8 ;  /* 0x00000004fb087825 */ /* 0x000fc800078e0208 */
[C---:B------:R-:W-:Y:S01]  /*1a160*/  IMAD.WIDE R184, R251.reuse, 0x4, R184 ;  /* 0x00000004fbb87825 */ /* 0x040fe200078e02b8 */
[----:B------:R1:W-:Y:S03]  /*1a170*/  STL.64 [R1+0x608], R8 ;  /* 0x0006080801007387 */ /* 0x0003e60000100a00 */
[----:B------:R-:W-:-:S04]  /*1a180*/  IMAD.WIDE R172, R251, 0x4, R172 ;  /* 0x00000004fbac7825 */ /* 0x000fc800078e02ac */
[C---:B------:R-:W-:Y:S01]  /*1a190*/  IMAD.WIDE R60, R251.reuse, 0x4, R60 ;  /* 0x00000004fb3c7825 */ /* 0x040fe200078e023c */
[----:B-1----:R-:W3:Y:S03]  /*1a1a0*/  LDL.LU.64 R8, [R1+0x560] ;  /* 0x0005600001087983 */ /* 0x002ee60000300a00 */
[----:B------:R-:W-:-:S04]  /*1a1b0*/  IMAD.WIDE R104, R251, 0x4, R104 ;  /* 0x00000004fb687825 */ /* 0x000fc800078e0268 */
[----:B------:R-:W-:-:S04]  /*1a1c0*/  IMAD.WIDE R234, R251, 0x4, R234 ;  /* 0x00000004fbea7825 */ /* 0x000fc800078e02ea */
[----:B------:R-:W-:-:S04]  /*1a1d0*/  IMAD.WIDE R154, R251, 0x4, R154 ;  /* 0x00000004fb9a7825 */ /* 0x000fc800078e029a */
[----:B--2---:R-:W-:-:S05]  /*1a1e0*/  IMAD.WIDE R168, R251, 0x4, R168 ;  /* 0x00000004fba87825 */ /* 0x004fca00078e02a8 */
[----:B------:R1:W-:Y:S04]  /*1a1f0*/  STL.64 [R1+0x600], R168 ;  /* 0x000600a801007387 */ /* 0x0003e80000100a00 */
[----:B-1----:R-:W2:Y:S04]  /*1a200*/  LDL.LU.64 R168, [R1+0x558] ;  /* 0x0005580001a87983 */ /* 0x002ea80000300a00 */
        /* <DEDUP_REMOVED lines=11> */
[----:B-1----:R-:W2:Y:S01]  /*1a2c0*/  LDL.LU.64 R154, [R1+0x1428] ;  /* 0x00142800019a7983 */ /* 0x002ea20000300a00 */
[----:B------:R-:W-:-:S05]  /*1a2d0*/  IMAD.WIDE R206, R251, 0x4, R206 ;  /* 0x00000004fbce7825 */ /* 0x000fca00078e02ce */
[----:B------:R1:W-:Y:S01]  /*1a2e0*/  STL.64 [R1+0x5c8], R206 ;  /* 0x0005c8ce01007387 */ /* 0x0003e20000100a00 */
[----:B------:R-:W-:-:S04]  /*1a2f0*/  IMAD.WIDE R238, R251, 0x4, R238 ;  /* 0x00000004fbee7825 */ /* 0x000fc800078e02ee */
[----:B------:R-:W-:-:S04]  /*1a300*/  IMAD.WIDE R222, R251, 0x4, R222 ;  /* 0x00000004fbde7825 */ /* 0x000fc800078e02de */
[----:B------:R-:W-:-:S04]  /*1a310*/  IMAD.WIDE R42, R251, 0x4, R42 ;  /* 0x00000004fb2a7825 */ /* 0x000fc800078e022a */
[----:B------:R-:W-:-:S04]  /*1a320*/  IMAD.WIDE R248, R251, 0x4, R248 ;  /* 0x00000004fbf87825 */ /* 0x000fc800078e02f8 */
[----:B----4-:R-:W-:-:S04]  /*1a330*/  IMAD.WIDE R120, R251, 0x4, R120 ;  /* 0x00000004fb787825 */ /* 0x010fc800078e0278 */
[----:B---3--:R-:W-:-:S04]  /*1a340*/  IMAD.WIDE R90, R251, 0x4, R90 ;  /* 0x00000004fb5a7825 */ /* 0x008fc800078e025a */
[----:B------:R-:W-:-:S04]  /*1a350*/  IMAD.WIDE R140, R251, 0x4, R140 ;  /* 0x00000004fb8c7825 */ /* 0x000fc800078e028c */
[----:B------:R-:W-:-:S04]  /*1a360*/  IMAD.WIDE R2, R251, 0x4, R2 ;  /* 0x00000004fb027825 */ /* 0x000fc800078e0202 */
[----:B------:R-:W-:-:S04]  /*1a370*/  IMAD.WIDE R8, R251, 0x4, R8 ;  /* 0x00000004fb087825 */ /* 0x000fc800078e0208 */
[----:B--2---:R-:W-:-:S04]  /*1a380*/  IMAD.WIDE R168, R251, 0x4, R168 ;  /* 0x00000004fba87825 */ /* 0x004fc800078e02a8 */
[----:B------:R-:W-:-:S04]  /*1a390*/  IMAD.WIDE R172, R251, 0x4, R172 ;  /* 0x00000004fbac7825 */ /* 0x000fc800078e02ac */
[----:B------:R-:W-:-:S04]  /*1a3a0*/  IMAD.WIDE R60, R251, 0x4, R60 ;  /* 0x00000004fb3c7825 */ /* 0x000fc800078e023c */
[C---:B-1----:R-:W-:Y:S02]  /*1a3b0*/  IMAD.WIDE R206, R251.reuse, 0x4, R154 ;  /* 0x00000004fbce7825 */ /* 0x042fe400078e029a */
[----:B------:R-:W2:Y:S04]  /*1a3c0*/  LDL.LU.64 R154, [R1+0x520] ;  /* 0x00052000019a7983 */ /* 0x000ea80000300a00 */
[----:B------:R1:W-:Y:S04]  /*1a3d0*/  STL.64 [R1+0x5c0], R206 ;  /* 0x0005c0ce01007387 */ /* 0x0003e80000100a00 */
[----:B-1----:R-:W3:Y:S04]  /*1a3e0*/  LDL.LU.64 R206, [R1+0x518] ;  /* 0x0005180001ce7983 */ /* 0x002ee80000300a00 */
        /* <DEDUP_REMOVED lines=32> */
[----:B-1----:R-:W4:Y:S01]  /*1a5f0*/  LDL.LU.64 R60, [R1+0x13f8] ;  /* 0x0013f800013c7983 */ /* 0x002f220000300a00 */
[----:B------:R-:W-:-:S04]  /*1a600*/  IMAD.WIDE R44, R251, 0x4, R44 ;  /* 0x00000004fb2c7825 */ /* 0x000fc800078e022c */
[----:B------:R-:W-:-:S04]  /*1a610*/  IMAD.WIDE R126, R251, 0x4, R126 ;  /* 0x00000004fb7e7825 */ /* 0x000fc800078e027e */
[----:B------:R-:W-:-:S04]  /*1a620*/  IMAD.WIDE R188, R251, 0x4, R188 ;  /* 0x00000004fbbc7825 */ /* 0x000fc800078e02bc */
[----:B--2---:R-:W-:-:S04]  /*1a630*/  IMAD.WIDE R154, R251, 0x4, R154 ;  /* 0x00000004fb9a7825 */ /* 0x004fc800078e029a */
[----:B---3--:R-:W-:-:S04]  /*1a640*/  IMAD.WIDE R206, R251, 0x4, R206 ;  /* 0x00000004fbce7825 */ /* 0x008fc800078e02ce */
[----:B----4-:R-:W-:-:S05]  /*1a650*/  IMAD.WIDE R60, R251, 0x4, R60 ;  /* 0x00000004fb3c7825 */ /* 0x010fca00078e023c */
[----:B------:R1:W-:Y:S04]  /*1a660*/  STL.64 [R1+0x818], R60 ;  /* 0x0008183c01007387 */ /* 0x0003e80000100a00 */
[----:B-1----:R-:W2:Y:S04]  /*1a670*/  LDL.LU.64 R60, [R1+0x488] ;  /* 0x00048800013c7983 */ /* 0x002ea80000300a00 */
[----:B------:R1:W-:Y:S04]  /*1a680*/  STL.64 [R1+0x820], R44 ;  /* 0x0008202c01007387 */ /* 0x0003e80000100a00 */
        /* <DEDUP_REMOVED lines=8> */
[----:B-1----:R-:W3:Y:S01]  /*1a710*/  LDL.LU.64 R206, [R1+0x13e0] ;  /* 0x0013e00001ce7983 */ /* 0x002ee20000300a00 */
[----:B------:R-:W-:-:S04]  /*1a720*/  IMAD.WIDE R238, R251, 0x4, R238 ;  /* 0x00000004fbee7825 */ /* 0x000fc800078e02ee */
[C---:B------:R-:W-:Y:S01]  /*1a730*/  IMAD.WIDE R222, R251.reuse, 0x4, R222 ;  /* 0x00000004fbde7825 */ /* 0x040fe200078e02de */
[----:B------:R1:W-:Y:S03]  /*1a740*/  STL.64 [R1+0x848], R238 ;  /* 0x000848ee01007387 */ /* 0x0003e60000100a00 */
[----:B------:R-:W-:-:S04]  /*1a750*/  IMAD.WIDE R190, R251, 0x4, R190 ;  /* 0x00000004fbbe7825 */ /* 0x000fc800078e02be */
[C---:B------:R-:W-:Y:S01]  /*1a760*/  IMAD.WIDE R174, R251.reuse, 0x4, R174 ;  /* 0x00000004fbae7825 */ /* 0x040fe200078e02ae */
[----:B-1----:R-:W3:Y:S03]  /*1a770*/  LDL.LU.64 R238, [R1+0x13d8] ;  /* 0x0013d80001ee7983 */ /* 0x002ee60000300a00 */
        /* <DEDUP_REMOVED lines=14> */
[----:B--2---:R-:W-:-:S04]  /*1a860*/  IMAD.WIDE R60, R251, 0x4, R60 ;  /* 0x00000004fb3c7825 */ /* 0x004fc800078e023c */
[----:B----4-:R-:W-:-:S04]  /*1a870*/  IMAD.WIDE R126, R251, 0x4, R126 ;  /* 0x00000004fb7e7825 */ /* 0x010fc800078e027e */
[----:B---3--:R-:W-:-:S04]  /*1a880*/  IMAD.WIDE R44, R251, 0x4, R44 ;  /* 0x00000004fb2c7825 */ /* 0x008fc800078e022c */
[----:B------:R-:W-:-:S05]  /*1a890*/  IMAD.WIDE R206, R251, 0x4, R206 ;  /* 0x00000004fbce7825 */ /* 0x000fca00078e02ce */
[----:B------:R1:W-:Y:S04]  /*1a8a0*/  STL.64 [R1+0x858], R206 ;  /* 0x000858ce01007387 */ /* 0x0003e80000100a00 */
[----:B-1----:R-:W2:Y:S04]  /*1a8b0*/  LDL.LU.64 R206, [R1+0x13c8] ;  /* 0x0013c80001ce7983 */ /* 0x002ea80000300a00 */
[----:B------:R1:W-:Y:S04]  /*1a8c0*/  STL.64 [R1+0x860], R190 ;  /* 0x000860be01007387 */ /* 0x0003e80000100a00 */
[----:B-1----:R-:W3:Y:S04]  /*1a8d0*/  LDL.LU.64 R190, [R1+0x13c0] ;  /* 0x0013c00001be7983 */ /* 0x002ee80000300a00 */
[----:B------:R1:W-:Y:S04]  /*1a8e0*/  STL.64 [R1+0x868], R174 ;  /* 0x000868ae01007387 */ /* 0x0003e80000100a00 */
[----:B-1----:R-:W4:Y:S04]  /*1a8f0*/  LDL.LU.64 R174, [R1+0x13b8] ;  /* 0x0013b80001ae7983 */ /* 0x002f280000300a00 */
[----:B------:R1:W-:Y:S04]  /*1a900*/  STL.64 [R1+0x870], R158 ;  /* 0x0008709e01007387 */ /* 0x0003e80000100a00 */
[----:B-1----:R-:W2:Y:S04]  /*1a910*/  LDL.LU.64 R158, [R1+0x13b0] ;  /* 0x0013b000019e7983 */ /* 0x002ea80000300a00 */
[----:B------:R1:W-:Y:S04]  /*1a920*/  STL.64 [R1+0x878], R248 ;  /* 0x000878f801007387 */ /* 0x0003e80000100a00 */
[----:B------:R1:W-:Y:S02]  /*1a930*/  STL.64 [R1+0x880], R120 ;  /* 0x0008807801007387 */ /* 0x0003e40000100a00 */
[----:B-1----:R-:W-:-:S02]  /*1a940*/  IMAD.WIDE R248, R251, 0x4, R90 ;  /* 0x00000004fbf87825 */ /* 0x002fc400078e025a */
[----:B------:R-:W2:Y:S04]  /*1a950*/  LDL.LU.64 R120, [R1+0x420] ;  /* 0x0004200001787983 */ /* 0x000ea80000300a00 */
[----:B------:R-:W3:Y:S04]  /*1a960*/  LDL.LU.64 R90, [R1+0x418] ;  /* 0x00041800015a7983 */ /* 0x000ee80000300a00 */
        /* <DEDUP_REMOVED lines=15> */
[----:B------:R1:W-:Y:S01]  /*1aa60*/  STL.64 [R1+0x8c0], R2 ;  /* 0x0008c00201007387 */ /* 0x0003e20000100a00 */
[----:B------:R-:W-:-:S03]  /*1aa70*/  IMAD.WIDE R188, R251, 0x4, R188 ;  /* 0x00000004fbbc7825 */ /* 0x000fc600078e02bc */
[----:B-1----:R-:W4:Y:S04]  /*1aa80*/  LDL.LU.64 R2, [R1+0x3d8] ;  /* 0x0003d80001027983 */ /* 0x002f280000300a00 */
[----:B------:R1:W-:Y:S01]  /*1aa90*/  STL.64 [R1+0x8c8], R168 ;  /* 0x0008c8a801007387 */ /* 0x0003e20000100a00 */
[----:B------:R-:W-:-:S03]  /*1aaa0*/  IMAD.WIDE R154, R251, 0x4, R154 ;  /* 0x00000004fb9a7825 */ /* 0x000fc600078e029a */
        /* <DEDUP_REMOVED lines=18> */
[----:B------:R-:W-:-:S04]  /*1abd0*/  IMAD.WIDE R24, R251, 0x4, R24 ;  /* 0x00000004fb187825 */ /* 0x000fc800078e0218 */
[----:B--2---:R-:W-:-:S04]  /*1abe0*/  IMAD.WIDE R120, R251, 0x4, R120 ;  /* 0x00000004fb787825 */ /* 0x004fc800078e0278 */
[----:B---3--:R-:W-:-:S04]  /*1abf0*/  IMAD.WIDE R90, R251, 0x4, R90 ;  /* 0x00000004fb5a7825 */ /* 0x008fc800078e025a */
[----:B----4-:R-:W-:-:S04]  /*1ac00*/  IMAD.WIDE R188, R251, 0x4, R188 ;  /* 0x00000004fbbc7825 */ /* 0x010fc800078e02bc */
        /* <DEDUP_REMOVED lines=12> */
[----:B-1----:R-:W4:Y:S04]  /*1acd0*/  LDL.64 R24, [R1+0x768] ;  /* 0x0007680001187983 */ /* 0x002f280000100a00 */
[----:B------:R1:W-:Y:S04]  /*1ace0*/  STL.64 [R1+0x938], R120 ;  /* 0x0009387801007387 */ /* 0x0003e80000100a00 */
[----:B-1----:R-:W4:Y:S04]  /*1acf0*/  LDL.LU.64 R120, [R1+0x1338] ;  /* 0x0013380001787983 */ /* 0x002f280000300a00 */
[----:B------:R1:W-:Y:S04]  /*1ad00*/  STL.64 [R1+0x940], R90 ;  /* 0x0009405a01007387 */ /* 0x0003e80000100a00 */
[----:B-1----:R-:W4:Y:S01]  /*1ad10*/  LDL.LU.64 R90, [R1+0x1330] ;  /* 0x00133000015a7983 */ /* 0x002f220000300a00 */
[----:B------:R-:W-:-:S05]  /*1ad20*/  IMAD.WIDE R248, R251, 0x4, R248 ;  /* 0x00000004fbf87825 */ /* 0x000fca00078e02f8 */
[----:B------:R1:W-:Y:S01]  /*1ad30*/  STL.64 [R1+0x948], R248 ;  /* 0x000948f801007387 */ /* 0x0003e20000100a00 */
[----:B------:R-:W-:-:S04]  /*1ad40*/  IMAD.WIDE R138, R251, 0x4, R138 ;  /* 0x00000004fb8a7825 */ /* 0x000fc800078e028a */
[----:B------:R-:W-:-:S04]  /*1ad50*/  IMAD.WIDE R58, R251, 0x4, R58 ;  /* 0x00000004fb3a7825 */ /* 0x000fc800078e023a */
[----:B-1----:R-:W-:-:S04]  /*1ad60*/  IMAD.WIDE R248, R251, 0x4, R74 ;  /* 0x00000004fbf87825 */ /* 0x002fc800078e024a */
        /* <DEDUP_REMOVED lines=16> */
[----:B---3--:R-:W-:-:S04]  /*1ae70*/  IMAD.WIDE R188, R251, 0x4, R188 ;  /* 0x00000004fbbc7825 */ /* 0x008fc800078e02bc */
[C---:B----4-:R-:W-:Y:S01]  /*1ae80*/  IMAD.WIDE R172, R251.reuse, 0x4, R172 ;  /* 0x00000004fbac7825 */ /* 0x050fe200078e02ac */
[----:B------:R1:W-:Y:S03]  /*1ae90*/  LDGSTS.E [R250+0x26700], desc[UR14][R24.64], !P2 ;  /* 0x2670000018fa7fae */ /* 0x0003e6000d1a100e */
[----:B------:R-:W-:-:S05]  /*1aea0*/  IMAD.WIDE R90, R251, 0x4, R90 ;  /* 0x00000004fb5a7825 */ /* 0x000fca00078e025a */
[----:B------:R2:W-:Y:S04]  /*1aeb0*/  STL.64 [R1+0x950], R90 ;  /* 0x0009505a01007387 */ /* 0x0005e80000100a00 */
[----:B--2---:R-:W2:Y:S04]  /*1aec0*/  LDL.LU.64 R90, [R1+0x360] ;  /* 0x00036000015a7983 */ /* 0x004ea80000300a00 */
[----:B------:R-:W3:Y:S04]  /*1aed0*/  LDL.LU.64 R74, [R1+0x358] ;  /* 0x00035800014a7983 */ /* 0x000ee80000300a00 */
[----:B------:R4:W-:Y:S04]  /*1aee0*/  STL.64 [R1+0x958], R248 ;  /* 0x000958f801007387 */ /* 0x0009e80000100a00 */
[----:B----4-:R-:W4:Y:S04]  /*1aef0*/  LDL.LU.64 R248, [R1+0x350] ;  /* 0x0003500001f87983 */ /* 0x010f280000300a00 */
        /* <DEDUP_REMOVED lines=8> */
[----:B------:R1:W-:Y:S02]  /*1af80*/  STL.64 [R1+0x980], R2 ;  /* 0x0009800201007387 */ /* 0x0003e40000100a00 */
[----:B-1----:R-:W-:-:S02]  /*1af90*/  IMAD.WIDE R2, R251, 0x4, R168 ;  /* 0x00000004fb027825 */ /* 0x002fc400078e02a8 */
[----:B------:R-:W3:Y:S04]  /*1afa0*/  LDL.LU.64 R168, [R1+0x320] ;  /* 0x0003200001a87983 */ /* 0x000ee80000300a00 */
[----:B------:R1:W-:Y:S04]  /*1afb0*/  STL.64 [R1+0x988], R2 ;  /* 0x0009880201007387 */ /* 0x0003e80000100a00 */
[----:B-1----:R-:W3:Y:S01]  /*1afc0*/  LDL.LU.64 R2, [R1+0x318] ;  /* 0x0003180001027983 */ /* 0x002ee20000300a00 */
[----:B--2---:R-:W-:-:S05]  /*1afd0*/  IMAD.WIDE R8, R251, 0x4, R8 ;  /* 0x00000004fb087825 */ /* 0x004fca00078e0208 */
[----:B------:R1:W-:Y:S04]  /*1afe0*/  STL.64 [R1+0x990], R8 ;  /* 0x0009900801007387 */ /* 0x0003e80000100a00 */
[----:B-1----:R-:W2:Y:S04]  /*1aff0*/  LDL.LU.64 R8, [R1+0x310] ;  /* 0x0003100001087983 */ /* 0x002ea80000300a00 */
[----:B------:R1:W-:Y:S01]  /*1b000*/  STL.64 [R1+0x998], R236 ;  /* 0x000998ec01007387 */ /* 0x0003e20000100a00 */
[----:B------:R-:W-:-:S03]  /*1b010*/  IMAD.WIDE R156, R251, 0x4, R156 ;  /* 0x00000004fb9c7825 */ /* 0x000fc600078e029c */
[----:B-1----:R-:W2:Y:S04]  /*1b020*/  LDL.LU.64 R236, [R1+0x1308] ;  /* 0x0013080001ec7983 */ /* 0x002ea80000300a00 */
[----:B------:R1:W-:Y:S04]  /*1b030*/  STL.64 [R1+0x9a0], R220 ;  /* 0x0009a0dc01007387 */ /* 0x0003e80000100a00 */
[----:B-1----:R-:W2:Y:S04]  /*1b040*/  LDL.LU.64 R220, [R1+0x1300] ;  /* 0x0013000001dc7983 */ /* 0x002ea80000300a00 */
[----:B------:R1:W-:Y:S04]  /*1b050*/  STL.64 [R1+0x9a8], R204 ;  /* 0x0009a8cc01007387 */ /* 0x0003e80000100a00 */
[----:B-1----:R-:W2:Y:S04]  /*1b060*/  LDL.LU.64 R204, [R1+0x12f8] ;  /* 0x0012f80001cc7983 */ /* 0x002ea80000300a00 */
[----:B------:R1:W-:Y:S04]  /*1b070*/  STL.64 [R1+0x9b0], R170 ;  /* 0x0009b0aa01007387 */ /* 0x0003e80000100a00 */
[----:B-1----:R-:W2:Y:S04]  /*1b080*/  LDL.LU.64 R170, [R1+0x2e0] ;  /* 0x0002e00001aa7983 */ /* 0x002ea80000300a00 */
[----:B------:R1:W-:Y:S01]  /*1b090*/  STL.64 [R1+0x9b8], R154 ;  /* 0x0009b89a01007387 */ /* 0x0003e20000100a00 */
[----:B------:R-:W-:-:S03]  /*1b0a0*/  IMAD.WIDE R90, R251, 0x4, R90 ;  /* 0x00000004fb5a7825 */ /* 0x000fc600078e025a */
[----:B-1----:R-:W2:Y:S04]  /*1b0b0*/  LDL.LU.64 R154, [R1+0x2d8] ;  /* 0x0002d800019a7983 */ /* 0x002ea80000300a00 */
[----:B------:R1:W-:Y:S01]  /*1b0c0*/  STL.64 [R1+0x9c0], R188 ;  /* 0x0009c0bc01007387 */ /* 0x0003e20000100a00 */
[----:B---3--:R-:W-:-:S03]  /*1b0d0*/  IMAD.WIDE R74, R251, 0x4, R74 ;  /* 0x00000004fb4a7825 */ /* 0x008fc600078e024a */
[----:B-1----:R-:W3:Y:S04]  /*1b0e0*/  LDL.LU.64 R188, [R1+0x12f0] ;  /* 0x0012f00001bc7983 */ /* 0x002ee80000300a00 */
[----:B------:R1:W-:Y:S01]  /*1b0f0*/  STL.64 [R1+0x9c8], R172 ;  /* 0x0009c8ac01007387 */ /* 0x0003e20000100a00 */
[----:B----4-:R-:W-:-:S03]  /*1b100*/  IMAD.WIDE R248, R251, 0x4, R248 ;  /* 0x00000004fbf87825 */ /* 0x010fc600078e02f8 */
[----:B-1----:R-:W4:Y:S04]  /*1b110*/  LDL.LU.64 R172, [R1+0x12e8] ;  /* 0x0012e80001ac7983 */ /* 0x002f280000300a00 */
[----:B------:R1:W-:Y:S01]  /*1b120*/  STL.64 [R1+0x9d0], R156 ;  /* 0x0009d09c01007387 */ /* 0x0003e20000100a00 */
[----:B------:R-:W-:-:S03]  /*1b130*/  IMAD.WIDE R58, R251, 0x4, R58 ;  /* 0x00000004fb3a7825 */ /* 0x000fc600078e023a */
[----:B-1----:R-:W3:Y:S04]  /*1b140*/  LDL.LU.64 R156, [R1+0x12e0] ;  /* 0x0012e000019c7983 */ /* 0x002ee80000300a00 */
[----:B------:R1:W-:Y:S04]  /*1b150*/  STL.64 [R1+0x9d8], R140 ;  /* 0x0009d88c01007387 */ /* 0x0003e80000100a00 */
[----:B-1----:R-:W3:Y:S04]  /*1b160*/  LDL.LU.64 R140, [R1+0x12d8] ;  /* 0x0012d800018c7983 */ /* 0x002ee80000300a00 */
[----:B------:R1:W-:Y:S04]  /*1b170*/  STL.64 [R1+0x9e0], R40 ;  /* 0x0009e02801007387 */ /* 0x0003e80000100a00 */
[----:B-1----:R-:W3:Y:S04]  /*1b180*/  LDL.LU.64 R40, [R1+0x2a0] ;  /* 0x0002a00001287983 */ /* 0x002ee80000300a00 */
[----:B------:R-:W3:Y:S04]  /*1b190*/  LDL.LU.64 R24, [R1+0x298] ;  /* 0x0002980001187983 */ /* 0x000ee80000300a00 */
[----:B------:R1:W-:Y:S04]  /*1b1a0*/  STL.64 [R1+0x9e8], R122 ;  /* 0x0009e87a01007387 */ /* 0x0003e80000100a00 */
[----:B-1----:R-:W3:Y:S04]  /*1b1b0*/  LDL.LU.64 R122, [R1+0x12d0] ;  /* 0x0012d000017a7983 */ /* 0x002ee80000300a00 */
[----:B------:R1:W-:Y:S04]  /*1b1c0*/  STL.64 [R1+0x9f0], R106 ;  /* 0x0009f06a01007387 */ /* 0x0003e80000100a00 */
[----:B-1----:R-:W4:Y:S04]  /*1b1d0*/  LDL.LU.64 R106, [R1+0x12c8] ;  /* 0x0012c800016a7983 */ /* 0x002f280000300a00 */
        /* <DEDUP_REMOVED lines=15> */
[----:B------:R1:W-:Y:S01]  /*1b2d0*/  STL.64 [R1+0xa28], R10 ;  /* 0x000a280a01007387 */ /* 0x0003e20000100a00 */
[----:B--2---:R-:W-:-:S03]  /*1b2e0*/  IMAD.WIDE R8, R251, 0x4, R8 ;  /* 0x00000004fb087825 */ /* 0x004fc600078e0208 */
        /* <DEDUP_REMOVED lines=10> */
[----:B-1----:R-:W4:Y:S01]  /*1b390*/  LDL.LU.64 R138, [R1+0x1278] ;  /* 0x00127800018a7983 */ /* 0x002f220000300a00 */
[----:B------:R-:W-:-:S04]  /*1b3a0*/  IMAD.WIDE R234, R251, 0x4, R234 ;  /* 0x00000004fbea7825 */ /* 0x000fc800078e02ea */
[C---:B------:R-:W-:Y:S01]  /*1b3b0*/  IMAD.WIDE R218, R251.reuse, 0x4, R218 ;  /* 0x00000004fbda7825 */ /* 0x040fe200078e02da */
[----:B------:R1:W-:Y:S03]  /*1b3c0*/  STL.64 [R1+0xa58], R234 ;  /* 0x000a58ea01007387 */ /* 0x0003e60000100a00 */
[----:B------:R-:W-:-:S04]  /*1b3d0*/  IMAD.WIDE R202, R251, 0x4, R202 ;  /* 0x00000004fbca7825 */ /* 0x000fc800078e02ca */
[C---:B------:R-:W-:Y:S01]  /*1b3e0*/  IMAD.WIDE R186, R251.reuse, 0x4, R186 ;  /* 0x00000004fbba7825 */ /* 0x040fe200078e02ba */
[----:B-1----:R-:W4:Y:S03]  /*1b3f0*/  LDL.LU.64 R234, [R1+0x1270] ;  /* 0x0012700001ea7983 */ /* 0x002f260000300a00 */
[C---:B------:R-:W-:Y:S01]  /*1b400*/  IMAD.WIDE R170, R251.reuse, 0x4, R170 ;  /* 0x00000004fbaa7825 */ /* 0x040fe200078e02aa */
[----:B------:R1:W-:Y:S03]  /*1b410*/  STL.64 [R1+0xa60], R218 ;  /* 0x000a60da01007387 */ /* 0x0003e60000100a00 */
[----:B------:R-:W-:-:S04]  /*1b420*/  IMAD.WIDE R154, R251, 0x4, R154 ;  /* 0x00000004fb9a7825 */ /* 0x000fc800078e029a */
[C---:B------:R-:W-:Y:S01]  /*1b430*/  IMAD.WIDE R120, R251.reuse, 0x4, R120 ;  /* 0x00000004fb787825 */ /* 0x040fe200078e0278 */
[----:B-1----:R-:W4:Y:S04]  /*1b440*/  LDL.LU.64 R218, [R1+0x1268] ;  /* 0x0012680001da7983 */ /* 0x002f280000300a00 */
[----:B------:R1:W-:Y:S01]  /*1b450*/  STL.64 [R1+0xa68], R202 ;  /* 0x000a68ca01007387 */ /* 0x0003e20000100a00 */
[----:B------:R-:W-:-:S03]  /*1b460*/  IMAD.WIDE R104, R251, 0x4, R104 ;  /* 0x00000004fb687825 */ /* 0x000fc600078e0268 */
        /* <DEDUP_REMOVED lines=9> */
[----:B-1----:R-:W4:Y:S01]  /*1b500*/  LDL.LU.64 R154, [R1+0x1248] ;  /* 0x00124800019a7983 */ /* 0x002f220000300a00 */
[----:B---3--:R-:W-:-:S04]  /*1b510*/  IMAD.WIDE R40, R251, 0x4, R40 ;  /* 0x00000004fb287825 */ /* 0x008fc800078e0228 */
[----:B------:R-:W-:-:S04]  /*1b520*/  IMAD.WIDE R24, R251, 0x4, R24 ;  /* 0x00000004fb187825 */ /* 0x000fc800078e0218 */
[----:B------:R-:W-:-:S04]  /*1b530*/  IMAD.WIDE R70, R251, 0x4, R70 ;  /* 0x00000004fb467825 */ /* 0x000fc800078e0246 */
[----:B------:R-:W-:-:S04]  /*1b540*/  IMAD.WIDE R184, R251, 0x4, R184 ;  /* 0x00000004fbb87825 */ /* 0x000fc800078e02b8 */
[----:B--2---:R-:W-:-:S04]  /*1b550*/  IMAD.WIDE R8, R251, 0x4, R8 ;  /* 0x00000004fb087825 */ /* 0x004fc800078e0208 */
        /* <DEDUP_REMOVED lines=28> */
[----:B-1----:R-:W3:Y:S04]  /*1b720*/  LDL.LU.64 R232, [R1+0x11e8] ;  /* 0x0011e80001e87983 */ /* 0x002ee80000300a00 */
[----:B------:R1:W-:Y:S04]  /*1b730*/  STL.64 [R1+0x270], R216 ;  /* 0x000270d801007387 */ /* 0x0003e80000100a00 */
[----:B-1----:R-:W3:Y:S04]  /*1b740*/  LDL.LU.64 R216, [R1+0x11e0] ;  /* 0x0011e00001d87983 */ /* 0x002ee80000300a00 */
[----:B------:R1:W-:Y:S04]  /*1b750*/  STL.64 [R1+0x268], R200 ;  /* 0x000268c801007387 */ /* 0x0003e80000100a00 */
[----:B-1----:R-:W3:Y:S04]  /*1b760*/  LDL.LU.64 R200, [R1+0x11d8] ;  /* 0x0011d80001c87983 */ /* 0x002ee80000300a00 */
[----:B------:R2:W-:Y:S01]  /*1b770*/  STL.64 [R1+0x260], R248 ;  /* 0x000260f801007387 */ /* 0x0005e20000100a00 */
[----:B------:R-:W-:-:S04]  /*1b780*/  IMAD.WIDE R2, R251, 0x4, R2 ;  /* 0x00000004fb027825 */ /* 0x000fc800078e0202 */
[C---:B--2---:R-:W-:Y:S02]  /*1b790*/  IMAD.WIDE R248, R251.reuse, 0x4, R184 ;  /* 0x00000004fbf87825 */ /* 0x044fe400078e02b8 */
        /* <DEDUP_REMOVED lines=27> */
[----:B------:R-:W3:Y:S04]  /*1b950*/  LDL.LU.64 R54, [R1+0x1188] ;  /* 0x0011880001367983 */ /* 0x000ee80000300a00 */
[----:B------:R1:W-:Y:S02]  /*1b960*/  STL.64 [R1+0xb08], R2 ;  /* 0x000b080201007387 */ /* 0x0003e40000100a00 */
[----:B-1----:R-:W-:-:S02]  /*1b970*/  IMAD.WIDE R2, R251, 0x4, R38 ;  /* 0x00000004fb027825 */ /* 0x002fc400078e0226 */
[----:B------:R-:W3:Y:S04]  /*1b980*/  LDL.LU.64 R38, [R1+0x1180] ;  /* 0x0011800001267983 */ /* 0x000ee80000300a00 */
[----:B------:R1:W-:Y:S02]  /*1b990*/  STL.64 [R1+0xb10], R248 ;  /* 0x000b10f801007387 */ /* 0x0003e40000100a00 */
[C---:B-1----:R-:W-:Y:S02]  /*1b9a0*/  IMAD.WIDE R248, R251.reuse, 0x4, R22 ;  /* 0x00000004fbf87825 */ /* 0x042fe400078e0216 */
[----:B------:R-:W3:Y:S04]  /*1b9b0*/  LDL.LU.64 R22, [R1+0x1178] ;  /* 0x0011780001167983 */ /* 0x000ee80000300a00 */
[----:B------:R1:W-:Y:S04]  /*1b9c0*/  STL.64 [R1+0xb18], R2 ;  /* 0x000b180201007387 */ /* 0x0003e80000100a00 */
[----:B------:R-:W-:Y:S01]  /*1b9d0*/  STL.64 [R1+0xb20], R248 ;  /* 0x000b20f801007387 */ /* 0x000fe20000100a00 */
[----:B-1----:R-:W-:-:S04]  /*1b9e0*/  IMAD.WIDE R2, R251, 0x4, R124 ;  /* 0x00000004fb027825 */ /* 0x002fc800078e027c */
[C---:B------:R-:W-:Y:S01]  /*1b9f0*/  IMAD.WIDE R124, R251.reuse, 0x4, R4 ;  /* 0x00000004fb7c7825 */ /* 0x040fe200078e0204 */
[----:B------:R1:W-:Y:S04]  /*1ba00*/  STL.64 [R1+0xb28], R2 ;  /* 0x000b280201007387 */ /* 0x0003e80000100a00 */
[----:B------:R-:W-:Y:S01]  /*1ba10*/  STL.64 [R1+0xb30], R124 ;  /* 0x000b307c01007387 */ /* 0x000fe20000100a00 */
[----:B-1----:R-:W-:-:S04]  /*1ba20*/  IMAD.WIDE R2, R251, 0x4, R8 ;  /* 0x00000004fb027825 */ /* 0x002fc800078e0208 */
[----:B------:R-:W-:-:S04]  /*1ba30*/  IMAD.WIDE R16, R251, 0x4, R16 ;  /* 0x00000004fb107825 */ /* 0x000fc800078e0210 */
[----:B------:R-:W-:-:S04]  /*1ba40*/  IMAD.WIDE R18, R251, 0x4, R18 ;  /* 0x00000004fb127825 */ /* 0x000fc800078e0212 */
[----:B------:R-:W-:-:S04]  /*1ba50*/  IMAD.WIDE R24, R251, 0x4, R24 ;  /* 0x00000004fb187825 */ /* 0x000fc800078e0218 */
[----:B------:R-:W-:-:S04]  /*1ba60*/  IMAD.WIDE R20, R251, 0x4, R20 ;  /* 0x00000004fb147825 */ /* 0x000fc800078e0214 */
[----:B------:R-:W-:-:S04]  /*1ba70*/  IMAD.WIDE R26, R251, 0x4, R26 ;  /* 0x00000004fb1a7825 */ /* 0x000fc800078e021a */
[----:B------:R-:W-:-:S04]  /*1ba80*/  IMAD.WIDE R28, R251, 0x4, R28 ;  /* 0x00000004fb1c7825 */ /* 0x000fc800078e021c */
[----:B--2---:R-:W-:-:S04]  /*1ba90*/  IMAD.WIDE R4, R251, 0x4, R6 ;  /* 0x00000004fb047825 */ /* 0x004fc800078e0206 */
[C---:B------:R-:W-:Y:S01]  /*1baa0*/  IMAD.WIDE R6, R251.reuse, 0x4, R10 ;  /* 0x00000004fb067825 */ /* 0x040fe200078e020a */
[----:B------:R1:W-:Y:S04]  /*1bab0*/  STL.64 [R1+0xb38], R4 ;  /* 0x000b380401007387 */ /* 0x0003e80000100a00 */
[----:B------:R2:W-:Y:S04]  /*1bac0*/  STL.64 [R1+0xb40], R2 ;  /* 0x000b400201007387 */ /* 0x0005e80000100a00 */
[----:B------:R-:W-:Y:S01]  /*1bad0*/  STL.64 [R1+0xb48], R6 ;  /* 0x000b480601007387 */ /* 0x000fe20000100a00 */
[----:B-1----:R-:W-:-:S04]  /*1bae0*/  IMAD.WIDE R4, R251, 0x4, R12 ;  /* 0x00000004fb047825 */ /* 0x002fc800078e020c */
[C---:B--2---:R-:W-:Y:S01]  /*1baf0*/  IMAD.WIDE R2, R251.reuse, 0x4, R14 ;  /* 0x00000004fb027825 */ /* 0x044fe200078e020e */
[----:B------:R-:W-:Y:S04]  /*1bb00*/  STL.64 [R1+0xb50], R4 ;  /* 0x000b500401007387 */ /* 0x000fe80000100a00 */
[----:B------:R3:W-:Y:S04]  /*1bb10*/  STL.64 [R1+0xb58], R2 ;  /* 0x000b580201007387 */ /* 0x0007e80000100a00 */
[----:B------:R-:W-:Y:S04]  /*1bb20*/  STL.64 [R1+0xb60], R16 ;  /* 0x000b601001007387 */ /* 0x000fe80000100a00 */
[----:B------:R-:W-:Y:S01]  /*1bb30*/  STL.64 [R1+0x1110], R16 ;  /* 0x0011101001007387 */ /* 0x000fe20000100a00 */
[----:B---3--:R-:W-:-:S05]  /*1bb40*/  IMAD.WIDE R2, R251, 0x4, R22 ;  /* 0x00000004fb027825 */ /* 0x008fca00078e0216 */
[----:B------:R1:W-:Y:S04]  /*1bb50*/  STL.64 [R1+0xb78], R2 ;  /* 0x000b780201007387 */ /* 0x0003e80000100a00 */
[----:B------:R-:W-:Y:S04]  /*1bb60*/  STL.64 [R1+0xb68], R18 ;  /* 0x000b681201007387 */ /* 0x000fe80000100a00 */
[----:B------:R-:W-:Y:S04]  /*1bb70*/  STL.64 [R1+0x1100], R18 ;  /* 0x0011001201007387 */ /* 0x000fe80000100a00 */
[----:B------:R-:W-:Y:S01]  /*1bb80*/  STL.64 [R1+0xb80], R24 ;  /* 0x000b801801007387 */ /* 0x000fe20000100a00 */
[----:B-1----:R-:W-:-:S03]  /*1bb90*/  IMAD.WIDE R2, R251, 0x4, R30 ;  /* 0x00000004fb027825 */ /* 0x002fc600078e021e */
[----:B------:R-:W-:Y:S04]  /*1bba0*/  STL.64 [R1+0x1140], R24 ;  /* 0x0011401801007387 */ /* 0x000fe80000100a00 */
[----:B------:R-:W-:Y:S04]  /*1bbb0*/  STL.64 [R1+0xb70], R20 ;  /* 0x000b701401007387 */ /* 0x000fe80000100a00 */
[----:B------:R-:W-:Y:S04]  /*1bbc0*/  STL.64 [R1+0x1108], R20 ;  /* 0x0011081401007387 */ /* 0x000fe80000100a00 */
[----:B------:R-:W-:Y:S04]  /*1bbd0*/  STL.64 [R1+0xb88], R26 ;  /* 0x000b881a01007387 */ /* 0x000fe80000100a00 */
[----:B------:R-:W-:Y:S04]  /*1bbe0*/  STL.64 [R1+0x1130], R26 ;  /* 0x0011301a01007387 */ /* 0x000fe80000100a00 */
[----:B------:R1:W-:Y:S04]  /*1bbf0*/  STL.64 [R1+0xb98], R2 ;  /* 0x000b980201007387 */ /* 0x0003e80000100a00 */
[----:B------:R-:W-:Y:S04]  /*1bc00*/  STL.64 [R1+0xb90], R28 ;  /* 0x000b901c01007387 */ /* 0x000fe80000100a00 */
[----:B------:R-:W-:Y:S01]  /*1bc10*/  STL.64 [R1+0x1120], R28 ;  /* 0x0011201c01007387 */ /* 0x000fe20000100a00 */
[----:B-1----:R-:W-:-:S03]  /*1bc20*/  IMAD.WIDE R2, R251, 0x4, R38 ;  /* 0x00000004fb027825 */ /* 0x002fc600078e0226 */
[----:B------:R-:W2:Y:S01]  /*1bc30*/  LDL.64 R38, [R1+0x260] ;  /* 0x0002600001267983 */ /* 0x000ea20000100a00 */
[----:B------:R-:W-:-:S05]  /*1bc40*/  IMAD.WIDE R4, R251, 0x4, R36 ;  /* 0x00000004fb047825 */ /* 0x000fca00078e0224 */
[----:B------:R-:W-:Y:S04]  /*1bc50*/  STL.64 [R1+0xbb0], R4 ;  /* 0x000bb00401007387 */ /* 0x000fe80000100a00 */
[----:B--2---:R1:W-:Y:S04]  /*1bc60*/  STL.64 [R1+0x1148], R38 ;  /* 0x0011482601007387 */ /* 0x0043e80000100a00 */
[----:B------:R-:W-:Y:S04]  /*1bc70*/  STL.64 [R1+0xbb8], R2 ;  /* 0x000bb80201007387 */ /* 0x000fe80000100a00 */
[----:B-1----:R-:W2:Y:S04]  /*1bc80*/  LDL.64 R38, [R1+0x7f8] ;  /* 0x0007f80001267983 */ /* 0x002ea80000100a00 */
[----:B--2---:R1:W-:Y:S04]  /*1bc90*/  STL.64 [R1+0x1150], R38 ;  /* 0x0011502601007387 */ /* 0x0043e80000100a00 */
[----:B-1----:R-:W2:Y:S04]  /*1bca0*/  LDL.64 R38, [R1+0x7d8] ;  /* 0x0007d80001267983 */ /* 0x002ea80000100a00 */
[----:B--2---:R1:W-:Y:S04]  /*1bcb0*/  STL.64 [R1+0x1158], R38 ;  /* 0x0011582601007387 */ /* 0x0043e80000100a00 */
[----:B-1----:R-:W2:Y:S04]  /*1bcc0*/  LDL.64 R38, [R1+0x7c8] ;  /* 0x0007c80001267983 */ /* 0x002ea80000100a00 */
[----:B--2---:R1:W-:Y:S04]  /*1bcd0*/  STL.64 [R1+0x1160], R38 ;  /* 0x0011602601007387 */ /* 0x0043e80000100a00 */
[----:B-1----:R-:W2:Y:S04]  /*1bce0*/  LDL.64 R38, [R1+0x7a8] ;  /* 0x0007a80001267983 */ /* 0x002ea80000100a00 */
[----:B--2---:R1:W-:Y:S04]  /*1bcf0*/  STL.64 [R1+0x1168], R38 ;  /* 0x0011682601007387 */ /* 0x0043e80000100a00 */
[----:B-1----:R-:W2:Y:S01]  /*1bd00*/  LDL.64 R38, [R1+0x798] ;  /* 0x0007980001267983 */ /* 0x002ea20000100a00 */
        /* <DEDUP_REMOVED lines=9> */
[C---:B------:R-:W-:Y:S01]  /*1bda0*/  IMAD.WIDE R24, R251.reuse, 0x4, R54 ;  /* 0x00000004fb187825 */ /* 0x040fe200078e0236 */
[----:B--2---:R1:W-:Y:S04]  /*1bdb0*/  STL.64 [R1+0x1170], R38 ;  /* 0x0011702601007387 */ /* 0x0043e80000100a00 */
[----:B------:R-:W2:Y:S04]  /*1bdc0*/  LDL.64 R36, [R1+0xaf8] ;  /* 0x000af80001247983 */ /* 0x000ea80000100a00 */
[----:B------:R-:W3:Y:S04]  /*1bdd0*/  LDL.64 R32, [R1+0xb38] ;  /* 0x000b380001207983 */ /* 0x000ee80000100a00 */
[----:B-1----:R-:W2:Y:S04]  /*1bde0*/  LDL.64 R38, [R1+0x788] ;  /* 0x0007880001267983 */ /* 0x002ea80000100a00 */
[----:B------:R-:W3:Y:S04]  /*1bdf0*/  LDL.64 R30, [R1+0xb78] ;  /* 0x000b7800011e7983 */ /* 0x000ee80000100a00 */
[----:B------:R-:W-:Y:S04]  /*1be00*/  STL.64 [R1+0xba0], R20 ;  /* 0x000ba01401007387 */ /* 0x000fe80000100a00 */
[----:B------:R-:W3:Y:S04]  /*1be10*/  LDL.64 R40, [R1+0xab8] ;  /* 0x000ab80001287983 */ /* 0x000ee80000100a00 */
[----:B------:R-:W-:Y:S04]  /*1be20*/  STL.64 [R1+0xba8], R34 ;  /* 0x000ba82201007387 */ /* 0x000fe80000100a00 */
[----:B------:R-:W3:Y:S04]  /*1be30*/  LDL.64 R42, [R1+0xa78] ;  /* 0x000a7800012a7983 */ /* 0x000ee80000100a00 */
[----:B------:R-:W3:Y:S04]  /*1be40*/  LDL.64 R44, [R1+0xa38] ;  /* 0x000a3800012c7983 */ /* 0x000ee80000100a00 */
[----:B------:R-:W-:Y:S04]  /*1be50*/  STL.64 [R1+0xbc0], R26 ;  /* 0x000bc01a01007387 */ /* 0x000fe80000100a00 */
[----:B------:R-:W3:Y:S04]  /*1be60*/  LDL.64 R46, [R1+0x9f8] ;  /* 0x0009f800012e7983 */ /* 0x000ee80000100a00 */
[----:B------:R-:W3:Y:S04]  /*1be70*/  LDL.64 R48, [R1+0x9b8] ;  /* 0x0009b80001307983 */ /* 0x000ee80000100a00 */
[----:B------:R-:W-:Y:S04]  /*1be80*/  STL.64 [R1+0xbc8], R28 ;  /* 0x000bc81c01007387 */ /* 0x000fe80000100a00 */
[----:B------:R-:W3:Y:S04]  /*1be90*/  LDL.64 R50, [R1+0x978] ;  /* 0x0009780001327983 */ /* 0x000ee80000100a00 */
[----:B------:R-:W-:Y:S01]  /*1bea0*/  STL.64 [R1+0xbd0], R22 ;  /* 0x000bd01601007387 */ /* 0x000fe20000100a00 */
[----:B------:R-:W-:-:S03]  /*1beb0*/  IMAD.WIDE R248, R251, 0x4, R56 ;  /* 0x00000004fbf87825 */ /* 0x000fc600078e0238 */
        /* <DEDUP_REMOVED lines=9> */
[----:B------:R1:W-:Y:S01]  /*1bf50*/  STL.64 [R1+0xbf8], R24 ;  /* 0x000bf81801007387 */ /* 0x0003e20000100a00 */
[----:B------:R-:W-:-:S03]  /*1bf60*/  IMAD.WIDE R12, R251, 0x4, R66 ;  /* 0x00000004fb0c7825 */ /* 0x000fc600078e0242 */
[----:B------:R-:W3:Y:S01]  /*1bf70*/  LDL.64 R58, [R1+0x878] ;  /* 0x00087800013a7983 */ /* 0x000ee20000100a00 */
[----:B------:R-:W-:-:S03]  /*1bf80*/  IMAD.WIDE R64, R251, 0x4, R64 ;  /* 0x00000004fb407825 */ /* 0x000fc600078e0240 */
[----:B------:R-:W-:Y:S01]  /*1bf90*/  STL.64 [R1+0xbf0], R10 ;  /* 0x000bf00a01007387 */ /* 0x000fe20000100a00 */
[----:B------:R-:W-:-:S03]  /*1bfa0*/  IMAD.WIDE R8, R251, 0x4, R68 ;  /* 0x00000004fb087825 */ /* 0x000fc600078e0244 */
[----:B------:R-:W-:Y:S01]  /*1bfb0*/  STL.64 [R1+0xc00], R248 ;  /* 0x000c00f801007387 */ /* 0x000fe20000100a00 */
[----:B------:R-:W-:-:S03]  /*1bfc0*/  IMAD.WIDE R2, R251, 0x4, R70 ;  /* 0x00000004fb027825 */ /* 0x000fc600078e0246 */
[----:B------:R-:W-:Y:S04]  /*1bfd0*/  STL.64 [R1+0xc08], R124 ;  /* 0x000c087c01007387 */ /* 0x000fe80000100a00 */
[----:B------:R-:W3:Y:S01]  /*1bfe0*/  LDL.64 R66, [R1+0x838] ;  /* 0x0008380001427983 */ /* 0x000ee20000100a00 */
[----:B------:R-:W-:-:S03]  /*1bff0*/  IMAD.WIDE R72, R251, 0x4, R72 ;  /* 0x00000004fb487825 */ /* 0x000fc600078e0248 */
[----:B------:R-:W-:Y:S01]  /*1c000*/  STL.64 [R1+0xc10], R60 ;  /* 0x000c103c01007387 */ /* 0x000fe20000100a00 */
[----:B------:R-:W-:-:S03]  /*1c010*/  IMAD.WIDE R74, R251, 0x4, R74 ;  /* 0x00000004fb4a7825 */ /* 0x000fc600078e024a */
[----:B------:R-:W3:Y:S01]  /*1c020*/  LDL.64 R68, [R1+0x628] ;  /* 0x0006280001447983 */ /* 0x000ee20000100a00 */
[----:B------:R-:W-:-:S03]  /*1c030*/  IMAD.WIDE R76, R251, 0x4, R76 ;  /* 0x00000004fb4c7825 */ /* 0x000fc600078e024c */
[----:B------:R-:W-:Y:S04]  /*1c040*/  STL.64 [R1+0xc18], R62 ;  /* 0x000c183e01007387 */ /* 0x000fe80000100a00 */
[----:B------:R-:W3:Y:S01]  /*1c050*/  LDL.64 R70, [R1+0x5a0] ;  /* 0x0005a00001467983 */ /* 0x000ee20000100a00 */
[----:B------:R-:W-:-:S03]  /*1c060*/  IMAD.WIDE R78, R251, 0x4, R78 ;  /* 0x00000004fb4e7825 */ /* 0x000fc600078e024e */
[----:B------:R-:W-:Y:S01]  /*1c070*/  STL.64 [R1+0xc20], R64 ;  /* 0x000c204001007387 */ /* 0x000fe20000100a00 */
[----:B------:R-:W-:-:S03]  /*1c080*/  IMAD.WIDE R80, R251, 0x4, R80 ;  /* 0x00000004fb507825 */ /* 0x000fc600078e0250 */
[----:B------:R-:W-:Y:S01]  /*1c090*/  STL.64 [R1+0xc28], R12 ;  /* 0x000c280c01007387 */ /* 0x000fe20000100a00 */
[----:B------:R-:W-:-:S03]  /*1c0a0*/  IMAD.WIDE R82, R251, 0x4, R82 ;  /* 0x00000004fb527825 */ /* 0x000fc600078e0252 */
[----:B------:R1:W-:Y:S01]  /*1c0b0*/  STL.64 [R1+0xc38], R2 ;  /* 0x000c380201007387 */ /* 0x0003e20000100a00 */
[----:B------:R-:W-:-:S03]  /*1c0c0*/  IMAD.WIDE R6, R251, 0x4, R84 ;  /* 0x00000004fb067825 */ /* 0x000fc600078e0254 */
[----:B------:R1:W-:Y:S01]  /*1c0d0*/  STL.64 [R1+0xc30], R8 ;  /* 0x000c300801007387 */ /* 0x0003e20000100a00 */
[----:B------:R-:W-:-:S03]  /*1c0e0*/  IMAD.WIDE R86, R251, 0x4, R86 ;  /* 0x00000004fb567825 */ /* 0x000fc600078e0256 */
[----:B------:R-:W-:Y:S01]  /*1c0f0*/  STL.64 [R1+0xc40], R72 ;  /* 0x000c404801007387 */ /* 0x000fe20000100a00 */
[----:B------:R-:W-:-:S03]  /*1c100*/  IMAD.WIDE R88, R251, 0x4, R88 ;  /* 0x00000004fb587825 */ /* 0x000fc600078e0258 */
[----:B------:R-:W-:Y:S01]  /*1c110*/  STL.64 [R1+0xc48], R74 ;  /* 0x000c484a01007387 */ /* 0x000fe20000100a00 */
[----:B------:R-:W-:-:S03]  /*1c120*/  IMAD.WIDE R90, R251, 0x4, R90 ;  /* 0x00000004fb5a7825 */ /* 0x000fc600078e025a */
[----:B------:R-:W-:Y:S01]  /*1c130*/  STL.64 [R1+0xc50], R76 ;  /* 0x000c504c01007387 */ /* 0x000fe20000100a00 */
[----:B------:R-:W-:-:S03]  /*1c140*/  IMAD.WIDE R92, R251, 0x4, R92 ;  /* 0x00000004fb5c7825 */ /* 0x000fc600078e025c */
[----:B------:R-:W3:Y:S04]  /*1c150*/  LDL.64 R84, [R1+0x5e0] ;  /* 0x0005e00001547983 */ /* 0x000ee80000100a00 */
        /* <DEDUP_REMOVED lines=10> */
[----:B------:R1:W-:Y:S01]  /*1c200*/  STL.64 [R1+0xc80], R88 ;  /* 0x000c805801007387 */ /* 0x0003e20000100a00 */
[----:B----4-:R-:W-:-:S03]  /*1c210*/  IMAD.WIDE R104, R251, 0x4, R104 ;  /* 0x00000004fb687825 */ /* 0x010fc600078e0268 */
[----:B------:R4:W-:Y:S01]  /*1c220*/  STL.64 [R1+0xc88], R90 ;  /* 0x000c885a01007387 */ /* 0x0009e20000100a00 */
[----:B------:R-:W-:-:S03]  /*1c230*/  IMAD.WIDE R106, R251, 0x4, R106 ;  /* 0x00000004fb6a7825 */ /* 0x000fc600078e026a */
[----:B------:R-:W-:Y:S01]  /*1c240*/  STL.64 [R1+0xc90], R92 ;  /* 0x000c905c01007387 */ /* 0x000fe20000100a00 */
        /* <DEDUP_REMOVED lines=8> */
[----:B------:R-:W-:Y:S04]  /*1c2d0*/  STL.64 [R1+0xcc8], R102 ;  /* 0x000cc86601007387 */ /* 0x000fe80000100a00 */
[----:B------:R1:W-:Y:S04]  /*1c2e0*/  STL.64 [R1+0xcc0], R4 ;  /* 0x000cc00401007387 */ /* 0x0003e80000100a00 */
[----:B------:R-:W-:Y:S04]  /*1c2f0*/  STL.64 [R1+0xcd0], R104 ;  /* 0x000cd06801007387 */ /* 0x000fe80000100a00 */
[----:B------:R-:W-:Y:S04]  /*1c300*/  STL.64 [R1+0xcd8], R106 ;  /* 0x000cd86a01007387 */ /* 0x000fe80000100a00 */
[----:B------:R1:W-:Y:S04]  /*1c310*/  STL.64 [R1+0xce0], R108 ;  /* 0x000ce06c01007387 */ /* 0x0003e80000100a00 */
[----:B------:R1:W-:Y:S04]  /*1c320*/  STL.64 [R1+0xce8], R110 ;  /* 0x000ce86e01007387 */ /* 0x0003e80000100a00 */
[----:B------:R1:W-:Y:S04]  /*1c330*/  STL.64 [R1+0xcf0], R200 ;  /* 0x000cf0c801007387 */ /* 0x0003e80000100a00 */
[----:B------:R1:W-:Y:S04]  /*1c340*/  STL.64 [R1+0xcf8], R202 ;  /* 0x000cf8ca01007387 */ /* 0x0003e80000100a00 */
[----:B--2---:R-:W-:Y:S04]  /*1c350*/  LDGSTS.E [R250+0x26b00], desc[UR14][R38.64], !P5 ;  /* 0x26b0000026fa7fae */ /* 0x004fe8000e9a100e */
[----:B------:R-:W2:Y:S04]  /*1c360*/  LDL.LU.64 R38, [R1+0x1170] ;  /* 0x0011700001267983 */ /* 0x000ea80000300a00 */
[----:B--2---:R-:W-:Y:S04]  /*1c370*/  LDGSTS.E [R250+0x26f00], desc[UR14][R38.64], !P1 ;  /* 0x26f0000026fa7fae */ /* 0x004fe8000c9a100e */
[----:B------:R-:W2:Y:S04]  /*1c380*/  LDL.LU.64 R38, [R1+0x1168] ;  /* 0x0011680001267983 */ /* 0x000ea80000300a00 */
[----:B--2---:R-:W-:Y:S04]  /*1c390*/  LDGSTS.E [R250+0x27300], desc[UR14][R38.64], !P6 ;  /* 0x2730000026fa7fae */ /* 0x004fe8000f1a100e */
[----:B------:R-:W2:Y:S04]  /*1c3a0*/  LDL.LU.64 R38, [R1+0x1160] ;  /* 0x0011600001267983 */ /* 0x000ea80000300a00 */
[----:B--2---:R-:W-:Y:S04]  /*1c3b0*/  LDGSTS.E [R250+0x27700], desc[UR14][R38.64], !P4 ;  /* 0x2770000026fa7fae */ /* 0x004fe8000e1a100e */
[----:B------:R-:W2:Y:S01]  /*1c3c0*/  LDL.LU.64 R38, [R1+0x1158] ;  /* 0x0011580001267983 */ /* 0x000ea20000300a00 */
[----:B------:R-:W-:-:S04]  /*1c3d0*/  UIADD3 UR6, UPT, UPT, UR6, -0x80, URZ ;  /* 0xffffff8006067890 */ /* 0x000fc8000fffe0ff */
[----:B------:R-:W-:-:S06]  /*1c3e0*/  UISETP.GE.U32.AND UP0, UPT, UR6, 0x7fffff41, UPT ;  /* 0x7fffff410600788c */ /* 0x000fcc000bf06070 */
[----:B------:R-:W-:Y:S01]  /*1c3f0*/  PLOP3.LUT P2, PT, PT, PT, UP0, 0x80, 0x8 ;  /* 0x000000000008781c */ /* 0x000fe20003f4f008 */
[----:B--2---:R-:W-:Y:S04]  /*1c400*/  LDGSTS.E [R250+0x27b00], desc[UR14][R38.64], !P3 ;  /* 0x27b0000026fa7fae */ /* 0x004fe8000d9a100e */
[----:B------:R-:W2:Y:S08]  /*1c410*/  LDL.LU.64 R38, [R1+0x1150] ;  /* 0x0011500001267983 */ /* 0x000eb00000300a00 */
[----:B--2---:R-:W-:Y:S04]  /*1c420*/  LDGSTS.E [R250+0x27f00], desc[UR14][R38.64], !P2 ;  /* 0x27f0000026fa7fae */ /* 0x004fe8000d1a100e */
[----:B------:R-:W0:Y:S04]  /*1c430*/  LDGDEPBAR ;  /* 0x00000000000079af */ /* 0x000e280000000000 */
[----:B---3--:R-:W-:Y:S04]  /*1c440*/  LDGSTS.E [R0+0x10000], desc[UR14][R100.64], P0 ;  /* 0x1000000064007fae */ /* 0x008fe800081a100e */
[----:B------:R-:W2:Y:S04]  /*1c450*/  LDL.LU.64 R38, [R1+0x1148] ;  /* 0x0011480001267983 */ /* 0x000ea80000300a00 */
[----:B------:R-:W-:Y:S04]  /*1c460*/  LDGSTS.E [R0+0x10800], desc[UR14][R84.64], P0 ;  /* 0x1080000054007fae */ /* 0x000fe800081a100e */
[----:B------:R-:W3:Y:S04]  /*1c470*/  LDL.64 R100, [R1+0xbb8] ;  /* 0x000bb80001647983 */ /* 0x000ee80000100a00 */
        /* <DEDUP_REMOVED lines=28> */
[----:B------:R-:W-:Y:S04]  /*1c640*/  LDGSTS.E [R0+0x18000], desc[UR14][R36.64], P0 ;  /* 0x1800000024007fae */ /* 0x000fe800081a100e */
[----:B------:R-:W-:Y:S04]  /*1c650*/  LDGSTS.E [R0+0x18800], desc[UR14][R32.64], P0 ;  /* 0x1880000020007fae */ /* 0x000fe800081a100e */
[----:B------:R-:W-:Y:S04]  /*1c660*/  LDGSTS.E [R0+0x19000], desc[UR14][R30.64], P0 ;  /* 0x190000001e007fae */ /* 0x000fe800081a100e */
[----:B---3--:R-:W-:Y:S04]  /*1c670*/  LDGSTS.E [R0+0x19800], desc[UR14][R100.64], P0 ;  /* 0x1980000064007fae */ /* 0x008fe800081a100e */
[----:B------:R-:W2:Y:S04]  /*1c680*/  LDL.64 R38, [R1+0x298] ;  /* 0x0002980001267983 */ /* 0x000ea80000100a00 */
[----:B------:R-:W3:Y:S04]  /*1c690*/  LDL.64 R36, [R1+0xac0] ;  /* 0x000ac00001247983 */ /* 0x000ee80000100a00 */
[----:B------:R-:W2:Y:S04]  /*1c6a0*/  LDL.64 R32, [R1+0xb00] ;  /* 0x000b000001207983 */ /* 0x000ea80000100a00 */
[----:B------:R-:W2:Y:S04]  /*1c6b0*/  LDL.64 R30, [R1+0xb40] ;  /* 0x000b4000011e7983 */ /* 0x000ea80000100a00 */
[----:B------:R-:W-:Y:S04]  /*1c6c0*/  LDGSTS.E [R0+0x1a000], desc[UR14][R24.64], P0 ;  /* 0x1a00000018007fae */ /* 0x000fe800081a100e */
[----:B------:R-:W-:Y:S01]  /*1c6d0*/  LDGSTS.E [R0+0x1a800], desc[UR14][R2.64], P0 ;  /* 0x1a80000002007fae */ /* 0x000fe200081a100e */
[----:B------:R-:W-:-:S03]  /*1c6e0*/  IMAD.WIDE R118, R251, 0x4, R118 ;  /* 0x00000004fb767825 */ /* 0x000fc600078e0276 */
[----:B------:R-:W-:Y:S04]  /*1c6f0*/  LDGSTS.E [R0+0x1b000], desc[UR14][R86.64], P0 ;  /* 0x1b00000056007fae */ /* 0x000fe800081a100e */
[----:B-1----:R-:W2:Y:S04]  /*1c700*/  LDL.LU.64 R24, [R1+0x1140] ;  /* 0x0011400001187983 */ /* 0x002ea80000300a00 */
[----:B------:R-:W4:Y:S01]  /*1c710*/  LDL.LU.64 R2, [R1+0x1138] ;  /* 0x0011380001027983 */ /* 0x000f220000300a00 */
[----:B------:R-:W-:-:S03]  /*1c720*/  IMAD.WIDE R136, R251, 0x4, R136 ;  /* 0x00000004fb887825 */ /* 0x000fc600078e0288 */
[----:B------:R-:W-:Y:S01]  /*1c730*/  LDGSTS.E [R0+0x1b800], desc[UR14][R102.64], P0 ;  /* 0x1b80000066007fae */ /* 0x000fe200081a100e */
        /* <DEDUP_REMOVED lines=9> */
[----:B------:R-:W-:Y:S04]  /*1c7d0*/  LDGSTS.E [R0+0x1e000], desc[UR14][R184.64], P0 ;  /* 0x1e000000b8007fae */ /* 0x000fe800081a100e */
[----:B------:R-:W-:Y:S04]  /*1c7e0*/  LDGSTS.E [R0+0x1e800], desc[UR14][R200.64], P0 ;  /* 0x1e800000c8007fae */ /* 0x000fe800081a100e */
        /* <DEDUP_REMOVED lines=16> */
[----:B--2---:R-:W-:Y:S04]  /*1c8f0*/  LDGSTS.E [R3+0x17100], desc[UR14][R38.64], P0 ;  /* 0x1710000026037fae */ /* 0x004fe800081a100e */
[----:B---3--:R-:W-:Y:S04]  /*1c900*/  LDGSTS.E [R3+0x17900], desc[UR14][R36.64], P0 ;  /* 0x1790000024037fae */ /* 0x008fe800081a100e */
[----:B------:R-:W-:Y:S04]  /*1c910*/  LDGSTS.E [R3+0x18100], desc[UR14][R32.64], P0 ;  /* 0x1810000020037fae */ /* 0x000fe800081a100e */
[----:B------:R-:W-:Y:S04]  /*1c920*/  LDGSTS.E [R3+0x18900], desc[UR14][R30.64], P0 ;  /* 0x189000001e037fae */ /* 0x000fe800081a100e */
[----:B------:R-:W-:Y:S04]  /*1c930*/  LDGSTS.E [R3+0x19100], desc[UR14][R24.64], P0 ;  /* 0x1910000018037fae */ /* 0x000fe800081a100e */
[----:B------:R-:W2:Y:S04]  /*1c940*/  LDL.64 R70, [R1+0x610] ;  /* 0x0006100001467983 */ /* 0x000ea80000100a00 */
[----:B------:R-:W3:Y:S04]  /*1c950*/  LDL.64 R68, [R1+0x5d0] ;  /* 0x0005d00001447983 */ /* 0x000ee80000100a00 */
[----:B------:R-:W4:Y:S04]  /*1c960*/  LDL.64 R66, [R1+0x590] ;  /* 0x0005900001427983 */ /* 0x000f280000100a00 */
[----:B------:R-:W2:Y:S04]  /*1c970*/  LDL.64 R58, [R1+0x808] ;  /* 0x00080800013a7983 */ /* 0x000ea80000100a00 */
        /* <DEDUP_REMOVED lines=14> */
[----:B------:R-:W-:Y:S04]  /*1ca60*/  LDGSTS.E [R3+0x19900], desc[UR14][R26.64], P0 ;  /* 0x199000001a037fae */ /* 0x000fe800081a100e */
[----:B------:R-:W-:Y:S01]  /*1ca70*/  LDGSTS.E [R3+0x1a100], desc[UR14][R248.64], P0 ;  /* 0x1a100000f8037fae */ /* 0x000fe200081a100e */
[----:B------:R-:W-:-:S03]  /*1ca80*/  IMAD.WIDE R120, R251, 0x4, R120 ;  /* 0x00000004fb787825 */ /* 0x000fc600078e0278 */
[----:B------:R-:W-:Y:S04]  /*1ca90*/  LDGSTS.E [R3+0x1a900], desc[UR14][R72.64], P0 ;  /* 0x1a90000048037fae */ /* 0x000fe800081a100e */
[----:B------:R-:W2:Y:S04]  /*1caa0*/  LDL.LU.64 R26, [R1+0x1130] ;  /* 0x00113000011a7983 */ /* 0x000ea80000300a00 */
[----:B------:R-:W2:Y:S01]  /*1cab0*/  LDL.LU.64 R248, [R1+0x1128] ;  /* 0x0011280001f87983 */ /* 0x000ea20000300a00 */
        /* <DEDUP_REMOVED lines=15> */
[----:B------:R-:W-:Y:S04]  /*1cbb0*/  LDGSTS.E [R3+0x1f900], desc[UR14][R234.64], P0 ;  /* 0x1f900000ea037fae */ /* 0x000fe800081a100e */
[----:B--2---:R-:W-:Y:S04]  /*1cbc0*/  LDGSTS.E [R248+0x10200], desc[UR14][R70.64], P0 ;  /* 0x1020000046f87fae */ /* 0x004fe800081a100e */
[----:B---3--:R-:W-:Y:S04]  /*1cbd0*/  LDGSTS.E [R248+0x10a00], desc[UR14][R68.64], P0 ;  /* 0x10a0000044f87fae */ /* 0x008fe800081a100e */
        /* <DEDUP_REMOVED lines=63> */
[----:B------:R-:W2:Y:S04]  /*1cfd0*/  LDL.64 R58, [R1+0x600] ;  /* 0x00060000013a7983 */ /* 0x000ea80000100a00 */
        /* <DEDUP_REMOVED lines=10> */
[----:B------:R-:W-:Y:S01]  /*1d080*/  LDGSTS.E [R124+0x17b00], desc[UR14][R30.64], P0 ;  /* 0x17b000001e7c7fae */ /* 0x000fe200081a100e */
[----:B------:R-:W-:-:S03]  /*1d090*/  IMAD.WIDE R126, R251, 0x4, R126 ;  /* 0x00000004fb7e7825 */ /* 0x000fc600078e027e */
[----:B------:R-:W-:Y:S04]  /*1d0a0*/  LDGSTS.E [R124+0x18300], desc[UR14][R26.64], P0 ;  /* 0x183000001a7c7fae */ /* 0x000fe800081a100e */
[----:B------:R-:W3:Y:S01]  /*1d0b0*/  LDL.64 R56, [R1+0x5c0] ;  /* 0x0005c00001387983 */ /* 0x000ee20000100a00 */
[----:B------:R-:W-:-:S03]  /*1d0c0*/  IMAD.WIDE R142, R251, 0x4, R142 ;  /* 0x00000004fb8e7825 */ /* 0x000fc600078e028e */
[----:B------:R-:W-:Y:S04]  /*1d0d0*/  LDGSTS.E [R124+0x18b00], desc[UR14][R24.64], P0 ;  /* 0x18b00000187c7fae */ /* 0x000fe800081a100e */
[----:B------:R-:W4:Y:S01]  /*1d0e0*/  LDL.64 R54, [R1+0x580] ;  /* 0x0005800001367983 */ /* 0x000f220000100a00 */
[----:B------:R-:W-:-:S03]  /*1d0f0*/  IMAD.WIDE R158, R251, 0x4, R158 ;  /* 0x00000004fb9e7825 */ /* 0x000fc600078e029e */
[----:B------:R-:W-:Y:S04]  /*1d100*/  LDGSTS.E [R124+0x19300], desc[UR14][R28.64], P0 ;  /* 0x193000001c7c7fae */ /* 0x000fe800081a100e */
[----:B------:R-:W4:Y:S01]  /*1d110*/  LDL.64 R52, [R1+0x818] ;  /* 0x0008180001347983 */ /* 0x000f220000100a00 */
[----:B------:R-:W-:-:S03]  /*1d120*/  IMAD.WIDE R174, R251, 0x4, R174 ;  /* 0x00000004fbae7825 */ /* 0x000fc600078e02ae */
[----:B------:R-:W4:Y:S04]  /*1d130*/  LDL.64 R50, [R1+0x858] ;  /* 0x0008580001327983 */ /* 0x000f280000100a00 */
[----:B------:R-:W-:Y:S01]  /*1d140*/  LDGSTS.E [R124+0x19b00], desc[UR14][R22.64], P0 ;  /* 0x19b00000167c7fae */ /* 0x000fe200081a100e */
        /* <DEDUP_REMOVED lines=11> */
[----:B------:R-:W-:Y:S04]  /*1d200*/  LDGSTS.E [R124+0x1bb00], desc[UR14][R108.64], P0 ;  /* 0x1bb000006c7c7fae */ /* 0x000fe800081a100e */
        /* <DEDUP_REMOVED lines=17> */
[----:B--2---:R-:W-:Y:S04]  /*1d320*/  LDGSTS.E [R249+0x10400], desc[UR14][R58.64], P0 ;  /* 0x104000003af97fae */ /* 0x004fe800081a100e */
[----:B------:R-:W2:Y:S04]  /*1d330*/  LDL.64 R58, [R1+0xb98] ;  /* 0x000b9800013a7983 */ /* 0x000ea80000100a00 */
[----:B---3--:R-:W-:Y:S04]  /*1d340*/  LDGSTS.E [R249+0x10c00], desc[UR14][R56.64], P0 ;  /* 0x10c0000038f97fae */ /* 0x008fe800081a100e */
[----:B----4-:R-:W-:Y:S04]  /*1d350*/  LDGSTS.E [R249+0x11400], desc[UR14][R54.64], P0 ;  /* 0x1140000036f97fae */ /* 0x010fe800081a100e */
[----:B------:R-:W3:Y:S04]  /*1d360*/  LDL.64 R56, [R1+0x5f8] ;  /* 0x0005f80001387983 */ /* 0x000ee80000100a00 */
[----:B------:R-:W-:Y:S04]  /*1d370*/  LDGSTS.E [R249+0x11c00], desc[UR14][R52.64], P0 ;  /* 0x11c0000034f97fae */ /* 0x000fe800081a100e */
        /* <DEDUP_REMOVED lines=28> */
[----:B------:R-:W4:Y:S04]  /*1d540*/  LDL.64 R24, [R1+0xae0] ;  /* 0x000ae00001187983 */ /* 0x000f280000100a00 */
[----:B------:R-:W4:Y:S04]  /*1d550*/  LDL.64 R22, [R1+0xb20] ;  /* 0x000b200001167983 */ /* 0x000f280000100a00 */
[----:B--2---:R-:W-:Y:S04]  /*1d560*/  LDGSTS.E [R249+0x19400], desc[UR14][R58.64], P0 ;  /* 0x194000003af97fae */ /* 0x004fe800081a100e */
[----:B------:R-:W-:Y:S01]  /*1d570*/  LDGSTS.E [R249+0x19c00], desc[UR14][R16.64], P0 ;  /* 0x19c0000010f97fae */ /* 0x000fe200081a100e */
[----:B------:R-:W-:-:S03]  /*1d580*/  IMAD.WIDE R128, R251, 0x4, R128 ;  /* 0x00000004fb807825 */ /* 0x000fc600078e0280 */
[----:B------:R-:W-:Y:S01]  /*1d590*/  LDGSTS.E [R249+0x1a400], desc[UR14][R62.64], P0 ;  /* 0x1a4000003ef97fae */ /* 0x000fe200081a100e */
[----:B------:R-:W-:-:S03]  /*1d5a0*/  IMAD.WIDE R144, R251, 0x4, R144 ;  /* 0x00000004fb907825 */ /* 0x000fc600078e0290 */
[----:B------:R-:W-:Y:S04]  /*1d5b0*/  LDGSTS.E [R249+0x1ac00], desc[UR14][R78.64], P0 ;  /* 0x1ac000004ef97fae */ /* 0x000fe800081a100e */
        /* <DEDUP_REMOVED lines=16> */
[----:B------:R1:W-:Y:S04]  /*1d6c0*/  LDGSTS.E [R249+0x1fc00], desc[UR14][R240.64], P0 ;  /* 0x1fc00000f0f97fae */ /* 0x0003e800081a100e */
[----:B---3--:R-:W-:Y:S04]  /*1d6d0*/  LDGSTS.E [R125+0x10500], desc[UR14][R56.64], P0 ;  /* 0x10500000387d7fae */ /* 0x008fe800081a100e */
[----:B----4-:R-:W-:Y:S04]  /*1d6e0*/  LDGSTS.E [R125+0x10d00], desc[UR14][R54.64], P0 ;  /* 0x10d00000367d7fae */ /* 0x010fe800081a100e */
[----:B------:R-:W-:Y:S04]  /*1d6f0*/  LDGSTS.E [R125+0x11500], desc[UR14][R52.64], P0 ;  /* 0x11500000347d7fae */ /* 0x000fe800081a100e */
[----:B------:R-:W3:Y:S04]  /*1d700*/  LDL.64 R54, [R1+0x5f0] ;  /* 0x0005f00001367983 */ /* 0x000ee80000100a00 */
        /* <DEDUP_REMOVED lines=23> */
[----:B------:R-:W-:Y:S04]  /*1d880*/  LDGSTS.E [R125+0x17d00], desc[UR14][R24.64], P0 ;  /* 0x17d00000187d7fae */ /* 0x000fe800081a100e */
[----:B------:R-:W4:Y:S04]  /*1d890*/  LDL.64 R28, [R1+0xa68] ;  /* 0x000a6800011c7983 */ /* 0x000f280000100a00 */
[----:B------:R-:W-:Y:S04]  /*1d8a0*/  LDGSTS.E [R125+0x18500], desc[UR14][R22.64], P0 ;  /* 0x18500000167d7fae */ /* 0x000fe800081a100e */
[----:B------:R-:W4:Y:S04]  /*1d8b0*/  LDL.64 R26, [R1+0xaa8] ;  /* 0x000aa800011a7983 */ /* 0x000f280000100a00 */
[----:B------:R-:W4:Y:S04]  /*1d8c0*/  LDL.64 R24, [R1+0x270] ;  /* 0x0002700001187983 */ /* 0x000f280000100a00 */
[----:B------:R-:W4:Y:S04]  /*1d8d0*/  LDL.64 R22, [R1+0xae8] ;  /* 0x000ae80001167983 */ /* 0x000f280000100a00 */
[----:B--2---:R-:W-:Y:S04]  /*1d8e0*/  LDGSTS.E [R125+0x18d00], desc[UR14][R16.64], P0 ;  /* 0x18d00000107d7fae */ /* 0x004fe800081a100e */
[----:B------:R-:W-:Y:S04]  /*1d8f0*/  LDGSTS.E [R125+0x19500], desc[UR14][R20.64], P0 ;  /* 0x19500000147d7fae */ /* 0x000fe800081a100e */
[----:B------:R-:W-:Y:S04]  /*1d900*/  LDGSTS.E [R125+0x19d00], desc[UR14][R18.64], P0 ;  /* 0x19d00000127d7fae */ /* 0x000fe800081a100e */
[----:B------:R-:W2:Y:S04]  /*1d910*/  LDL.64 R16, [R1+0xb28] ;  /* 0x000b280001107983 */ /* 0x000ea80000100a00 */
        /* <DEDUP_REMOVED lines=23> */
[----:B---3--:R-:W-:Y:S04]  /*1da90*/  LDGSTS.E [R250+0x10600], desc[UR14][R54.64], P0 ;  /* 0x1060000036fa7fae */ /* 0x008fe800081a100e */
[----:B----4-:R-:W-:Y:S04]  /*1daa0*/  LDGSTS.E [R250+0x10e00], desc[UR14][R52.64], P0 ;  /* 0x10e0000034fa7fae */ /* 0x010fe800081a100e */
[----:B------:R-:W-:Y:S04]  /*1dab0*/  LDGSTS.E [R250+0x11600], desc[UR14][R50.64], P0 ;  /* 0x1160000032fa7fae */ /* 0x000fe800081a100e */
[----:B------:R-:W-:Y:S04]  /*1dac0*/  LDGSTS.E [R250+0x11e00], desc[UR14][R48.64], P0 ;  /* 0x11e0000030fa7fae */ /* 0x000fe800081a100e */
[----:B------:R-:W3:Y:S04]  /*1dad0*/  LDL.64 R124, [R1+0xbb0] ;  /* 0x000bb000017c7983 */ /* 0x000ee80000100a00 */
[----:B------:R-:W-:Y:S04]  /*1dae0*/  LDGSTS.E [R250+0x12600], desc[UR14][R46.64], P0 ;  /* 0x126000002efa7fae */ /* 0x000fe800081a100e */
[----:B------:R-:W-:Y:S04]  /*1daf0*/  LDGSTS.E [R250+0x12e00], desc[UR14][R44.64], P0 ;  /* 0x12e000002cfa7fae */ /* 0x000fe800081a100e */
[----:B------:R-:W4:Y:S04]  /*1db00*/  LDL.64 R46, [R1+0x5e8] ;  /* 0x0005e800012e7983 */ /* 0x000f280000100a00 */
        /* <DEDUP_REMOVED lines=15> */
[----:B------:R-:W-:Y:S04]  /*1dc00*/  LDGSTS.E [R250+0x17600], desc[UR14][R24.64], P0 ;  /* 0x1760000018fa7fae */ /* 0x000fe800081a100e */
[----:B------:R-:W-:Y:S04]  /*1dc10*/  LDGSTS.E [R250+0x17e00], desc[UR14][R22.64], P0 ;  /* 0x17e0000016fa7fae */ /* 0x000fe800081a100e */
[----:B------:R-:W3:Y:S04]  /*1dc20*/  LDL.64 R28, [R1+0x9b0] ;  /* 0x0009b000011c7983 */ /* 0x000ee80000100a00 */
[----:B------:R-:W3:Y:S04]  /*1dc30*/  LDL.64 R26, [R1+0x9f0] ;  /* 0x0009f000011a7983 */ /* 0x000ee80000100a00 */
[----:B------:R-:W3:Y:S04]  /*1dc40*/  LDL.64 R24, [R1+0xa30] ;  /* 0x000a300001187983 */ /* 0x000ee80000100a00 */
[----:B------:R-:W3:Y:S04]  /*1dc50*/  LDL.64 R22, [R1+0xa70] ;  /* 0x000a700001167983 */ /* 0x000ee80000100a00 */
[----:B--2---:R-:W-:Y:S04]  /*1dc60*/  LDGSTS.E [R250+0x18600], desc[UR14][R16.64], P0 ;  /* 0x1860000010fa7fae */ /* 0x004fe800081a100e */
[----:B------:R-:W-:Y:S04]  /*1dc70*/  LDGSTS.E [R250+0x18e00], desc[UR14][R18.64], P0 ;  /* 0x18e0000012fa7fae */ /* 0x000fe800081a100e */
[----:B------:R-:W-:Y:S04]  /*1dc80*/  LDGSTS.E [R250+0x19600], desc[UR14][R34.64], P0 ;  /* 0x1960000022fa7fae */ /* 0x000fe800081a100e */
[----:B------:R-:W-:Y:S04]  /*1dc90*/  LDGSTS.E [R250+0x19e00], desc[UR14][R14.64], P0 ;  /* 0x19e000000efa7fae */ /* 0x000fe800081a100e */
[----:B------:R-:W2:Y:S04]  /*1dca0*/  LDL.64 R18, [R1+0xab0] ;  /* 0x000ab00001127983 */ /* 0x000ea80000100a00 */
[----:B------:R-:W2:Y:S04]  /*1dcb0*/  LDL.64 R34, [R1+0x8f0] ;  /* 0x0008f00001227983 */ /* 0x000ea80000100a00 */
[----:B------:R-:W2:Y:S04]  /*1dcc0*/  LDL.64 R16, [R1+0x268] ;  /* 0x0002680001107983 */ /* 0x000ea80000100a00 */
[----:B------:R-:W-:Y:S04]  /*1dcd0*/  LDGSTS.E [R250+0x1a600], desc[UR14][R12.64], P0 ;  /* 0x1a6000000cfa7fae */ /* 0x000fe800081a100e */
[----:B------:R-:W2:Y:S01]  /*1dce0*/  LDL.64 R14, [R1+0xaf0] ;  /* 0x000af000010e7983 */ /* 0x000ea20000100a00 */
[----:B------:R-:W-:-:S03]  /*1dcf0*/  IMAD.WIDE R114, R251, 0x4, R114 ;  /* 0x00000004fb727825 */ /* 0x000fc600078e0272 */
[----:B------:R-:W-:Y:S04]  /*1dd00*/  LDGSTS.E [R250+0x1ae00], desc[UR14][R82.64], P0 ;  /* 0x1ae0000052fa7fae */ /* 0x000fe800081a100e */
[----:B------:R-:W2:Y:S04]  /*1dd10*/  LDL.64 R12, [R1+0xb30] ;  /* 0x000b3000010c7983 */ /* 0x000ea80000100a00 */
[----:B------:R1:W-:Y:S04]  /*1dd20*/  STL [R1+0x200], RZ ;  /* 0x000200ff01007387 */ /* 0x0003e80000100800 */
        /* <DEDUP_REMOVED lines=67> */
[----:B------:R1:W-:Y:S04]  /*1e160*/  STL [R1], RZ ;  /* 0x000000ff01007387 */ /* 0x0003e80000100800 */
        /* <DEDUP_REMOVED lines=21> */
[----:B------:R1:W-:Y:S01]  /*1e2c0*/  STL [R1+0x158], RZ ;  /* 0x000158ff01007387 */ /* 0x0003e20000100800 */
[----:B------:R-:W-:-:S03]  /*1e2d0*/  IMAD.WIDE R132, R251, 0x4, R132 ;  /* 0x00000004fb847825 */ /* 0x000fc600078e0284 */
        /* <DEDUP_REMOVED lines=12> */
[----:B------:R-:W-:Y:S04]  /*1e3a0*/  LDGSTS.E [R250+0x1b600], desc[UR14][R98.64], P0 ;  /* 0x1b60000062fa7fae */ /* 0x000fe800081a100e */
[----:B------:R1:W-:Y:S01]  /*1e3b0*/  STL [R1+0xe4], RZ ;  /* 0x0000e4ff01007387 */ /* 0x0003e20000100800 */
[----:B------:R-:W-:-:S03]  /*1e3c0*/  IMAD.WIDE R244, R251, 0x4, R244 ;  /* 0x00000004fbf47825 */ /* 0x000fc600078e02f4 */
[----:B------:R-:W-:Y:S04]  /*1e3d0*/  LDGSTS.E [R250+0x1be00], desc[UR14][R114.64], P0 ;  /* 0x1be0000072fa7fae */ /* 0x000fe800081a100e */
[----:B------:R1:W-:Y:S04]  /*1e3e0*/  STL [R1+0xe8], RZ ;  /* 0x0000e8ff01007387 */ /* 0x0003e80000100800 */
        /* <DEDUP_REMOVED lines=14> */
[----:B------:R1:W-:Y:S04]  /*1e4d0*/  LDGSTS.E [R250+0x1fe00], desc[UR14][R244.64], P0 ;  /* 0x1fe00000f4fa7fae */ /* 0x0003e800081a100e */
[----:B------:R1:W-:Y:S04]  /*1e4e0*/  STL [R1+0x38], RZ ;  /* 0x000038ff01007387 */ /* 0x0003e80000100800 */
[----:B----4-:R-:W-:Y:S04]  /*1e4f0*/  LDGSTS.E [R2+0x10700], desc[UR14][R46.64], P0 ;  /* 0x107000002e027fae */ /* 0x010fe800081a100e */
[----:B------:R4:W-:Y:S04]  /*1e500*/  STL [R1+0x3c], RZ ;  /* 0x00003cff01007387 */ /* 0x0009e80000100800 */
[----:B---3--:R-:W-:Y:S04]  /*1e510*/  LDGSTS.E [R2+0x10f00], desc[UR14][R44.64], P0 ;  /* 0x10f000002c027fae */ /* 0x008fe800081a100e */
        /* <DEDUP_REMOVED lines=9> */
[----:B--2---:R-:W-:Y:S04]  /*1e5b0*/  LDGSTS.E [R2+0x13700], desc[UR14][R34.64], P0 ;  /* 0x1370000022027fae */ /* 0x004fe800081a100e */
        /* <DEDUP_REMOVED lines=11> */
[----:B------:R-:W-:Y:S04]  /*1e670*/  LDGSTS.E [R2+0x16700], desc[UR14][R22.64], P0 ;  /* 0x1670000016027fae */ /* 0x000fe800081a100e */
[----:B------:R4:W-:Y:S04]  /*1e680*/  STL [R1+0x21c], RZ ;  /* 0x00021cff01007387 */ /* 0x0009e80000100800 */
[----:B------:R-:W-:Y:S04]  /*1e690*/  LDGSTS.E [R2+0x16f00], desc[UR14][R18.64], P0 ;  /* 0x16f0000012027fae */ /* 0x000fe800081a100e */
[----:B------:R4:W-:Y:S04]  /*1e6a0*/  STL [R1+0x190], RZ ;  /* 0x000190ff01007387 */ /* 0x0009e80000100800 */
[----:B------:R-:W-:Y:S04]  /*1e6b0*/  LDGSTS.E [R2+0x17700], desc[UR14][R16.64], P0 ;  /* 0x1770000010027fae */ /* 0x000fe800081a100e */
[----:B------:R4:W-:Y:S01]  /*1e6c0*/  STL [R1+0x194], RZ ;  /* 0x000194ff01007387 */ /* 0x0009e20000100800 */
[----:B------:R-:W-:-:S03]  /*1e6d0*/  IMAD.WIDE R116, R251, 0x4, R116 ;  /* 0x00000004fb747825 */ /* 0x000fc600078e0274 */
        /* <DEDUP_REMOVED lines=15> */
[----:B------:R3:W-:Y:S04]  /*1e7d0*/  LDGSTS.E [R2+0x1a700], desc[UR14][R8.64], P0 ;  /* 0x1a70000008027fae */ /* 0x0007e800081a100e */
        /* <DEDUP_REMOVED lines=8> */
[----:B------:R4:W-:Y:S04]  /*1e860*/  LDGSTS.E [R2+0x1bf00], desc[UR14][R116.64], P0 ;  /* 0x1bf0000074027fae */ /* 0x0009e800081a100e */
[----:B------:R4:W-:Y:S04]  /*1e870*/  STL [R1+0xd8], RZ ;  /* 0x0000d8ff01007387 */ /* 0x0009e80000100800 */
        /* <DEDUP_REMOVED lines=16> */
[----:B------:R-:W0:Y:S04]  /*1e980*/  LDGDEPBAR ;  /* 0x00000000000079af */ /* 0x000e280000000000 */
[----:B------:R4:W-:Y:S01]  /*1e990*/  STL [R1+0x7c], RZ ;  /* 0x00007cff01007387 */ /* 0x0009e20000100800 */
[----:B------:R-:W-:Y:S01]  /*1e9a0*/  UISETP.GE.AND UP0, UPT, UR7, 0x40, UPT ;  /* 0x000000400700788c */ /* 0x000fe2000bf06270 */
[----:B-1----:R-:W-:-:S02]  /*1e9b0*/  CS2R R248, SRZ ;  /* 0x0000000000f87805 */ /* 0x002fc4000001ff00 */
[----:B------:R-:W-:Y:S02]  /*1e9c0*/  CS2R R250, SRZ ;  /* 0x0000000000fa7805 */ /* 0x000fe4000001ff00 */
[----:B--2---:R-:W-:Y:S02]  /*1e9d0*/  CS2R R24, SRZ ;  /* 0x0000000000187805 */ /* 0x004fe4000001ff00 */
[----:B------:R-:W-:Y:S02]  /*1e9e0*/  CS2R R26, SRZ ;  /* 0x00000000001a7805 */ /* 0x000fe4000001ff00 */
[----:B---3--:R-:W-:Y:S02]  /*1e9f0*/  CS2R R8, SRZ ;  /* 0x0000000000087805 */ /* 0x008fe4000001ff00 */
[----:B------:R-:W-:Y:S02]  /*1ea00*/  CS2R R10, SRZ ;  /* 0x00000000000a7805 */ /* 0x000fe4000001ff00 */
[----:B------:R-:W-:-:S02]  /*1ea10*/  CS2R R60, SRZ ;  /* 0x00000000003c7805 */ /* 0x000fc4000001ff00 */
[----:B------:R-:W-:Y:S02]  /*1ea20*/  CS2R R62, SRZ ;  /* 0x00000000003e7805 */ /* 0x000fe4000001ff00 */
[----:B------:R-:W-:Y:S02]  /*1ea30*/  CS2R R56, SRZ ;  /* 0x0000000000387805 */ /* 0x000fe4000001ff00 */
[----:B------:R-:W-:Y:S02]  /*1ea40*/  CS2R R58, SRZ ;  /* 0x00000000003a7805 */ /* 0x000fe4000001ff00 */
[----:B------:R-:W-:Y:S02]  /*1ea50*/  CS2R R16, SRZ ;  /* 0x0000000000107805 */ /* 0x000fe4000001ff00 */
        /* <DEDUP_REMOVED lines=46> */
[----:B------:R-:W-:Y:S01]  /*1ed40*/  CS2R R202, SRZ ;  /* 0x0000000000ca7805 */ /* 0x000fe2000001ff00 */
[----:B----4-:R-:W-:Y:S06]  /*1ed50*/  BRA.U !UP0, `(.L_x_0) ;  /* 0x00000185089c7547 */ /* 0x010fec000b800000 */
[----:B------:R-:W2:Y:S04]  /*1ed60*/  LDL.LU.64 R200, [R1+0x630] ;  /* 0x0006300001c87983 */ /* 0x000ea80000300a00 */
[----:B------:R-:W3:Y:S04]  /*1ed70*/  LDL.LU.64 R108, [R1+0x638] ;  /* 0x00063800016c7983 */ /* 0x000ee80000300a00 */
[----:B------:R-:W4:Y:S04]  /*1ed80*/  LDL.LU.64 R202, [R1+0x640] ;  /* 0x0006400001ca7983 */ /* 0x000f280000300a00 */
[----:B------:R-:W3:Y:S04]  /*1ed90*/  LDL.LU.64 R2, [R1+0x648] ;  /* 0x0006480001027983 */ /* 0x000ee80000300a00 */
[----:B------:R-:W3:Y:S04]  /*1eda0*/  LDL.LU.64 R98, [R1+0x650] ;  /* 0x0006500001627983 */ /* 0x000ee80000300a00 */
[----:B------:R-:W4:Y:S04]  /*1edb0*/  LDL.LU.64 R110, [R1+0x658] ;  /* 0x00065800016e7983 */ /* 0x000f280000300a00 */
[----:B------:R-:W4:Y:S04]  /*1edc0*/  LDL.LU.64 R92, [R1+0x660] ;  /* 0x00066000015c7983 */ /* 0x000f280000300a00 */
[----:B------:R-:W4:Y:S04]  /*1edd0*/  LDL.LU.64 R94, [R1+0x668] ;  /* 0x00066800015e7983 */ /* 0x000f280000300a00 */
[----:B------:R-:W4:Y:S04]  /*1ede0*/  LDL.LU.64 R104, [R1+0x670] ;  /* 0x0006700001687983 */ /* 0x000f280000300a00 */
[----:B------:R-:W4:Y:S04]  /*1edf0*/  LDL.LU.64 R96, [R1+0x678] ;  /* 0x0006780001607983 */ /* 0x000f280000300a00 */
[----:B------:R-:W4:Y:S04]  /*1ee00*/  LDL.LU.64 R106, [R1+0x680] ;  /* 0x00068000016a7983 */ /* 0x000f280000300a00 */
[----:B--2---:R1:W-:Y:S01]  /*1ee10*/  STL [R1+0x2a4], R200 ;  /* 0x0002a4c801007387 */ /* 0x0043e20000100800 */
[----:B------:R-:W-:-:S03]  /*1ee20*/  IMAD.MOV.U32 R0, RZ, RZ, R201 ;  /* 0x000000ffff007224 */ /* 0x000fc600078e00c9 */
[----:B-1----:R-:W2:Y:S04]  /*1ee30*/  LDL.LU.64 R200, [R1+0x688] ;  /* 0x0006880001c87983 */ /* 0x002ea80000300a00 */
[----:B------:R1:W-:Y:S04]  /*1ee40*/  STL [R1+0x2a0], R0 ;  /* 0x0002a00001007387 */ /* 0x0003e80000100800 */
[----:B---3--:R3:W-:Y:S01]  /*1ee50*/  STL [R1+0x2ac], R108 ;  /* 0x0002ac6c01007387 */ /* 0x0087e20000100800 */
[----:B-1----:R-:W-:-:S03]  /*1ee60*/  IMAD.MOV.U32 R0, RZ, RZ, R109 ;  /* 0x000000ffff007224 */ /* 0x002fc600078e006d */
[----:B---3--:R-:W3:Y:S04]  /*1ee70*/  LDL.LU.64 R108, [R1+0x690] ;  /* 0x00069000016c7983 */ /* 0x008ee80000300a00 */
[----:B------:R1:W-:Y:S04]  /*1ee80*/  STL [R1+0x2a8], R0 ;  /* 0x0002a80001007387 */ /* 0x0003e80000100800 */
[----:B----4-:R4:W-:Y:S01]  /*1ee90*/  STL [R1+0x2b4], R202 ;  /* 0x0002b4ca01007387 */ /* 0x0109e20000100800 */
[----:B-1----:R-:W-:-:S03]  /*1eea0*/  IMAD.MOV.U32 R0, RZ, RZ, R203 ;  /* 0x000000ffff007224 */ /* 0x002fc600078e00cb */
[----:B----4-:R-:W4:Y:S04]  /*1eeb0*/  LDL.LU.64 R202, [R1+0x698] ;  /* 0x0006980001ca7983 */ /* 0x010f280000300a00 */
[----:B------:R1:W-:Y:S04]  /*1eec0*/  STL [R1+0x2b0], R0 ;  /* 0x0002b00001007387 */ /* 0x0003e80000100800 */
[----:B------:R1:W-:Y:S02]  /*1eed0*/  STL [R1+0x2bc], R2 ;  /* 0x0002bc0201007387 */ /* 0x0003e40000100800 */
[----:B-1----:R-:W-:-:S02]  /*1eee0*/  MOV R0, R3 ;  /* 0x0000000300007202 */ /* 0x002fc40000000f00 */
[----:B------:R-:W4:Y:S04]  /*1eef0*/  LDL.LU.64 R2, [R1+0x6a0] ;  /* 0x0006a00001027983 */ /* 0x000f280000300a00 */
[----:B------:R1:W-:Y:S04]  /*1ef00*/  STL [R1+0x2b8], R0 ;  /* 0x0002b80001007387 */ /* 0x0003e80000100800 */
[----:B------:R1:W-:Y:S02]  /*1ef10*/  STL [R1+0x2c4], R98 ;  /* 0x0002c46201007387 */ /* 0x0003e40000100800 */
[----:B-1----:R-:W-:-:S02]  /*1ef20*/  IMAD.MOV.U32 R0, RZ, RZ, R99 ;  /* 0x000000ffff007224 */ /* 0x002fc400078e0063 */
        /* <DEDUP_REMOVED lines=26> */
[----:B--2---:R2:W-:Y:S01]  /*1f0d0*/  STL [R1+0x2fc], R200 ;  /* 0x0002fcc801007387 */ /* 0x0045e20000100800 */
[----:B-1----:R-:W-:-:S03]  /*1f0e0*/  IMAD.MOV.U32 R0, RZ, RZ, R201 ;  /* 0x000000ffff007224 */ /* 0x002fc600078e00c9 */
[----:B--2---:R-:W2:Y:S04]  /*1f0f0*/  LDL.LU.64 R200, [R1+0x6e0] ;  /* 0x0006e00001c87983 */ /* 0x004ea80000300a00 */
[----:B------:R1:W-:Y:S04]  /*1f100*/  STL [R1+0x2f8], R0 ;  /* 0x0002f80001007387 */ /* 0x0003e80000100800 */
[----:B---3--:R3:W-:Y:S01]  /*1f110*/  STL [R1+0x304], R108 ;  /* 0x0003046c01007387 */ /* 0x0087e20000100800 */
[----:B-1----:R-:W-:-:S03]  /*1f120*/  MOV R0, R109 ;  /* 0x0000006d00007202 */ /* 0x002fc60000000f00 */
[----:B---3--:R-:W3:Y:S04]  /*1f130*/  LDL.LU.64 R108, [R1+0x6e8] ;  /* 0x0006e800016c7983 */ /* 0x008ee80000300a00 */
[----:B------:R1:W-:Y:S04]  /*1f140*/  STL [R1+0x300], R0 ;  /* 0x0003000001007387 */ /* 0x0003e80000100800 */
[----:B----4-:R4:W-:Y:S01]  /*1f150*/  STL [R1+0x30c], R202 ;  /* 0x00030cca01007387 */ /* 0x0109e20000100800 */
[----:B-1----:R-:W-:-:S03]  /*1f160*/  IMAD.MOV.U32 R0, RZ, RZ, R203 ;  /* 0x000000ffff007224 */ /* 0x002fc600078e00cb */
[----:B----4-:R-:W4:Y:S04]  /*1f170*/  LDL.LU.64 R202, [R1+0x6f0] ;  /* 0x0006f00001ca7983 */ /* 0x010f280000300a00 */
        /* <DEDUP_REMOVED lines=30> */
[----:B-1----:R-:W-:-:S02]  /*1f360*/  MOV R0, R107 ;  /* 0x0000006b00007202 */ /* 0x002fc40000000f00 */
[----:B------:R-:W4:Y:S04]  /*1f370*/  LDL.LU.64 R106, [R1+0x730] ;  /* 0x00073000016a7983 */ /* 0x000f280000300a00 */
[----:B------:R1:W-:Y:S04]  /*1f380*/  STL [R1+0x348], R0 ;  /* 0x0003480001007387 */ /* 0x0003e80000100800 */
[----:B--2---:R2:W-:Y:S01]  /*1f390*/  STL [R1+0x354], R200 ;  /* 0x000354c801007387 */ /* 0x0045e20000100800 */
[----:B-1----:R-:W-:-:S03]  /*1f3a0*/  IMAD.MOV.U32 R0, RZ, RZ, R201 ;  /* 0x000000ffff007224 */ /* 0x002fc600078e00c9 */
[----:B--2---:R-:W2:Y:S04]  /*1f3b0*/  LDL.LU.64 R200, [R1+0x738] ;  /* 0x0007380001c87983 */ /* 0x004ea80000300a00 */
        /* <DEDUP_REMOVED lines=138> */
[----:B-1----:R-:W-:-:S03]  /*1fc60*/  MOV R0, R203 ;  /* 0x000000cb00007202 */ /* 0x002fc60000000f00 */
        /* <DEDUP_REMOVED lines=35> */
[----:B-1----:R-:W-:-:S03]  /*1fea0*/  MOV R0, R201 ;  /* 0x000000c900007202 */ /* 0x002fc60000000f00 */
        /* <DEDUP_REMOVED lines=398> */
[----:B---3--:R-:W-:Y:S04]  /*21790*/  STL [R1+0x7d4], R108 ;  /* 0x0007d46c01007387 */ /* 0x008fe80000100800 */
[----:B------:R-:W3:Y:S01]  /*217a0*/  LDL.LU.64 R102, [R1+0x298] ;  /* 0x0002980001667983 */ /* 0x000ee20000300a00 */
[----:B-1----:R-:W-:-:S05]  /*217b0*/  IMAD.MOV.U32 R0, RZ, RZ, R109 ;  /* 0x000000ffff007224 */ /* 0x002fca00078e006d */
        /* <DEDUP_REMOVED lines=13> */
[----:B------:R-:W-:Y:S04]  /*21890*/  STL [R1+0x7f4], R110 ;  /* 0x0007f46e01007387 */ /* 0x000fe80000100800 */
[----:B------:R-:W4:Y:S01]  /*218a0*/  LDL.LU.64 R108, [R1+0x278] ;  /* 0x00027800016c7983 */ /* 0x000f220000300a00 */
[----:B-1----:R-:W-:-:S05]  /*218b0*/  IMAD.MOV.U32 R0, RZ, RZ, R111 ;  /* 0x000000ffff007224 */ /* 0x002fca00078e006f */
[----:B------:R1:W-:Y:S04]  /*218c0*/  STL [R1+0x7f0], R0 ;  /* 0x0007f00001007387 */ /* 0x0003e80000100800 */
[----:B------:R1:W-:Y:S02]  /*218d0*/  STL [R1+0x7fc], R92 ;  /* 0x0007fc5c01007387 */ /* 0x0003e40000100800 */
[----:B-1----:R-:W-:Y:S02]  /*218e0*/  IMAD.MOV.U32 R0, RZ, RZ, R93 ;  /* 0x000000ffff007224 */ /* 0x002fe400078e005d */
[----:B------:R-:W4:Y:S04]  /*218f0*/  LDL.LU.64 R92, [R1+0x270] ;  /* 0x00027000015c7983 */ /* 0x000f280000300a00 */
[----:B------:R1:W-:Y:S04]  /*21900*/  STL [R1+0x7f8], R0 ;  /* 0x0007f80001007387 */ /* 0x0003e80000100800 */
[----:B------:R-:W-:Y:S04]  /*21910*/  STL [R1+0x804], R94 ;  /* 0x0008045e01007387 */ /* 0x000fe80000100800 */
[----:B------:R-:W4:Y:S01]  /*21920*/  LDL.LU.64 R110, [R1+0x268] ;  /* 0x00026800016e7983 */ /* 0x000f220000300a00 */
[----:B-1----:R-:W-:-:S05]  /*21930*/  IMAD.MOV.U32 R0, RZ, RZ, R95 ;  /* 0x000000ffff007224 */ /* 0x002fca00078e005f */
[----:B------:R1:W-:Y:S02]  /*21940*/  STL [R1+0x800], R0 ;  /* 0x0008000001007387 */ /* 0x0003e40000100800 */
[----:B-1----:R-:W-:Y:S02]  /*21950*/  IMAD.MOV.U32 R0, RZ, RZ, R105 ;  /* 0x000000ffff007224 */ /* 0x002fe400078e0069 */
[----:B------:R-:W-:Y:S04]  /*21960*/  STL [R1+0x80c], R104 ;  /* 0x00080c6801007387 */ /* 0x000fe80000100800 */
[----:B------:R-:W4:Y:S04]  /*21970*/  LDL.LU.64 R94, [R1+0x260] ;  /* 0x00026000015e7983 */ /* 0x000f280000300a00 */
[----:B------:R1:W-:Y:S04]  /*21980*/  STL [R1+0x808], R0 ;  /* 0x0008080001007387 */ /* 0x0003e80000100800 */
[----:B------:R1:W-:Y:S02]  /*21990*/  STL [R1+0x814], R96 ;  /* 0x0008146001007387 */ /* 0x0003e40000100800 */
[----:B-1----:R-:W-:-:S02]  /*219a0*/  MOV R0, R97 ;  /* 0x0000006100007202 */ /* 0x002fc40000000f00 */
[----:B------:R-:W4:Y:S04]  /*219b0*/  LDL.LU.64 R104, [R1+0xac0] ;  /* 0x000ac00001687983 */ /* 0x000f280000300a00 */
[----:B------:R-:W-:Y:S04]  /*219c0*/  STL [R1+0x81c], R106 ;  /* 0x00081c6a01007387 */ /* 0x000fe80000100800 */
[----:B------:R1:W-:Y:S04]  /*219d0*/  STL [R1+0x810], R0 ;  /* 0x0008100001007387 */ /* 0x0003e80000100800 */
[----:B------:R-:W4:Y:S01]  /*219e0*/  LDL.LU.64 R96, [R1+0xac8] ;  /* 0x000ac80001607983 */ /* 0x000f220000300a00 */
[----:B-1----:R-:W-:-:S03]  /*219f0*/  IMAD.MOV.U32 R0, RZ, RZ, R107 ;  /* 0x000000ffff007224 */ /* 0x002fc600078e006b */
[----:B--2---:R-:W-:Y:S04]  /*21a00*/  STL [R1+0x824], R200 ;  /* 0x000824c801007387 */ /* 0x004fe80000100800 */
[----:B------:R1:W-:Y:S04]  /*21a10*/  STL [R1+0x818], R0 ;  /* 0x0008180001007387 */ /* 0x0003e80000100800 */
[----:B------:R-:W2:Y:S01]  /*21a20*/  LDL.LU.64 R106, [R1+0xad0] ;  /* 0x000ad000016a7983 */ /* 0x000ea20000300a00 */
[----:B-1----:R-:W-:-:S03]  /*21a30*/  IMAD.MOV.U32 R0, RZ, RZ, R201 ;  /* 0x000000ffff007224 */ /* 0x002fc600078e00c9 */
[----:B---3--:R-:W-:Y:S04]  /*21a40*/  STL [R1+0x82c], R102 ;  /* 0x00082c6601007387 */ /* 0x008fe80000100800 */
[----:B------:R1:W-:Y:S04]  /*21a50*/  STL [R1+0x820], R0 ;  /* 0x0008200001007387 */ /* 0x0003e80000100800 */
[----:B------:R-:W3:Y:S01]  /*21a60*/  LDL.LU.64 R200, [R1+0xad8] ;  /* 0x000ad80001c87983 */ /* 0x000ee20000300a00 */
[----:B-1----:R-:W-:-:S03]  /*21a70*/  IMAD.MOV.U32 R0, RZ, RZ, R103 ;  /* 0x000000ffff007224 */ /* 0x002fc600078e0067 */
[----:B----4-:R-:W-:Y:S04]  /*21a80*/  STL [R1+0x834], R202 ;  /* 0x000834ca01007387 */ /* 0x010fe80000100800 */
[----:B------:R1:W-:Y:S02]  /*21a90*/  STL [R1+0x828], R0 ;  /* 0x0008280001007387 */ /* 0x0003e40000100800 */
[----:B-1----:R-:W-:Y:S02]  /*21aa0*/  IMAD.MOV.U32 R0, RZ, RZ, R203 ;  /* 0x000000ffff007224 */ /* 0x002fe400078e00cb */
        /* <DEDUP_REMOVED lines=24> */
[----:B------:R-:W-:Y:S04]  /*21c30*/  STL [R1+0x86c], R104 ;  /* 0x00086c6801007387 */ /* 0x000fe80000100800 */
[----:B------:R1:W-:Y:S04]  /*21c40*/  STL [R1+0x860], R0 ;  /* 0x0008600001007387 */ /* 0x0003e80000100800 */
[----:B------:R-:W4:Y:S01]  /*21c50*/  LDL.LU.64 R94, [R1+0xb10] ;  /* 0x000b1000015e7983 */ /* 0x000f220000300a00 */
[----:B-1----:R-:W-:-:S03]  /*21c60*/  IMAD.MOV.U32 R0, RZ, RZ, R105 ;  /* 0x000000ffff007224 */ /* 0x002fc600078e0069 */
        /* <DEDUP_REMOVED lines=12> */
[----:B------:R-:W3:Y:S04]  /*21d30*/  LDL.LU.64 R200, [R1+0xb30] ;  /* 0x000b300001c87983 */ /* 0x000ee80000300a00 */
        /* <DEDUP_REMOVED lines=15> */
[----:B-1----:R-:W-:-:S05]  /*21e30*/  MOV R0, R109 ;  /* 0x0000006d00007202 */ /* 0x002fca0000000f00 */
[----:B------:R1:W-:Y:S04]  /*21e40*/  STL [R1+0x8a0], R0 ;  /* 0x0008a00001007387 */ /* 0x0003e80000100800 */
[----:B------:R1:W-:Y:S02]  /*21e50*/  STL [R1+0x8ac], R92 ;  /* 0x0008ac5c01007387 */ /* 0x0003e40000100800 */
[----:B-1----:R-:W-:Y:S02]  /*21e60*/  IMAD.MOV.U32 R0, RZ, RZ, R93 ;  /* 0x000000ffff007224 */ /* 0x002fe400078e005d */
[----:B------:R-:W4:Y:S04]  /*21e70*/  LDL.LU.64 R108, [R1+0xb58] ;  /* 0x000b5800016c7983 */ /* 0x000f280000300a00 */
[----:B------:R1:W-:Y:S04]  /*21e80*/  STL [R1+0x8a8], R0 ;  /* 0x0008a80001007387 */ /* 0x0003e80000100800 */
[----:B------:R1:W-:Y:S04]  /*21e90*/  STL [R1+0x8b4], R110 ;  /* 0x0008b46e01007387 */ /* 0x0003e80000100800 */
[----:B------:R-:W4:Y:S01]  /*21ea0*/  LDL.LU.64 R92, [R1+0xb60] ;  /* 0x000b6000015c7983 */ /* 0x000f220000300a00 */
[----:B-1----:R-:W-:-:S03]  /*21eb0*/  IMAD.MOV.U32 R0, RZ, RZ, R111 ;  /* 0x000000ffff007224 */ /* 0x002fc600078e006f */
        /* <DEDUP_REMOVED lines=16> */
[----:B------:R-:W-:Y:S04]  /*21fc0*/  STL [R1+0x8dc], R200 ;  /* 0x0008dcc801007387 */ /* 0x000fe80000100800 */
[----:B------:R1:W-:Y:S04]  /*21fd0*/  STL [R1+0x8d0], R0 ;  /* 0x0008d00001007387 */ /* 0x0003e80000100800 */
[----:B---3--:R-:W3:Y:S01]  /*21fe0*/  LDL.LU.64 R106, [R1+0xb88] ;  /* 0x000b8800016a7983 */ /* 0x008ee20000300a00 */
[----:B-1----:R-:W-:-:S03]  /*21ff0*/  IMAD.MOV.U32 R0, RZ, RZ, R201 ;  /* 0x000000ffff007224 */ /* 0x002fc600078e00c9 */
[----:B----4-:R-:W-:Y:S04]  /*22000*/  STL [R1+0x8e4], R202 ;  /* 0x0008e4ca01007387 */ /* 0x010fe80000100800 */
[----:B------:R1:W-:Y:S04]  /*22010*/  STL [R1+0x8d8], R0 ;  /* 0x0008d80001007387 */ /* 0x0003e80000100800 */
[----:B------:R-:W4:Y:S01]  /*22020*/  LDL.LU.64 R200, [R1+0xb90] ;  /* 0x000b900001c87983 */ /* 0x000f220000300a00 */
[----:B-1----:R-:W-:-:S03]  /*22030*/  IMAD.MOV.U32 R0, RZ, RZ, R203 ;  /* 0x000000ffff007224 */ /* 0x002fc600078e00cb */
[----:B------:R-:W-:Y:S04]  /*22040*/  STL [R1+0x8ec], R2 ;  /* 0x0008ec0201007387 */ /* 0x000fe80000100800 */
[----:B------:R1:W-:Y:S04]  /*22050*/  STL [R1+0x8e0], R0 ;  /* 0x0008e00001007387 */ /* 0x0003e80000100800 */
[----:B------:R-:W4:Y:S01]  /*22060*/  LDL.LU.64 R202, [R1+0xb98] ;  /* 0x000b980001ca7983 */ /* 0x000f220000300a00 */
[----:B-1----:R-:W-:-:S03]  /*22070*/  MOV R0, R3 ;  /* 0x0000000300007202 */ /* 0x002fc60000000f00 */
        /* <DEDUP_REMOVED lines=8> */
[----:B------:R-:W-:Y:S04]  /*22100*/  STL [R1+0x904], R108 ;  /* 0x0009046c01007387 */ /* 0x000fe80000100800 */
[----:B------:R1:W-:Y:S02]  /*22110*/  STL [R1+0x8f8], R0 ;  /* 0x0008f80001007387 */ /* 0x0003e40000100800 */
[----:B-1----:R-:W-:Y:S02]  /*22120*/  IMAD.MOV.U32 R0, RZ, RZ, R109 ;  /* 0x000000ffff007224 */ /* 0x002fe400078e006d */
[----:B------:R-:W-:Y:S04]  /*22130*/  STL [R1+0x90c], R92 ;  /* 0x00090c5c01007387 */ /* 0x000fe80000100800 */
[----:B------:R1:W-:Y:S04]  /*22140*/  STL [R1+0x900], R0 ;  /* 0x0009000001007387 */ /* 0x0003e80000100800 */
[----:B------:R-:W-:Y:S01]  /*22150*/  STL [R1+0x914], R110 ;  /* 0x0009146e01007387 */ /* 0x000fe20000100800 */
[----:B-1----:R-:W-:-:S05]  /*22160*/  IMAD.MOV.U32 R0, RZ, RZ, R93 ;  /* 0x000000ffff007224 */ /* 0x002fca00078e005d */
        /* <DEDUP_REMOVED lines=13> */
[----:B------:R-:W2:Y:S04]  /*22240*/  LDL.LU.64 R104, [R1+0xbd0] ;  /* 0x000bd00001687983 */ /* 0x000ea80000300a00 */
[----:B------:R-:W2:Y:S01]  /*22250*/  LDL.LU.64 R108, [R1+0xbd8] ;  /* 0x000bd800016c7983 */ /* 0x000ea20000300a00 */
[----:B-1----:R-:W-:-:S05]  /*22260*/  IMAD.MOV.U32 R0, RZ, RZ, R97 ;  /* 0x000000ffff007224 */ /* 0x002fca00078e0061 */
[----:B------:R1:W-:Y:S04]  /*22270*/  STL [R1+0x928], R0 ;  /* 0x0009280001007387 */ /* 0x0003e80000100800 */
[----:B---3--:R3:W-:Y:S01]  /*22280*/  STL [R1+0x934], R106 ;  /* 0x0009346a01007387 */ /* 0x0087e20000100800 */
[----:B-1----:R-:W-:-:S03]  /*22290*/  MOV R0, R107 ;  /* 0x0000006b00007202 */ /* 0x002fc60000000f00 */
[----:B---3--:R-:W3:Y:S04]  /*222a0*/  LDL.LU.64 R106, [R1+0xbe0] ;  /* 0x000be000016a7983 */ /* 0x008ee80000300a00 */
[----:B------:R4:W-:Y:S02]  /*222b0*/  STL [R1+0x930], R0 ;  /* 0x0009300001007387 */ /* 0x0009e40000100800 */
[----:B----4-:R-:W-:Y:S02]  /*222c0*/  IMAD.MOV.U32 R0, RZ, RZ, R201 ;  /* 0x000000ffff007224 */ /* 0x010fe400078e00c9 */
[----:B------:R1:W-:Y:S04]  /*222d0*/  STL [R1+0x93c], R200 ;  /* 0x00093cc801007387 */ /* 0x0003e80000100800 */
[----:B-1----:R-:W4:Y:S04]  /*222e0*/  LDL.LU.64 R200, [R1+0xbe8] ;  /* 0x000be80001c87983 */ /* 0x002f280000300a00 */
[----:B------:R1:W-:Y:S04]  /*222f0*/  STL [R1+0x938], R0 ;  /* 0x0009380001007387 */ /* 0x0003e80000100800 */
        /* <DEDUP_REMOVED lines=9> */
[----:B------:R-:W4:Y:S04]  /*22390*/  LDL.LU.64 R2, [R1+0xc00] ;  /* 0x000c000001027983 */ /* 0x000f280000300a00 */
[----:B------:R-:W4:Y:S01]  /*223a0*/  LDL.LU.64 R96, [R1+0xc08] ;  /* 0x000c080001607983 */ /* 0x000f220000300a00 */
[----:B-1----:R-:W-:-:S05]  /*223b0*/  IMAD.MOV.U32 R0, RZ, RZ, R99 ;  /* 0x000000ffff007224 */ /* 0x002fca00078e0063 */
[----:B------:R1:W-:Y:S04]  /*223c0*/  STL [R1+0x950], R0 ;  /* 0x0009500001007387 */ /* 0x0003e80000100800 */
[----:B------:R1:W-:Y:S02]  /*223d0*/  STL [R1+0x95c], R124 ;  /* 0x00095c7c01007387 */ /* 0x0003e40000100800 */
[----:B-1----:R-:W-:Y:S02]  /*223e0*/  IMAD.MOV.U32 R0, RZ, RZ, R125 ;  /* 0x000000ffff007224 */ /* 0x002fe400078e007d */
[----:B------:R-:W4:Y:S04]  /*223f0*/  LDL.LU.64 R124, [R1+0xc10] ;  /* 0x000c1000017c7983 */ /* 0x000f280000300a00 */
[----:B------:R1:W-:Y:S02]  /*22400*/  STL [R1+0x958], R0 ;  /* 0x0009580001007387 */ /* 0x0003e40000100800 */
[----:B-1----:R-:W-:-:S02]  /*22410*/  IMAD.MOV.U32 R0, RZ, RZ, R93 ;  /* 0x000000ffff007224 */ /* 0x002fc400078e005d */
[----:B------:R1:W-:Y:S04]  /*22420*/  STL [R1+0x964], R92 ;  /* 0x0009645c01007387 */ /* 0x0003e80000100800 */
[----:B------:R-:W4:Y:S04]  /*22430*/  LDL.LU.64 R98, [R1+0xc18] ;  /* 0x000c180001627983 */ /* 0x000f280000300a00 */
[----:B------:R1:W-:Y:S04]  /*22440*/  STL [R1+0x960], R0 ;  /* 0x0009600001007387 */ /* 0x0003e80000100800 */
[----:B------:R-:W-:Y:S04]  /*22450*/  STL [R1+0x96c], R102 ;  /* 0x00096c6601007387 */ /* 0x000fe80000100800 */
[----:B-1----:R-:W4:Y:S01]  /*22460*/  LDL.LU.64 R92, [R1+0xc20] ;  /* 0x000c2000015c7983 */ /* 0x002f220000300a00 */
[----:B------:R-:W-:-:S03]  /*22470*/  IMAD.MOV.U32 R0, RZ, RZ, R103 ;  /* 0x000000ffff007224 */ /* 0x000fc600078e0067 */
[----:B------:R-:W-:Y:S04]  /*22480*/  STL [R1+0x974], R94 ;  /* 0x0009745e01007387 */ /* 0x000fe80000100800 */
[----:B------:R1:W-:Y:S02]  /*22490*/  STL [R1+0x968], R0 ;  /* 0x0009680001007387 */ /* 0x0003e40000100800 */
[----:B-1----:R-:W-:Y:S02]  /*224a0*/  IMAD.MOV.U32 R0, RZ, RZ, R95 ;  /* 0x000000ffff007224 */ /* 0x002fe400078e005f */
[----:B------:R-:W4:Y:S04]  /*224b0*/  LDL.LU.64 R94, [R1+0xc28] ;  /* 0x000c2800015e7983 */ /* 0x000f280000300a00 */
[----:B------:R2:W-:Y:S02]  /*224c0*/  STL [R1+0x970], R0 ;  /* 0x0009700001007387 */ /* 0x0005e40000100800 */
[----:B--2---:R-:W-:-:S02]  /*224d0*/  MOV R0, R105 ;  /* 0x0000006900007202 */ /* 0x004fc40000000f00 */
[----:B------:R1:W-:Y:S04]  /*224e0*/  STL [R1+0x97c], R104 ;  /* 0x00097c6801007387 */ /* 0x0003e80000100800 */
[----:B------:R-:W-:Y:S04]  /*224f0*/  STL [R1+0x984], R108 ;  /* 0x0009846c01007387 */ /* 0x000fe80000100800 */
[----:B------:R2:W-:Y:S04]  /*22500*/  STL [R1+0x978], R0 ;  /* 0x0009780001007387 */ /* 0x0005e80000100800 */
[----:B-1----:R-:W4:Y:S01]  /*22510*/  LDL.LU.64 R104, [R1+0xc30] ;  /* 0x000c300001687983 */ /* 0x002f220000300a00 */
[----:B--2---:R-:W-:-:S03]  /*22520*/  IMAD.MOV.U32 R0, RZ, RZ, R109 ;  /* 0x000000ffff007224 */ /* 0x004fc600078e006d */
[----:B---3--:R-:W-:Y:S04]  /*22530*/  STL [R1+0x98c], R106 ;  /* 0x00098c6a01007387 */ /* 0x008fe80000100800 */
[----:B------:R1:W-:Y:S02]  /*22540*/  STL [R1+0x980], R0 ;  /* 0x0009800001007387 */ /* 0x0003e40000100800 */
[----:B-1----:R-:W-:Y:S02]  /*22550*/  IMAD.MOV.U32 R0, RZ, RZ, R107 ;  /* 0x000000ffff007224 */ /* 0x002fe400078e006b */
[----:B------:R-:W2:Y:S04]  /*22560*/  LDL.LU.64 R106, [R1+0xc38] ;  /* 0x000c3800016a7983 */ /* 0x000ea80000300a00 */
[----:B------:R1:W-:Y:S04]  /*22570*/  STL [R1+0x988], R0 ;  /* 0x0009880001007387 */ /* 0x0003e80000100800 */
[----:B----4-:R3:W-:Y:S01]  /*22580*/  STL [R1+0x994], R200 ;  /* 0x000994c801007387 */ /* 0x0107e20000100800 */
[----:B-1----:R-:W-:-:S03]  /*22590*/  IMAD.MOV.U32 R0, RZ, RZ, R201 ;  /* 0x000000ffff007224 */ /* 0x002fc600078e00c9 */
[----:B------:R-:W-:Y:S04]  /*225a0*/  STL [R1+0x99c], R110 ;  /* 0x00099c6e01007387 */ /* 0x000fe80000100800 */
[----:B------:R1:W-:Y:S04]  /*225b0*/  STL [R1+0x990], R0 ;  /* 0x0009900001007387 */ /* 0x0003e80000100800 */
[----:B---3--:R-:W3:Y:S01]  /*225c0*/  LDL.LU.64 R200, [R1+0xc40] ;  /* 0x000c400001c87983 */ /* 0x008ee20000300a00 */
[----:B-1----:R-:W-:-:S03]  /*225d0*/  IMAD.MOV.U32 R0, RZ, RZ, R111 ;  /* 0x000000ffff007224 */ /* 0x002fc600078e006f */
[----:B------:R-:W-:Y:S04]  /*225e0*/  STL [R1+0x9a4], R202 ;  /* 0x0009a4ca01007387 */ /* 0x000fe80000100800 */
[----:B------:R1:W-:Y:S02]  /*225f0*/  STL [R1+0x998], R0 ;  /* 0x0009980001007387 */ /* 0x0003e40000100800 */
[----:B-1----:R-:W-:Y:S02]  /*22600*/  IMAD.MOV.U32 R0, RZ, RZ, R203 ;  /* 0x000000ffff007224 */ /* 0x002fe400078e00cb */
        /* <DEDUP_REMOVED lines=9> */
[----:B------:R1:W-:Y:S02]  /*226a0*/  STL [R1+0x9b0], R0 ;  /* 0x0009b00001007387 */ /* 0x0003e40000100800 */
[----:B-1----:R-:W-:Y:S02]  /*226b0*/  IMAD.MOV.U32 R0, RZ, RZ, R125 ;  /* 0x000000ffff007224 */ /* 0x002fe400078e007d */
[----:B------:R-:W4:Y:S04]  /*226c0*/  LDL.LU.64 R124, [R1+0xc58] ;  /* 0x000c5800017c7983 */ /* 0x000f280000300a00 */
[----:B------:R1:W-:Y:S04]  /*226d0*/  STL [R1+0x9b8], R0 ;  /* 0x0009b80001007387 */ /* 0x0003e80000100800 */
[----:B------:R-:W-:Y:S01]  /*226e0*/  STL [R1+0x9c4], R98 ;  /* 0x0009c46201007387 */ /* 0x000fe20000100800 */
[----:B-1----:R-:W-:-:S03]  /*226f0*/  MOV R0, R99 ;  /* 0x0000006300007202 */ /* 0x002fc60000000f00 */
[----:B------:R-:W-:Y:S04]  /*22700*/  STL [R1+0x9cc], R92 ;  /* 0x0009cc5c01007387 */ /* 0x000fe80000100800 */
[----:B------:R1:W-:Y:S04]  /*22710*/  STL [R1+0x9c0], R0 ;  /* 0x0009c00001007387 */ /* 0x0003e80000100800 */
[----:B------:R-:W4:Y:S04]  /*22720*/  LDL.LU.64 R4, [R1+0xc60] ;  /* 0x000c600001047983 */ /* 0x000f280000300a00 */
[----:B------:R-:W4:Y:S01]  /*22730*/  LDL.LU.64 R6, [R1+0xc68] ;  /* 0x000c680001067983 */ /* 0x000f220000300a00 */
[----:B-1----:R-:W-:-:S05]  /*22740*/  IMAD.MOV.U32 R0, RZ, RZ, R93 ;  /* 0x000000ffff007224 */ /* 0x002fca00078e005d */
[----:B------:R1:W-:Y:S04]  /*22750*/  STL [R1+0x9c8], R0 ;  /* 0x0009c80001007387 */ /* 0x0003e80000100800 */
[----:B------:R-:W-:Y:S04]  /*22760*/  STL [R1+0x9d4], R94 ;  /* 0x0009d45e01007387 */ /* 0x000fe80000100800 */
[----:B------:R-:W4:Y:S01]  /*22770*/  LDL.LU.64 R100, [R1+0xc70] ;  /* 0x000c700001647983 */ /* 0x000f220000300a00 */
[----:B-1----:R-:W-:-:S03]  /*22780*/  IMAD.MOV.U32 R0, RZ, RZ, R95 ;  /* 0x000000ffff007224 */ /* 0x002fc600078e005f */
[----:B------:R-:W4:Y:S04]  /*22790*/  LDL.LU.64 R102, [R1+0xc78] ;  /* 0x000c780001667983 */ /* 0x000f280000300a00 */
[----:B------:R1:W-:Y:S04]  /*227a0*/  STL [R1+0x9d0], R0 ;  /* 0x0009d00001007387 */ /* 0x0003e80000100800 */
[----:B------:R-:W-:Y:S04]  /*227b0*/  STL [R1+0x9dc], R104 ;  /* 0x0009dc6801007387 */ /* 0x000fe80000100800 */
[----:B------:R-:W4:Y:S01]  /*227c0*/  LDL.LU.64 R108, [R1+0xc80] ;  /* 0x000c8000016c7983 */ /* 0x000f220000300a00 */
[----:B-1----:R-:W-:-:S03]  /*227d0*/  IMAD.MOV.U32 R0, RZ, RZ, R105 ;  /* 0x000000ffff007224 */ /* 0x002fc600078e0069 */
[----:B------:R-:W4:Y:S04]  /*227e0*/  LDL.LU.64 R110, [R1+0xc88] ;  /* 0x000c8800016e7983 */ /* 0x000f280000300a00 */
[----:B------:R1:W-:Y:S04]  /*227f0*/  STL [R1+0x9d8], R0 ;  /* 0x0009d80001007387 */ /* 0x0003e80000100800 */
[----:B--2---:R-:W-:Y:S04]  /*22800*/  STL [R1+0x9e4], R106 ;  /* 0x0009e46a01007387 */ /* 0x004fe80000100800 */
[----:B------:R-:W2:Y:S01]  /*22810*/  LDL.LU.64 R96, [R1+0xc90] ;  /* 0x000c900001607983 */ /* 0x000ea20000300a00 */
[----:B-1----:R-:W-:-:S03]  /*22820*/  IMAD.MOV.U32 R0, RZ, RZ, R107 ;  /* 0x000000ffff007224 */ /* 0x002fc600078e006b */
[----:B------:R-:W2:Y:S04]  /*22830*/  LDL.LU.64 R98, [R1+0xc98] ;  /* 0x000c980001627983 */ /* 0x000ea80000300a00 */
[----:B------:R1:W-:Y:S04]  /*22840*/  STL [R1+0x9e0], R0 ;  /* 0x0009e00001007387 */ /* 0x0003e80000100800 */
[----:B---3--:R-:W-:Y:S04]  /*22850*/  STL [R1+0x9ec], R200 ;  /* 0x0009ecc801007387 */ /* 0x008fe80000100800 */
[----:B------:R-:W3:Y:S01]  /*22860*/  LDL.LU.64 R92, [R1+0xca0] ;  /* 0x000ca000015c7983 */ /* 0x000ee20000300a00 */
[----:B-1----:R-:W-:-:S03]  /*22870*/  IMAD.MOV.U32 R0, RZ, RZ, R201 ;  /* 0x000000ffff007224 */ /* 0x002fc600078e00c9 */
[----:B------:R-:W3:Y:S04]  /*22880*/  LDL.LU.64 R94, [R1+0xcb8] ;  /* 0x000cb800015e7983 */ /* 0x000ee80000300a00 */
[----:B------:R1:W-:Y:S04]  /*22890*/  STL [R1+0x9e8], R0 ;  /* 0x0009e80001007387 */ /* 0x0003e80000100800 */
[----:B----4-:R-:W-:Y:S04]  /*228a0*/  STL [R1+0x9f4], R202 ;  /* 0x0009f4ca01007387 */ /* 0x010fe80000100800 */
[----:B------:R-:W4:Y:S01]  /*228b0*/  LDL.LU.64 R104, [R1+0xcc0] ;  /* 0x000cc00001687983 */ /* 0x000f220000300a00 */
[----:B-1----:R-:W-:-:S03]  /*228c0*/  IMAD.MOV.U32 R0, RZ, RZ, R203 ;  /* 0x000000ffff007224 */ /* 0x002fc600078e00cb */
[----:B------:R-:W4:Y:S04]  /*228d0*/  LDL.LU.64 R106, [R1+0xcc8] ;  /* 0x000cc800016a7983 */ /* 0x000f280000300a00 */
[----:B------:R1:W-:Y:S04]  /*228e0*/  STL [R1+0x9f0], R0 ;  /* 0x0009f00001007387 */ /* 0x0003e80000100800 */
[----:B------:R1:W-:Y:S04]  /*228f0*/  STL [R1+0x9fc], R2 ;  /* 0x0009fc0201007387 */ /* 0x0003e80000100800 */
        /* <DEDUP_REMOVED lines=8> */
[----:B------:R1:W-:Y:S02]  /*22980*/  STL [R1+0xa00], R0 ;  /* 0x000a000001007387 */ /* 0x0003e40000100800 */
[----:B-1----:R-:W-:Y:S02]  /*22990*/  MOV R0, R5 ;  /* 0x0000000500007202 */ /* 0x002fe40000000f00 */
[----:B------:R-:W-:Y:S04]  /*229a0*/  STL [R1+0xa0c], R4 ;  /* 0x000a0c0401007387 */ /* 0x000fe80000100800 */
[----:B------:R-:W-:Y:S04]  /*229b0*/  STL [R1+0xa14], R6 ;  /* 0x000a140601007387 */ /* 0x000fe80000100800 */
[----:B------:R1:W-:Y:S02]  /*229c0*/  STL [R1+0xa08], R0 ;  /* 0x000a080001007387 */ /* 0x0003e40000100800 */
[----:B-1----:R-:W-:-:S02]  /*229d0*/  IMAD.MOV.U32 R0, RZ, RZ, R7 ;  /* 0x000000ffff007224 */ /* 0x002fc400078e0007 */
[----:B------:R-:W-:Y:S04]  /*229e0*/  STL [R1+0xa1c], R100 ;  /* 0x000a1c6401007387 */ /* 0x000fe80000100800 */
[----:B------:R1:W-:Y:S04]  /*229f0*/  STL [R1+0xa10], R0 ;  /* 0x000a100001007387 */ /* 0x0003e80000100800 */
[----:B------:R-:W-:Y:S01]  /*22a00*/  STL [R1+0xa24], R102 ;  /* 0x000a246601007387 */ /* 0x000fe20000100800 */
[----:B-1----:R-:W-:-:S05]  /*22a10*/  IMAD.MOV.U32 R0, RZ, RZ, R101 ;  /* 0x000000ffff007224 */ /* 0x002fca00078e0065 */
[----:B------:R1:W-:Y:S02]  /*22a20*/  STL [R1+0xa18], R0 ;  /* 0x000a180001007387 */ /* 0x0003e40000100800 */
[----:B-1----:R-:W-:Y:S02]  /*22a30*/  IMAD.MOV.U32 R0, RZ, RZ, R103 ;  /* 0x000000ffff007224 */ /* 0x002fe400078e0067 */
[----:B------:R-:W-:Y:S04]  /*22a40*/  STL [R1+0xa2c], R108 ;  /* 0x000a2c6c01007387 */ /* 0x000fe80000100800 */
[----:B------:R1:W-:Y:S04]  /*22a50*/  STL [R1+0xa20], R0 ;  /* 0x000a200001007387 */ /* 0x0003e80000100800 */
[----:B------:R-:W-:Y:S01]  /*22a60*/  STL [R1+0xa34], R110 ;  /* 0x000a346e01007387 */ /* 0x000fe20000100800 */
[----:B-1----:R-:W-:-:S05]  /*22a70*/  IMAD.MOV.U32 R0, RZ, RZ, R109 ;  /* 0x000000ffff007224 */ /* 0x002fca00078e006d */
[----:B------:R1:W-:Y:S02]  /*22a80*/  STL [R1+0xa28], R0 ;  /* 0x000a280001007387 */ /* 0x0003e40000100800 */
[----:B-1----:R-:W-:Y:S02]  /*22a90*/  IMAD.MOV.U32 R0, RZ, RZ, R111 ;  /* 0x000000ffff007224 */ /* 0x002fe400078e006f */
[----:B--2---:R-:W-:Y:S04]  /*22aa0*/  STL [R1+0xa3c], R96 ;  /* 0x000a3c6001007387 */ /* 0x004fe80000100800 */
[----:B------:R1:W-:Y:S04]  /*22ab0*/  STL [R1+0xa30], R0 ;  /* 0x000a300001007387 */ /* 0x0003e80000100800 */
[----:B------:R-:W-:Y:S01]  /*22ac0*/  STL [R1+0xa44], R98 ;  /* 0x000a446201007387 */ /* 0x000fe20000100800 */
[----:B-1----:R-:W-:-:S05]  /*22ad0*/  IMAD.MOV.U32 R0, RZ, RZ, R97 ;  /* 0x000000ffff007224 */ /* 0x002fca00078e0061 */
[----:B------:R1:W-:Y:S02]  /*22ae0*/  STL [R1+0xa38], R0 ;  /* 0x000a380001007387 */ /* 0x0003e40000100800 */
[----:B-1----:R-:W-:Y:S02]  /*22af0*/  IMAD.MOV.U32 R0, RZ, RZ, R99 ;  /* 0x000000ffff007224 */ /* 0x002fe400078e0063 */
[----:B---3--:R-:W-:Y:S04]  /*22b00*/  STL [R1+0xa4c], R92 ;  /* 0x000a4c5c01007387 */ /* 0x008fe80000100800 */
[----:B------:R1:W-:Y:S04]  /*22b10*/  STL [R1+0xa40], R0 ;  /* 0x000a400001007387 */ /* 0x0003e80000100800 */
[----:B------:R-:W-:Y:S01]  /*22b20*/  STL [R1+0xa54], R94 ;  /* 0x000a545e01007387 */ /* 0x000fe20000100800 */
[----:B-1----:R-:W-:-:S05]  /*22b30*/  IMAD.MOV.U32 R0, RZ, RZ, R93 ;  /* 0x000000ffff007224 */ /* 0x002fca00078e005d */
[----:B------:R1:W-:Y:S02]  /*22b40*/  STL [R1+0xa48], R0 ;  /* 0x000a480001007387 */ /* 0x0003e40000100800 */
[----:B-1----:R-:W-:Y:S02]  /*22b50*/  MOV R0, R95 ;  /* 0x0000005f00007202 */ /* 0x002fe40000000f00 */
[----:B----4-:R-:W-:Y:S04]  /*22b60*/  STL [R1+0xa5c], R104 ;  /* 0x000a5c6801007387 */ /* 0x010fe80000100800 */
[----:B------:R1:W-:Y:S04]  /*22b70*/  STL [R1+0xa50], R0 ;  /* 0x000a500001007387 */ /* 0x0003e80000100800 */
[----:B------:R-:W-:Y:S01]  /*22b80*/  STL [R1+0xa64], R106 ;  /* 0x000a646a01007387 */ /* 0x000fe20000100800 */
[----:B-1----:R-:W-:-:S05]  /*22b90*/  IMAD.MOV.U32 R0, RZ, RZ, R105 ;  /* 0x000000ffff007224 */ /* 0x002fca00078e0069 */
        /* <DEDUP_REMOVED lines=16> */
[----:B------:R-:W-:Y:S04]  /*22ca0*/  STL [R1+0xa88], R113 ;  /* 0x000a887101007387 */ /* 0x000fe80000100800 */
        /* <DEDUP_REMOVED lines=55> */
[----:B------:R-:W1:Y:S04]  /*23020*/  LDL.LU.64 R2, [R1+0xcf0] ;  /* 0x000cf00001027983 */ /* 0x000e680000300a00 */
[----:B------:R-:W-:Y:S04]  /*23030*/  STL [R1+0xb68], R171 ;  /* 0x000b68ab01007387 */ /* 0x000fe80000100800 */
[----:B------:R-:W2:Y:S04]  /*23040*/  LDL.LU.64 R124, [R1+0xcf8] ;  /* 0x000cf800017c7983 */ /* 0x000ea80000300a00 */
        /* <DEDUP_REMOVED lines=27> */
[----:B------:R-:W-:Y:S01]  /*23200*/  STL [R1+0xbd8], R199 ;  /* 0x000bd8c701007387 */ /* 0x000fe20000100800 */
[----:B-1----:R-:W-:-:S03]  /*23210*/  IMAD.MOV.U32 R0, RZ, RZ, R3 ;  /* 0x000000ffff007224 */ /* 0x002fc600078e0003 */
[----:B------:R-:W-:Y:S04]  /*23220*/  STL [R1+0xbe4], R2 ;  /* 0x000be40201007387 */ /* 0x000fe80000100800 */
[----:B--2---:R-:W-:Y:S04]  /*23230*/  STL [R1+0xbec], R124 ;  /* 0x000bec7c01007387 */ /* 0x004fe80000100800 */
[----:B------:R1:W-:Y:S04]  /*23240*/  STL [R1+0xbe0], R0 ;  /* 0x000be00001007387 */ /* 0x0003e80000100800 */
[----:B------:R-:W-:Y:S01]  /*23250*/  STL [R1+0xbf4], R204 ;  /* 0x000bf4cc01007387 */ /* 0x000fe20000100800 */
[----:B-1----:R-:W-:-:S05]  /*23260*/  IMAD.MOV.U32 R0, RZ, RZ, R125 ;  /* 0x000000ffff007224 */ /* 0x002fca00078e007d */
[----:B------:R1:W-:Y:S04]  /*23270*/  STL [R1+0xbe8], R0 ;  /* 0x000be80001007387 */ /* 0x0003e80000100800 */
        /* <DEDUP_REMOVED lines=156> */
[----:B------:R-:W3:Y:S03]  /*23c40*/  S2R R3, SR_TID.X ;  /* 0x0000000000037919 */ /* 0x000ee60000002100 */
        /* <DEDUP_REMOVED lines=27> */
[C---:B---3--:R-:W-:Y:S01]  /*23e00*/  LOP3.LUT R2, R3.reuse, 0x7, RZ, 0xc0, !PT ;  /* 0x0000000703027812 */ /* 0x048fe200078ec0ff */
[----:B------:R-:W-:Y:S01]  /*23e10*/  USHF.R.S32.HI UR10, URZ, 0x1f, UR7 ;  /* 0x0000001fff0a7899 */ /* 0x000fe20008011407 */
[----:B-1----:R-:W-:-:S03]  /*23e20*/  SHF.L.U32 R0, R3, 0x1, RZ ;  /* 0x0000000103007819 */ /* 0x002fc600000006ff */
[----:B------:R-:W-:Y:S01]  /*23e30*/  IMAD R2, R2, 0x110, RZ ;  /* 0x0000011002027824 */ /* 0x000fe200078e02ff */
[C---:B------:R-:W-:Y:S02]  /*23e40*/  LOP3.LUT R5, R3.reuse, 0x3, RZ, 0xc0, !PT ;  /* 0x0000000303057812 */ /* 0x040fe400078ec0ff */
[C---:B------:R-:W-:Y:S01]  /*23e50*/  LOP3.LUT R4, R3.reuse, 0x1c, RZ, 0xc0, !PT ;  /* 0x0000001c03047812 */ /* 0x040fe200078ec0ff */
[----:B------:R-:W-:Y:S01]  /*23e60*/  IMAD.SHL.U32 R3, R3, 0x40, RZ ;  /* 0x0000004003037824 */ /* 0x000fe200078e00ff */
[----:B------:R-:W-:Y:S01]  /*23e70*/  LOP3.LUT R2, R2, 0x30, R0, 0x78, !PT ;  /* 0x0000003002027812 */ /* 0x000fe200078e7800 */
[----:B------:R-:W-:Y:S02]  /*23e80*/  USHF.R.S32.HI UR12, URZ, 0x1f, UR8 ;  /* 0x0000001fff0c7899 */ /* 0x000fe40008011408 */
[----:B------:R-:W-:Y:S02]  /*23e90*/  ULEA.HI UR10, UR10, UR7, URZ, 0x6 ;  /* 0x000000070a0a7291 */ /* 0x000fe4000f8f30ff */
[----:B------:R-:W-:Y:S01]  /*23ea0*/  USHF.R.S32.HI UR13, URZ, 0x1f, UR9 ;  /* 0x0000001fff0d7899 */ /* 0x000fe20008011409 */
[----:B------:R-:W-:Y:S01]  /*23eb0*/  IMAD R0, R5, 0x120, R4 ;  /* 0x0000012005007824 */ /* 0x000fe200078e0204 */
[----:B------:R-:W-:Y:S01]  /*23ec0*/  USHF.L.U32 UR16, UR8, 0x2, URZ ;  /* 0x0000000208107899 */ /* 0x000fe200080006ff */
[----:B------:R-:W-:-:S02]  /*23ed0*/  LOP3.LUT R2, R2, 0x800, R3, 0xf8, !PT ;  /* 0x0000080002027812 */ /* 0x000fc400078ef803 */
        /* <DEDUP_REMOVED lines=37> */
[----:B------:R-:W-:Y:S01]  /*24130*/  CS2R R66, SRZ ;  /* 0x0000000000427805 */ /* 0x000fe2000001ff00 */
[----:B------:R-:W-:Y:S01]  /*24140*/  USHF.L.U64.HI UR7, UR8, 0x2, UR12 ;  /* 0x0000000208077899 */ /* 0x000fe2000801020c */
        /* <DEDUP_REMOVED lines=19> */
[----:B------:R-:W-:Y:S01]  /*24280*/  CS2R R202, SRZ ;  /* 0x0000000000ca7805 */ /* 0x000fe2000001ff00 */
[----:B------:R-:W-:Y:S02]  /*24290*/  USHF.L.U32 UR17, UR9, 0x2, URZ ;  /* 0x0000000209117899 */ /* 0x000fe400080006ff */
[----:B------:R-:W-:Y:S02]  /*242a0*/  USHF.L.U64.HI UR8, UR9, 0x2, UR13 ;  /* 0x0000000209087899 */ /* 0x000fe4000801020d */
[----:B------:R-:W-:Y:S01]  /*242b0*/  USHF.R.S32.HI UR9, URZ, 0x6, UR10 ;  /* 0x00000006ff097899 */ /* 0x000fe2000801140a */
[----:B------:R-:W-:Y:S01]  /*242c0*/  UMOV UR4, URZ ;  /* 0x000000ff00047c82 */ /* 0x000fe20008000000 */
[----:B------:R-:W-:Y:S01]  /*242d0*/  UMOV UR11, 0x1 ;  /* 0x00000001000b7882 */ /* 0x000fe20000000000 */
[----:B--2---:R-:W-:-:S09]  /*242e0*/  UMOV UR10, 0xffffffff ;  /* 0xffffffff000a7882 */ /* 0x004fd20000000000 */
.L_x_1:
[----:B------:R-:W2:Y:S01]  /*242f0*/  LDL.LU.64 R192, [R1+0x200] ;  /* 0x0002000001c07983 */ /* 0x000ea20000300a00 */
[----:B------:R-:W-:-:S04]  /*24300*/  DEPBAR.LE SB0, 0x2 ;  /* 0x000080800000791a */ /* 0x000fc80000000000 */
[----:B------:R-:W2:Y:S04]  /*24310*/  LDL.LU.64 R194, [R1+0x208] ;  /* 0x0002080001c27983 */ /* 0x000ea80000300a00 */
        /* <DEDUP_REMOVED lines=28> */
[----:B-1----:R-:W4:Y:S04]  /*244e0*/  LDL.LU.64 R128, [R1+0xd0] ;  /* 0x0000d00001807983 */ /* 0x002f280000300a00 */
[----:B------:R-:W4:Y:S01]  /*244f0*/  LDL.LU.64 R130, [R1+0xd8] ;  /* 0x0000d80001827983 */ /* 0x000f220000300a00 */
[----:B------:R-:W-:Y:S01]  /*24500*/  UIADD3 UR10, UPT, UPT, UR10, 0x1, URZ ;  /* 0x000000010a0a7890 */ /* 0x000fe2000fffe0ff */
[----:B------:R-:W-:-:S02]  /*24510*/  LOP3.LUT R121, R0, 0x20, RZ, 0x3c, !PT ;  /* 0x0000002000797812 */ /* 0x000fc400078e3cff */
[C---:B------:R-:W-:Y:S01]  /*24520*/  LOP3.LUT R120, R0.reuse, 0x40, RZ, 0x3c, !PT ;  /* 0x0000004000787812 */ /* 0x040fe200078e3cff */
[----:B------:R-:W-:Y:S01]  /*24530*/  UISETP.GT.AND UP0, UPT, UR10, 0x1, UPT ;  /* 0x000000010a00788c */ /* 0x000fe2000bf04270 */
[----:B------:R-:W-:Y:S01]  /*24540*/  LOP3.LUT R3, R0, 0x60, RZ, 0x3c, !PT ;  /* 0x0000006000037812 */ /* 0x000fe200078e3cff */
[----:B-----5:R-:W-:Y:S02]  /*24550*/  STL [R1+0x1100], R252 ;  /* 0x001100fc01007387 */ /* 0x020fe40000100800 */
[----:B------:R-:W-:-:S04]  /*24560*/  USEL UR10, UR10, URZ, !UP0 ;  /* 0x000000ff0a0a7287 */ /* 0x000fc8000c000000 */
[----:B------:R-:W-:Y:S01]  /*24570*/  ULEA UR12, UR10, UR5, 0xe ;  /* 0x000000050a0c7291 */ /* 0x000fe2000f8e70ff */
[----:B------:R-:W-:Y:S01]  /*24580*/  BAR.SYNC.DEFER_BLOCKING 0x0 ;  /* 0x0000000000007b1d */ /* 0x000fe20000010000 */
[----:B------:R-:W-:-:S07]  /*24590*/  ULEA UR13, UR10, UR5, 0x10 ;  /* 0x000000050a0d7291 */ /* 0x000fce000f8e80ff */
[----:B------:R-:W-:Y:S04]  /*245a0*/  LDS R176, [R0+UR12+0x20000] ;  /* 0x0200000c00b07984 */ /* 0x000fe80008000800 */
[----:B------:R-:W-:Y:S04]  /*245b0*/  LDS R178, [R0+UR12+0x20400] ;  /* 0x0204000c00b27984 */ /* 0x000fe80008000800 */
[----:B------:R-:W-:Y:S04]  /*245c0*/  LDS R177, [R121+UR12+0x20000] ;  /* 0x0200000c79b17984 */ /* 0x000fe80008000800 */
[----:B------:R-:W-:Y:S04]  /*245d0*/  LDS R179, [R121+UR12+0x20400] ;  /* 0x0204000c79b37984 */ /* 0x000fe80008000800 */
[----:B------:R-:W2:Y:S04]  /*245e0*/  LDSM.16.M88.4 R228, [R2+UR13] ;  /* 0x0000000d02e4783b */ /* 0x000ea80008000200 */
[----:B------:R-:W-:Y:S04]  /*245f0*/  LDS R220, [R120+UR12+0x20000] ;  /* 0x0200000c78dc7984 */ /* 0x000fe80008000800 */
[----:B------:R-:W-:Y:S04]  /*24600*/  LDS R222, [R120+UR12+0x20400] ;  /* 0x0204000c78de7984 */ /* 0x000fe80008000800 */
[----:B------:R-:W-:Y:S04]  /*24610*/  LDS R221, [R3+UR12+0x20000] ;  /* 0x0200000c03dd7984 */ /* 0x000fe80008000800 */
[----:B------:R-:W3:Y:S04]  /*24620*/  LDS R223, [R3+UR12+0x20400] ;  /* 0x0204000c03df7984 */ /* 0x000ee80008000800 */
[----:B------:R-:W-:Y:S04]  /*24630*/  LDS R224, [R0+UR12+0x20080] ;  /* 0x0200800c00e07984 */ /* 0x000fe80008000800 */
[----:B------:R-:W-:Y:S04]  /*24640*/  LDS R226, [R0+UR12+0x20480] ;  /* 0x0204800c00e27984 */ /* 0x000fe80008000800 */
[----:B------:R-:W-:Y:S04]  /*24650*/  LDS R225, [R121+UR12+0x20080] ;  /* 0x0200800c79e17984 */ /* 0x000fe80008000800 */
[----:B------:R-:W4:Y:S04]  /*24660*/  LDS R227, [R121+UR12+0x20480] ;  /* 0x0204800c79e37984 */ /* 0x000f280008000800 */
[----:B------:R-:W-:Y:S04]  /*24670*/  LDSM.16.M88.4 R116, [R2+UR13+0x3000] ;  /* 0x0030000d0274783b */ /* 0x000fe80008000200 */
[----:B------:R-:W-:Y:S04]  /*24680*/  LDS R212, [R0+UR12+0x20800] ;  /* 0x0208000c00d47984 */ /* 0x000fe80008000800 */
[----:B------:R-:W-:Y:S04]  /*24690*/  LDS R214, [R0+UR12+0x20c00] ;  /* 0x020c000c00d67984 */ /* 0x000fe80008000800 */
[----:B------:R-:W-:Y:S04]  /*246a0*/  LDS R213, [R121+UR12+0x20800] ;  /* 0x0208000c79d57984 */ /* 0x000fe80008000800 */
[----:B------:R-:W1:Y:S04]  /*246b0*/  LDS R215, [R121+UR12+0x20c00] ;  /* 0x020c000c79d77984 */ /* 0x000e680008000800 */
        /* <DEDUP_REMOVED lines=8> */
[----:B------:R-:W-:Y:S04]  /*24740*/  LDSM.16.M88.4 R112, [R2+UR13+0x2000] ;  /* 0x0020000d0270783b */ /* 0x000fe80008000200 */
[----:B------:R-:W-:Y:S04]  /*24750*/  LDS R216, [R120+UR12+0x20080] ;  /* 0x0200800c78d87984 */ /* 0x000fe80008000800 */
[----:B------:R-:W-:Y:S04]  /*24760*/  LDS R218, [R120+UR12+0x20480] ;  /* 0x0204800c78da7984 */ /* 0x000fe80008000800 */
[----:B------:R-:W-:Y:S04]  /*24770*/  LDS R217, [R3+UR12+0x20080] ;  /* 0x0200800c03d97984 */ /* 0x000fe80008000800 */
[----:B------:R-:W1:Y:S04]  /*24780*/  LDS R219, [R3+UR12+0x20480] ;  /* 0x0204800c03db7984 */ /* 0x000e680008000800 */
[----:B------:R-:W1:Y:S01]  /*24790*/  LDSM.16.M88.4 R124, [R2+UR13+0x1000] ;  /* 0x0010000d027c783b */ /* 0x000e620008000200 */
[-C--:B--2---:R-:W-:Y:S08]  /*247a0*/  HMMA.1688.F32.TF32 R232, R176, R228.reuse, R192 ;  /* 0x000000e4b0e8723c */ /* 0x084ff000000810c0 */
[-C--:B---3--:R-:W-:Y:S08]  /*247b0*/  HMMA.1688.F32.TF32 R236, R220, R228.reuse, R188 ;  /* 0x000000e4dcec723c */ /* 0x088ff000000810bc */
[----:B----4-:R-:W-:Y:S08]  /*247c0*/  HMMA.1688.F32.TF32 R240, R224, R228, R184 ;  /* 0x000000e4e0f0723c */ /* 0x010ff000000810b8 */
[-C--:B-1----:R-:W-:Y:S08]  /*247d0*/  HMMA.1688.F32.TF32 R232, R212, R230.reuse, R232 ;  /* 0x000000e6d4e8723c */ /* 0x082ff000000810e8 */
[-C--:B------:R-:W-:Y:S08]  /*247e0*/  HMMA.1688.F32.TF32 R236, R204, R230.reuse, R236 ;  /* 0x000000e6ccec723c */ /* 0x080ff000000810ec */
[----:B------:R-:W-:Y:S08]  /*247f0*/  HMMA.1688.F32.TF32 R240, R208, R230, R240 ;  /* 0x000000e6d0f0723c */ /* 0x000ff000000810f0 */
[----:B------:R-:W-:Y:S08]  /*24800*/  HMMA.1688.F32.TF32 R244, R216, R228, R180 ;  /* 0x000000e4d8f4723c */ /* 0x000ff000000810b4 */
[-C--:B------:R-:W-:Y:S08]  /*24810*/  HMMA.1688.F32.TF32 R152, R176, R124.reuse, R152 ;  /* 0x0000007cb098723c */ /* 0x080ff00000081098 */
[-C--:B------:R-:W-:Y:S08]  /*24820*/  HMMA.1688.F32.TF32 R140, R220, R124.reuse, R140 ;  /* 0x0000007cdc8c723c */ /* 0x080ff0000008108c */
[C---:B------:R-:W-:Y:S08]  /*24830*/  HMMA.1688.F32.TF32 R168, R224.reuse, R124, R168 ;  /* 0x0000007ce0a8723c */ /* 0x040ff000000810a8 */
[----:B------:R-:W-:Y:S01]  /*24840*/  HMMA.1688.F32.TF32 R184, R224, R112, R164 ;  /* 0x00000070e0b8723c */ /* 0x000fe200000810a4 */
[----:B------:R-:W2:Y:S04]  /*24850*/  LDL.LU.64 R164, [R1+0x120] ;  /* 0x0001200001a47983 */ /* 0x000ea80000300a00 */
[----:B------:R-:W2:Y:S03]  /*24860*/  LDL.LU.64 R166, [R1+0x128] ;  /* 0x0001280001a67983 */ /* 0x000ea60000300a00 */
[----:B------:R-:W-:Y:S01]  /*24870*/  HMMA.1688.F32.TF32 R172, R216, R124, R172 ;  /* 0x0000007cd8ac723c */ /* 0x000fe200000810ac */
[----:B------:R-:W3:Y:S04]  /*24880*/  LDL.LU.64 R180, [R1+0x100] ;  /* 0x0001000001b47983 */ /* 0x000ee80000300a00 */
[----:B------:R-:W3:Y:S03]  /*24890*/  LDL.LU.64 R182, [R1+0x108] ;  /* 0x0001080001b67983 */ /* 0x000ee60000300a00 */
[-C--:B------:R-:W-:Y:S01]  /*248a0*/  HMMA.1688.F32.TF32 R156, R176, R112.reuse, R156 ;  /* 0x00000070b09c723c */ /* 0x080fe2000008109c */
[----:B------:R-:W4:Y:S04]  /*248b0*/  LDL.LU.64 R192, [R1+0xe0] ;  /* 0x0000e00001c07983 */ /* 0x000f280000300a00 */
[----:B------:R-:W4:Y:S03]  /*248c0*/  LDL.LU.64 R194, [R1+0xe8] ;  /* 0x0000e80001c27983 */ /* 0x000f260000300a00 */
[----:B------:R-:W-:Y:S08]  /*248d0*/  HMMA.1688.F32.TF32 R148, R220, R112, R148 ;  /* 0x00000070dc94723c */ /* 0x000ff00000081094 */
[-C--:B------:R-:W-:Y:S01]  /*248e0*/  HMMA.1688.F32.TF32 R188, R224, R116.reuse, R144 ;  /* 0x00000074e0bc723c */ /* 0x080fe20000081090 */
[----:B------:R-:W-:Y:S04]  /*248f0*/  LDS R144, [R120+UR12+0x20880] ;  /* 0x0208800c78907984 */ /* 0x000fe80008000800 */
[----:B------:R-:W-:Y:S03]  /*24900*/  LDS R146, [R120+UR12+0x20c80] ;  /* 0x020c800c78927984 */ /* 0x000fe60008000800 */
[C---:B------:R-:W-:Y:S01]  /*24910*/  HMMA.1688.F32.TF32 R196, R216.reuse, R116, R128 ;  /* 0x00000074d8c4723c */ /* 0x040fe20000081080 */
[----:B------:R-:W-:Y:S04]  /*24920*/  LDS R145, [R3+UR12+0x20880] ;  /* 0x0208800c03917984 */ /* 0x000fe80008000800 */
[----:B------:R1:W1:Y:S03]  /*24930*/  LDS R147, [R3+UR12+0x20c80] ;  /* 0x020c800c03937984 */ /* 0x0002660008000800 */
[----:B------:R-:W-:Y:S01]  /*24940*/  HMMA.1688.F32.TF32 R132, R216, R112, R132 ;  /* 0x00000070d884723c */ /* 0x000fe20000081084 */
[----:B------:R-:W4:Y:S04]  /*24950*/  LDL.LU.64 R128, [R1+0xc0] ;  /* 0x0000c00001807983 */ /* 0x000f280000300a00 */
[----:B------:R-:W4:Y:S01]  /*24960*/  LDL.LU.64 R130, [R1+0xc8] ;  /* 0x0000c80001827983 */ /* 0x000f220000300a00 */
[----:B-1----:R-:W-:-:S02]  /*24970*/  IMAD.MOV.U32 R3, RZ, RZ, R235 ;  /* 0x000000ffff037224 */ /* 0x002fc400078e00eb */
[-C--:B------:R-:W-:Y:S01]  /*24980*/  HMMA.1688.F32.TF32 R160, R176, R116.reuse, R160 ;  /* 0x00000074b0a0723c */ /* 0x080fe200000810a0 */
[----:B------:R1:W-:Y:S04]  /*24990*/  STL [R1+0x1270], R0 ;  /* 0x0012700001007387 */ /* 0x0003e80000100800 */
[----:B------:R1:W-:Y:S03]  /*249a0*/  STL.64 [R1+0x150], R232 ;  /* 0x000150e801007387 */ /* 0x0003e60000100a00 */
[----:B------:R-:W-:Y:S01]  /*249b0*/  HMMA.1688.F32.TF32 R136, R220, R116, R136 ;  /* 0x00000074dc88723c */ /* 0x000fe20000081088 */
[----:B------:R1:W-:Y:S02]  /*249c0*/  STL [R1+0x158], R234 ;  /* 0x000158ea01007387 */ /* 0x0003e40000100800 */
[----:B-1----:R-:W-:-:S02]  /*249d0*/  IMAD.MOV.U32 R0, RZ, RZ, R242 ;  /* 0x000000ffff007224 */ /* 0x002fc400078e00f2 */
[----:B------:R-:W2:Y:S04]  /*249e0*/  LDSM.16.M88.4 R120, [R2+UR13+0x4000] ;  /* 0x0040000d0278783b */ /* 0x000ea80008000200 */
[----:B------:R-:W4:Y:S04]  /*249f0*/  LDL.LU.64 R232, [R1+0xb0] ;  /* 0x0000b00001e87983 */ /* 0x000f280000300a00 */
[----:B------:R-:W4:Y:S04]  /*24a00*/  LDL.LU.64 R234, [R1+0xb8] ;  /* 0x0000b80001ea7983 */ /* 0x000f280000300a00 */
[----:B------:R1:W-:Y:S04]  /*24a10*/  STL [R1+0x1274], R3 ;  /* 0x0012740301007387 */ /* 0x0003e80000100800 */
[----:B------:R1:W-:Y:S04]  /*24a20*/  STL.64 [R1+0x170], R236 ;  /* 0x000170ec01007387 */ /* 0x0003e80000100a00 */
[----:B------:R1:W-:Y:S02]  /*24a30*/  STL.64 [R1+0x178], R238 ;  /* 0x000178ee01007387 */ /* 0x0003e40000100a00 */
[----:B-1----:R-:W-:-:S02]  /*24a40*/  IMAD.MOV.U32 R3, RZ, RZ, R241 ;  /* 0x000000ffff037224 */ /* 0x002fc400078e00f1 */
[----:B------:R-:W4:Y:S04]  /*24a50*/  LDL.LU.64 R236, [R1+0xa0] ;  /* 0x0000a00001ec7983 */ /* 0x000f280000300a00 */
[----:B------:R-:W4:Y:S04]  /*24a60*/  LDL.LU.64 R238, [R1+0xa8] ;  /* 0x0000a80001ee7983 */ /* 0x000f280000300a00 */
[----:B------:R1:W-:Y:S04]  /*24a70*/  STL [R1+0x140], R240 ;  /* 0x000140f001007387 */ /* 0x0003e80000100800 */
[----:B------:R1:W-:Y:S01]  /*24a80*/  STL [R1+0x14c], R243 ;  /* 0x00014cf301007387 */ /* 0x0003e20000100800 */
[----:B------:R-:W-:Y:S03]  /*24a90*/  HMMA.1688.F32.TF32 R228, R144, R230, R244 ;  /* 0x000000e690e4723c */ /* 0x000fe600000810f4 */
[----:B-1----:R-:W4:Y:S04]  /*24aa0*/  LDL.LU.64 R240, [R1+0x90] ;  /* 0x0000900001f07983 */ /* 0x002f280000300a00 */
[----:B------:R-:W4:Y:S04]  /*24ab0*/  LDL.LU.64 R242, [R1+0x98] ;  /* 0x0000980001f27983 */ /* 0x000f280000300a00 */
[----:B------:R-:W-:Y:S04]  /*24ac0*/  STL [R1+0x127c], R0 ;  /* 0x00127c0001007387 */ /* 0x000fe80000100800 */
[----:B------:R1:W-:Y:S04]  /*24ad0*/  STL [R1+0x1278], R3 ;  /* 0x0012780301007387 */ /* 0x0003e80000100800 */
[----:B------:R-:W4:Y:S04]  /*24ae0*/  LDL.LU.64 R244, [R1+0x70] ;  /* 0x0000700001f47983 */ /* 0x000f280000300a00 */
[----:B------:R-:W4:Y:S04]  /*24af0*/  LDL.LU.64 R246, [R1+0x78] ;  /* 0x0000780001f67983 */ /* 0x000f280000300a00 */
[----:B------:R-:W-:Y:S04]  /*24b00*/  STL.64 [R1+0x130], R228 ;  /* 0x000130e401007387 */ /* 0x000fe80000100a00 */
[----:B------:R-:W-:Y:S04]  /*24b10*/  STL.64 [R1+0x138], R230 ;  /* 0x000138e601007387 */ /* 0x000fe80000100a00 */
[----:B------:R-:W2:Y:S01]  /*24b20*/  LDSM.16.M88.4 R228, [R2+UR13+0x5000] ;  /* 0x0050000d02e4783b */ /* 0x000ea20008000200 */
[-C--:B------:R-:W-:Y:S08]  /*24b30*/  HMMA.1688.F32.TF32 R152, R212, R126.reuse, R152 ;  /* 0x0000007ed498723c */ /* 0x080ff00000081098 */
[-C--:B------:R-:W-:Y:S08]  /*24b40*/  HMMA.1688.F32.TF32 R140, R204, R126.reuse, R140 ;  /* 0x0000007ecc8c723c */ /* 0x080ff0000008108c */
[-C--:B------:R-:W-:Y:S08]  /*24b50*/  HMMA.1688.F32.TF32 R168, R208, R126.reuse, R168 ;  /* 0x0000007ed0a8723c */ /* 0x080ff000000810a8 */
[----:B------:R-:W-:Y:S01]  /*24b60*/  HMMA.1688.F32.TF32 R124, R144, R126, R172 ;  /* 0x0000007e907c723c */ /* 0x000fe200000810ac */
[----:B-1----:R-:W-:Y:S01]  /*24b70*/  IMAD.MOV.U32 R3, RZ, RZ, R155 ;  /* 0x000000ffff037224 */ /* 0x002fe200078e009b */
[----:B------:R1:W-:Y:S01]  /*24b80*/  STL.64 [R1+0x120], R152 ;  /* 0x0001209801007387 */ /* 0x0003e20000100a00 */
[----:B------:R-:W-:-:S05]  /*24b90*/  IMAD.MOV.U32 R0, RZ, RZ, R154 ;  /* 0x000000ffff007224 */ /* 0x000fca00078e009a */
[----:B------:R-:W-:Y:S01]  /*24ba0*/  HMMA.1688.F32.TF32 R156, R212, R114, R156 ;  /* 0x00000072d49c723c */ /* 0x000fe2000008109c */
[----:B-1----:R-:W4:Y:S04]  /*24bb0*/  LDL.LU.64 R152, [R1] ;  /* 0x0000000001987983 */ /* 0x002f280000300a00 */
[----:B------:R-:W4:Y:S04]  /*24bc0*/  LDL.LU.64 R154, [R1+0x8] ;  /* 0x00000800019a7983 */ /* 0x000f280000300a00 */
[----:B------:R1:W-:Y:S04]  /*24bd0*/  STL [R1+0x1284], R3 ;  /* 0x0012840301007387 */ /* 0x0003e80000100800 */
[----:B------:R1:W-:Y:S04]  /*24be0*/  STL [R1+0x1280], R0 ;  /* 0x0012800001007387 */ /* 0x0003e80000100800 */
[----:B------:R1:W-:Y:S02]  /*24bf0*/  STL.64 [R1+0x110], R140 ;  /* 0x0001108c01007387 */ /* 0x0003e40000100a00 */
[----:B-1----:R-:W-:-:S02]  /*24c00*/  IMAD.MOV.U32 R3, RZ, RZ, R170 ;  /* 0x000000ffff037224 */ /* 0x002fc400078e00aa */
[----:B------:R1:W-:Y:S01]  /*24c10*/  STL.64 [R1+0x118], R142 ;  /* 0x0001188e01007387 */ /* 0x0003e20000100a00 */
[----:B------:R-:W-:-:S03]  /*24c20*/  IMAD.MOV.U32 R0, RZ, RZ, R171 ;  /* 0x000000ffff007224 */ /* 0x000fc600078e00ab */
[----:B------:R-:W4:Y:S04]  /*24c30*/  LDL.LU.64 R140, [R1+0x50] ;  /* 0x00005000018c7983 */ /* 0x000f280000300a00 */
[----:B-1----:R-:W4:Y:S04]  /*24c40*/  LDL.LU.64 R142, [R1+0x58] ;  /* 0x00005800018e7983 */ /* 0x002f280000300a00 */
[----:B------:R-:W-:Y:S04]  /*24c50*/  STL.64 [R1+0x100], R168 ;  /* 0x000100a801007387 */ /* 0x000fe80000100a00 */
[----:B------:R1:W-:Y:S04]  /*24c60*/  STL [R1+0x128c], R0 ;  /* 0x00128c0001007387 */ /* 0x0003e80000100800 */
[----:B------:R1:W-:Y:S04]  /*24c70*/  STL [R1+0x1288], R3 ;  /* 0x0012880301007387 */ /* 0x0003e80000100800 */
[----:B------:R-:W-:Y:S01]  /*24c80*/  STL.64 [R1+0xe8], R126 ;  /* 0x0000e87e01007387 */ /* 0x000fe20000100a00 */
[----:B-1----:R-:W-:-:S02]  /*24c90*/  IMAD.MOV.U32 R0, RZ, RZ, R158 ;  /* 0x000000ffff007224 */ /* 0x002fc400078e009e */
[----:B------:R-:W-:Y:S01]  /*24ca0*/  IMAD.MOV.U32 R3, RZ, RZ, R159 ;  /* 0x000000ffff037224 */ /* 0x000fe200078e009f */
[----:B------:R-:W-:Y:S08]  /*24cb0*/  HMMA.1688.F32.TF32 R132, R144, R114, R132 ;  /* 0x000000729084723c */ /* 0x000ff00000081084 */
[----:B------:R-:W-:Y:S08]  /*24cc0*/  HMMA.1688.F32.TF32 R136, R204, R118, R136 ;  /* 0x00000076cc88723c */ /* 0x000ff00000081088 */
[-C--:B--2---:R-:W-:Y:S08]  /*24cd0*/  HMMA.1688.F32.TF32 R164, R176, R120.reuse, R164 ;  /* 0x00000078b0a4723c */ /* 0x084ff000000810a4 */
[-C--:B---3--:R-:W-:Y:S08]  /*24ce0*/  HMMA.1688.F32.TF32 R180, R220, R120.reuse, R180 ;  /* 0x00000078dcb4723c */ /* 0x088ff000000810b4 */
[----:B----4-:R-:W-:Y:S08]  /*24cf0*/  HMMA.1688.F32.TF32 R192, R224, R120, R192 ;  /* 0x00000078e0c0723c */ /* 0x010ff000000810c0 */
[-C--:B------:R-:W-:Y:S08]  /*24d00*/  HMMA.1688.F32.TF32 R232, R176, R228.reuse, R232 ;  /* 0x000000e4b0e8723c */ /* 0x080ff000000810e8 */
[-C--:B------:R-:W-:Y:S08]  /*24d10*/  HMMA.1688.F32.TF32 R236, R220, R228.reuse, R236 ;  /* 0x000000e4dcec723c */ /* 0x080ff000000810ec */
[-C--:B------:R-:W-:Y:S08]  /*24d20*/  HMMA.1688.F32.TF32 R240, R224, R228.reuse, R240 ;  /* 0x000000e4e0f0723c */ /* 0x080ff000000810f0 */
[----:B------:R-:W-:Y:S01]  /*24d30*/  HMMA.1688.F32.TF32 R244, R216, R228, R244 ;  /* 0x000000e4d8f4723c */ /* 0x000fe200000810f4 */
[----:B------:R-:W-:Y:S01]  /*24d40*/  IMAD.MOV.U32 R229, RZ, RZ, R125 ;  /* 0x000000ffffe57224 */ /* 0x000fe200078e007d */
[----:B------:R-:W-:-:S02]  /*24d50*/  MOV R228, R124 ;  /* 0x0000007c00e47202 */ /* 0x000fc40000000f00 */
[----:B------:R-:W-:Y:S04]  /*24d60*/  LDSM.16.M88.4 R124, [R2+UR13+0x6000] ;  /* 0x0060000d027c783b */ /* 0x000fe80008000200 */
[----:B------:R-:W-:Y:S04]  /*24d70*/  STL [R1+0x1294], R229 ;  /* 0x001294e501007387 */ /* 0x000fe80000100800 */
[----:B------:R-:W-:Y:S04]  /*24d80*/  STL [R1+0x1290], R228 ;  /* 0x001290e401007387 */ /* 0x000fe80000100800 */
[----:B------:R1:W-:Y:S02]  /*24d90*/  STL.64 [R1+0xd0], R156 ;  /* 0x0000d09c01007387 */ /* 0x0003e40000100a00 */
[-C--:B-1----:R-:W-:Y:S08]  /*24da0*/  HMMA.1688.F32.TF32 R156, R204, R114.reuse, R148 ;  /* 0x00000072cc9c723c */ /* 0x082ff00000081094 */
[----:B------:R-:W-:Y:S01]  /*24db0*/  HMMA.1688.F32.TF32 R148, R208, R114, R184 ;  /* 0x00000072d094723c */ /* 0x000fe200000810b8 */
[----:B------:R1:W-:Y:S01]  /*24dc0*/  STL [R1+0x1298], R0 ;  /* 0x0012980001007387 */ /* 0x0003e20000100800 */
[----:B------:R-:W-:-:S02]  /*24dd0*/  IMAD.MOV.U32 R229, RZ, RZ, R133 ;  /* 0x000000ffffe57224 */ /* 0x000fc400078e0085 */
[----:B------:R-:W-:Y:S01]  /*24de0*/  IMAD.MOV.U32 R228, RZ, RZ, R134 ;  /* 0x000000ffffe47224 */ /* 0x000fe200078e0086 */
[----:B------:R-:W2:Y:S06]  /*24df0*/  LDSM.16.M88.4 R112, [R2+UR13+0x7000] ;  /* 0x0070000d0270783b */ /* 0x000eac0008000200 */
[----:B------:R-:W-:Y:S04]  /*24e00*/  STL.64 [R1+0xb0], R156 ;  /* 0x0000b09c01007387 */ /* 0x000fe80000100a00 */
[----:B------:R-:W-:Y:S04]  /*24e10*/  STL.64 [R1+0xb8], R158 ;  /* 0x0000b89e01007387 */ /* 0x000fe80000100a00 */
[----:B------:R-:W-:Y:S04]  /*24e20*/  STL.64 [R1+0x90], R148 ;  /* 0x0000909401007387 */ /* 0x000fe80000100a00 */
[----:B------:R3:W-:Y:S01]  /*24e30*/  STL.64 [R1+0x98], R150 ;  /* 0x0000989601007387 */ /* 0x0007e20000100a00 */
[----:B-1----:R-:W-:-:S03]  /*24e40*/  IMAD.MOV.U32 R0, RZ, RZ, R132 ;  /* 0x000000ffff007224 */ /* 0x002fc600078e0084 */
[----:B------:R1:W-:Y:S01]  /*24e50*/  STL [R1+0x7c], R135 ;  /* 0x00007c8701007387 */ /* 0x0003e20000100800 */
[-C--:B---3--:R-:W-:Y:S08]  /*24e60*/  HMMA.1688.F32.TF32 R148, R212, R118.reuse, R160 ;  /* 0x00000076d494723c */ /* 0x088ff000000810a0 */
[----:B-1----:R-:W-:Y:S08]  /*24e70*/  HMMA.1688.F32.TF32 R132, R208, R118, R188 ;  /* 0x00000076d084723c */ /* 0x002ff000000810bc */
[----:B------:R-:W-:Y:S03]  /*24e80*/  HMMA.1688.F32.TF32 R128, R216, R120, R128 ;  /* 0x00000078d880723c */ /* 0x000fe60000081080 */
[----:B------:R-:W-:Y:S04]  /*24e90*/  STL.64 [R1+0xc0], R148 ;  /* 0x0000c09401007387 */ /* 0x000fe80000100a00 */
[----:B------:R1:W-:Y:S04]  /*24ea0*/  STL.64 [R1+0xc8], R150 ;  /* 0x0000c89601007387 */ /* 0x0003e80000100a00 */
[----:B------:R-:W-:Y:S04]  /*24eb0*/  STL.64 [R1+0xa0], R136 ;  /* 0x0000a08801007387 */ /* 0x000fe80000100a00 */
[----:B------:R3:W-:Y:S04]  /*24ec0*/  STL.64 [R1+0xa8], R138 ;  /* 0x0000a88a01007387 */ /* 0x0007e80000100a00 */
[----:B------:R-:W-:Y:S01]  /*24ed0*/  STL.64 [R1+0x80], R132 ;  /* 0x0000808401007387 */ /* 0x000fe20000100a00 */
[-C--:B-1----:R-:W-:Y:S03]  /*24ee0*/  HMMA.1688.F32.TF32 R148, R212, R122.reuse, R164 ;  /* 0x0000007ad494723c */ /* 0x082fe600000810a4 */
[----:B------:R1:W-:Y:S05]  /*24ef0*/  STL.64 [R1+0x88], R134 ;  /* 0x0000888601007387 */ /* 0x0003ea0000100a00 */
[-C--:B---3--:R-:W-:Y:S08]  /*24f00*/  HMMA.1688.F32.TF32 R136, R208, R122.reuse, R192 ;  /* 0x0000007ad088723c */ /* 0x088ff000000810c0 */
[-C--:B-1----:R-:W-:Y:S08]  /*24f10*/  HMMA.1688.F32.TF32 R132, R204, R122.reuse, R180 ;  /* 0x0000007acc84723c */ /* 0x082ff000000810b4 */
[C---:B------:R-:W-:Y:S01]  /*24f20*/  HMMA.1688.F32.TF32 R120, R144.reuse, R122, R128 ;  /* 0x0000007a9078723c */ /* 0x040fe20000081080 */
[----:B------:R-:W-:Y:S04]  /*24f30*/  STL.64 [R1+0x60], R148 ;  /* 0x0000609401007387 */ /* 0x000fe80000100a00 */
[----:B------:R-:W-:Y:S03]  /*24f40*/  STL.64 [R1+0x68], R150 ;  /* 0x0000689601007387 */ /* 0x000fe60000100a00 */
[----:B------:R-:W-:Y:S01]  /*24f50*/  HMMA.1688.F32.TF32 R184, R144, R118, R196 ;  /* 0x0000007690b8723c */ /* 0x000fe200000810c4 */
[----:B------:R-:W-:Y:S04]  /*24f60*/  LDSM.16.M88.4 R116, [R2+UR13+0x8000] ;  /* 0x0080000d0274783b */ /* 0x000fe80008000200 */
[----:B------:R1:W-:Y:S04]  /*24f70*/  STL.64 [R1+0x50], R132 ;  /* 0x0000508401007387 */ /* 0x0003e80000100a00 */
[----:B------:R3:W-:Y:S01]  /*24f80*/  STL.64 [R1+0x58], R134 ;  /* 0x0000588601007387 */ /* 0x0007e20000100a00 */
[-C--:B--2---:R-:W-:Y:S03]  /*24f90*/  HMMA.1688.F32.TF32 R248, R176, R112.reuse, R248 ;  /* 0x00000070b0f8723c */ /* 0x084fe600000810f8 */
[----:B------:R-:W-:Y:S04]  /*24fa0*/  LDSM.16.M88.4 R128, [R2+UR13+0xa000] ;  /* 0x00a0000d0280783b */ /* 0x000fe80008000200 */
[----:B-1----:R-:W2:Y:S04]  /*24fb0*/  LDL.LU.64 R132, [R1+0x10] ;  /* 0x0000100001847983 */ /* 0x002ea80000300a00 */
[----:B------:R1:W-:Y:S04]  /*24fc0*/  STL.64 [R1+0x20], R136 ;  /* 0x0000208801007387 */ /* 0x0003e80000100a00 */
[----:B------:R4:W-:Y:S04]  /*24fd0*/  STL.64 [R1+0x28], R138 ;  /* 0x0000288a01007387 */ /* 0x0009e80000100a00 */
[----:B---3--:R-:W2:Y:S04]  /*24fe0*/  LDL.LU.64 R134, [R1+0x18] ;  /* 0x0000180001867983 */ /* 0x008ea80000300a00 */
[----:B------:R-:W-:Y:S04]  /*24ff0*/  STL.64 [R1], R120 ;  /* 0x0000007801007387 */ /* 0x000fe80000100a00 */
[----:B------:R-:W-:Y:S04]  /*25000*/  STL.64 [R1+0x8], R122 ;  /* 0x0000087a01007387 */ /* 0x000fe80000100a00 */
[----:B-1----:R-:W3:Y:S04]  /*25010*/  LDL.LU.64 R136, [R1+0x180] ;  /* 0x0001800001887983 */ /* 0x002ee80000300a00 */
[----:B----4-:R-:W3:Y:S04]  /*25020*/  LDL.LU.64 R138, [R1+0x188] ;  /* 0x00018800018a7983 */ /* 0x010ee80000300a00 */
[----:B------:R-:W4:Y:S04]  /*25030*/  LDL.LU.64 R168, [R1+0x30] ;  /* 0x0000300001a87983 */ /* 0x000f280000300a00 */
[----:B------:R-:W4:Y:S04]  /*25040*/  LDL.LU.64 R170, [R1+0x38] ;  /* 0x0000380001aa7983 */ /* 0x000f280000300a00 */
[----:B------:R-:W2:Y:S04]  /*25050*/  LDL.LU.64 R164, [R1+0x230] ;  /* 0x0002300001a47983 */ /* 0x000ea80000300a00 */
[----:B------:R-:W2:Y:S04]  /*25060*/  LDL.LU.64 R166, [R1+0x238] ;  /* 0x0002380001a67983 */ /* 0x000ea80000300a00 */
[----:B------:R-:W2:Y:S04]  /*25070*/  LDL.LU.64 R160, [R1+0x40] ;  /* 0x0000400001a07983 */ /* 0x000ea80000300a00 */
[----:B------:R-:W2:Y:S04]  /*25080*/  LDL.LU.64 R162, [R1+0x48] ;  /* 0x0000480001a27983 */ /* 0x000ea80000300a00 */
[----:B------:R-:W3:Y:S04]  /*25090*/  LDL.LU.64 R156, [R1+0x1e0] ;  /* 0x0001e000019c7983 */ /* 0x000ee80000300a00 */
[----:B------:R-:W3:Y:S04]  /*250a0*/  LDL.LU.64 R158, [R1+0x1e8] ;  /* 0x0001e800019e7983 */ /* 0x000ee80000300a00 */
[----:B------:R-:W3:Y:S04]  /*250b0*/  LDL.LU.64 R192, [R1+0x250] ;  /* 0x0002500001c07983 */ /* 0x000ee80000300a00 */
[----:B------:R-:W3:Y:S04]  /*250c0*/  LDL.LU.64 R194, [R1+0x258] ;  /* 0x0002580001c27983 */ /* 0x000ee80000300a00 */
[----:B------:R-:W3:Y:S04]  /*250d0*/  LDL.LU.64 R188, [R1+0x240] ;  /* 0x0002400001bc7983 */ /* 0x000ee80000300a00 */
[----:B------:R-:W3:Y:S04]  /*250e0*/  LDL.LU.64 R190, [R1+0x248] ;  /* 0x0002480001be7983 */ /* 0x000ee80000300a00 */
[----:B------:R-:W4:Y:S04]  /*250f0*/  LDL.LU.64 R180, [R1+0x220] ;  /* 0x0002200001b47983 */ /* 0x000f280000300a00 */
[----:B------:R-:W4:Y:S04]  /*25100*/  LDL.LU.64 R182, [R1+0x228] ;  /* 0x0002280001b67983 */ /* 0x000f280000300a00 */
[----:B------:R-:W1:Y:S01]  /*25110*/  LDSM.16.M88.4 R120, [R2+UR13+0x9000] ;  /* 0x0090000d0278783b */ /* 0x000e620008000200 */
[-C--:B------:R-:W-:Y:S08]  /*25120*/  HMMA.1688.F32.TF32 R16, R220, R112.reuse, R16 ;  /* 0x00000070dc10723c */ /* 0x080ff00000081010 */
[-C--:B------:R-:W-:Y:S08]  /*25130*/  HMMA.1688.F32.TF32 R44, R224, R112.reuse, R44 ;  /* 0x00000070e02c723c */ /* 0x080ff0000008102c */
[----:B------:R-:W-:Y:S08]  /*25140*/  HMMA.1688.F32.TF32 R32, R216, R112, R32 ;  /* 0x00000070d820723c */ /* 0x000ff00000081020 */
[-C--:B-1----:R-:W-:Y:S08]  /*25150*/  HMMA.1688.F32.TF32 R8, R176, R120.reuse, R8 ;  /* 0x00000078b008723c */ /* 0x082ff00000081008 */
[-C--:B------:R-:W-:Y:S08]  /*25160*/  HMMA.1688.F32.TF32 R40, R220, R120.reuse, R40 ;  /* 0x00000078dc28723c */ /* 0x080ff00000081028 */
[-C--:B------:R-:W-:Y:S08]  /*25170*/  HMMA.1688.F32.TF32 R52, R224, R120.reuse, R52 ;  /* 0x00000078e034723c */ /* 0x080ff00000081034 */
[----:B------:R-:W-:Y:S08]  /*25180*/  HMMA.1688.F32.TF32 R4, R216, R120, R4 ;  /* 0x00000078d804723c */ /* 0x000ff00000081004 */
[-C--:B------:R-:W-:Y:S08]  /*25190*/  HMMA.1688.F32.TF32 R8, R212, R122.reuse, R8 ;  /* 0x0000007ad408723c */ /* 0x080ff00000081008 */
[-C--:B------:R-:W-:Y:S08]  /*251a0*/  HMMA.1688.F32.TF32 R40, R204, R122.reuse, R40 ;  /* 0x0000007acc28723c */ /* 0x080ff00000081028 */
[-C--:B------:R-:W-:Y:S08]  /*251b0*/  HMMA.1688.F32.TF32 R52, R208, R122.reuse, R52 ;  /* 0x0000007ad034723c */ /* 0x080ff00000081034 */
[----:B------:R-:W-:Y:S01]  /*251c0*/  HMMA.1688.F32.TF32 R4, R144, R122, R4 ;  /* 0x0000007a9004723c */ /* 0x000fe20000081004 */
[----:B------:R-:W2:Y:S07]  /*251d0*/  LDSM.16.M88.4 R120, [R2+UR13+0xe000] ;  /* 0x00e0000d0278783b */ /* 0x000eae0008000200 */
[-C--:B------:R-:W-:Y:S08]  /*251e0*/  HMMA.1688.F32.TF32 R24, R176, R116.reuse, R24 ;  /* 0x00000074b018723c */ /* 0x080ff00000081018 */
[-C--:B------:R-:W-:Y:S08]  /*251f0*/  HMMA.1688.F32.TF32 R20, R220, R116.reuse, R20 ;  /* 0x00000074dc14723c */ /* 0x080ff00000081014 */
[-C--:B------:R-:W-:Y:S08]  /*25200*/  HMMA.1688.F32.TF32 R48, R224, R116.reuse, R48 ;  /* 0x00000074e030723c */ /* 0x080ff00000081030 */
[----:B------:R-:W-:Y:S08]  /*25210*/  HMMA.1688.F32.TF32 R36, R216, R116, R36 ;  /* 0x00000074d824723c */ /* 0x000ff00000081024 */
[-C--:B------:R-:W-:Y:S08]  /*25220*/  HMMA.1688.F32.TF32 R140, R176, R124.reuse, R140 ;  /* 0x0000007cb08c723c */ /* 0x080ff0000008108c */
[-C--:B------:R-:W-:Y:S08]  /*25230*/  HMMA.1688.F32.TF32 R152, R220, R124.reuse, R152 ;  /* 0x0000007cdc98723c */ /* 0x080ff00000081098 */
[----:B------:R-:W-:Y:S08]  /*25240*/  HMMA.1688.F32.TF32 R12, R224, R124, R12 ;  /* 0x0000007ce00c723c */ /* 0x000ff0000008100c */
[-C--:B------:R-:W-:Y:S08]  /*25250*/  HMMA.1688.F32.TF32 R248, R212, R114.reuse, R248 ;  /* 0x00000072d4f8723c */ /* 0x080ff000000810f8 */
[-C--:B------:R-:W-:Y:S08]  /*25260*/  HMMA.1688.F32.TF32 R16, R204, R114.reuse, R16 ;  /* 0x00000072cc10723c */ /* 0x080ff00000081010 */
[----:B------:R-:W-:Y:S08]  /*25270*/  HMMA.1688.F32.TF32 R44, R208, R114, R44 ;  /* 0x00000072d02c723c */ /* 0x000ff0000008102c */
[----:B------:R-:W-:Y:S08]  /*25280*/  HMMA.1688.F32.TF32 R28, R216, R124, R28 ;  /* 0x0000007cd81c723c */ /* 0x000ff0000008101c */
[----:B------:R-:W-:Y:S01]  /*25290*/  HMMA.1688.F32.TF32 R112, R144, R114, R32 ;  /* 0x000000729070723c */ /* 0x000fe20000081020 */
[----:B------:R-:W1:Y:S07]  /*252a0*/  LDSM.16.M88.4 R32, [R2+UR13+0xc000] ;  /* 0x00c0000d0220783b */ /* 0x000e6e0008000200 */
[-C--:B------:R-:W-:Y:S08]  /*252b0*/  HMMA.1688.F32.TF32 R24, R212, R118.reuse, R24 ;  /* 0x00000076d418723c */ /* 0x080ff00000081018 */
[-C--:B------:R-:W-:Y:S08]  /*252c0*/  HMMA.1688.F32.TF32 R20, R204, R118.reuse, R20 ;  /* 0x00000076cc14723c */ /* 0x080ff00000081014 */
[-C--:B------:R-:W-:Y:S08]  /*252d0*/  HMMA.1688.F32.TF32 R48, R208, R118.reuse, R48 ;  /* 0x00000076d030723c */ /* 0x080ff00000081030 */
[----:B------:R-:W-:Y:S01]  /*252e0*/  HMMA.1688.F32.TF32 R36, R144, R118, R36 ;  /* 0x000000769024723c */ /* 0x000fe20000081024 */
[----:B------:R-:W3:Y:S07]  /*252f0*/  LDSM.16.M88.4 R116, [R2+UR13+0xd000] ;  /* 0x00d0000d0274783b */ /* 0x000eee0008000200 */
[-C--:B------:R-:W-:Y:S08]  /*25300*/  HMMA.1688.F32.TF32 R140, R212, R126.reuse, R140 ;  /* 0x0000007ed48c723c */ /* 0x080ff0000008108c */
[-C--:B------:R-:W-:Y:S08]  /*25310*/  HMMA.1688.F32.TF32 R152, R204, R126.reuse, R152 ;  /* 0x0000007ecc98723c */ /* 0x080ff00000081098 */
[-C--:B------:R-:W-:Y:S08]  /*25320*/  HMMA.1688.F32.TF32 R12, R208, R126.reuse, R12 ;  /* 0x0000007ed00c723c */ /* 0x080ff0000008100c */
[----:B------:R-:W-:Y:S01]  /*25330*/  HMMA.1688.F32.TF32 R124, R144, R126, R28 ;  /* 0x0000007e907c723c */ /* 0x000fe2000008101c */
[----:B------:R-:W4:Y:S07]  /*25340*/  LDSM.16.M88.4 R28, [R2+UR13+0xb000] ;  /* 0x00b0000d021c783b */ /* 0x000f2e0008000200 */
[C---:B--2---:R-:W-:Y:S01]  /*25350*/  HMMA.1688.F32.TF32 R172, R176.reuse, R120, R164 ;  /* 0x00000078b0ac723c */ /* 0x044fe200000810a4 */
[----:B------:R-:W2:Y:S07]  /*25360*/  LDSM.16.M88.4 R164, [R2+UR13+0xf000] ;  /* 0x00f0000d02a4783b */ /* 0x000eae0008000200 */
[C---:B------:R-:W-:Y:S08]  /*25370*/  HMMA.1688.F32.TF32 R60, R176.reuse, R128, R60 ;  /* 0x00000080b03c723c */ /* 0x040ff0000008103c */
[C---:B-1----:R-:W-:Y:S08]  /*25380*/  HMMA.1688.F32.TF32 R132, R176.reuse, R32, R132 ;  /* 0x00000020b084723c */ /* 0x042ff00000081084 */
[-C--:B---3--:R-:W-:Y:S01]  /*25390*/  HMMA.1688.F32.TF32 R136, R176, R116.reuse, R136 ;  /* 0x00000074b088723c */ /* 0x088fe20000081088 */
[----:B------:R-:W-:Y:S04]  /*253a0*/  STL [R1+0x125c], R8 ;  /* 0x00125c0801007387 */ /* 0x000fe80000100800 */
[----:B------:R-:W-:Y:S03]  /*253b0*/  STL [R1+0x1258], R9 ;  /* 0x0012580901007387 */ /* 0x000fe60000100800 */
[-C--:B------:R-:W-:Y:S01]  /*253c0*/  HMMA.1688.F32.TF32 R148, R220, R116.reuse, R84 ;  /* 0x00000074dc94723c */ /* 0x080fe20000081054 */
[----:B------:R-:W-:Y:S04]  /*253d0*/  STL [R1+0x1254], R10 ;  /* 0x0012540a01007387 */ /* 0x000fe80000100800 */
[----:B------:R1:W-:Y:S03]  /*253e0*/  STL [R1+0x1250], R11 ;  /* 0x0012500b01007387 */ /* 0x0003e60000100800 */
[----:B----4-:R-:W-:Y:S08]  /*253f0*/  HMMA.1688.F32.TF32 R84, R224, R116, R168 ;  /* 0x00000074e054723c */ /* 0x010ff000000810a8 */
[----:B------:R-:W-:Y:S08]  /*25400*/  HMMA.1688.F32.TF32 R60, R212, R130, R60 ;  /* 0x00000082d43c723c */ /* 0x000ff0000008103c */
[----:B------:R-:W-:Y:S08]  /*25410*/  HMMA.1688.F32.TF32 R168, R224, R120, R156 ;  /* 0x00000078e0a8723c */ /* 0x000ff0000008109c */
[----:B------:R-:W-:Y:S08]  /*25420*/  HMMA.1688.F32.TF32 R56, R176, R28, R56 ;  /* 0x0000001cb038723c */ /* 0x000ff00000081038 */
[----:B------:R-:W-:Y:S08]  /*25430*/  HMMA.1688.F32.TF32 R156, R216, R120, R104 ;  /* 0x00000078d89c723c */ /* 0x000ff00000081068 */
[----:B-1----:R-:W-:Y:S08]  /*25440*/  HMMA.1688.F32.TF32 R8, R212, R34, R132 ;  /* 0x00000022d408723c */ /* 0x002ff00000081084 */
[-C--:B------:R-:W-:Y:S08]  /*25450*/  HMMA.1688.F32.TF32 R80, R220, R128.reuse, R80 ;  /* 0x00000080dc50723c */ /* 0x080ff00000081050 */
[-C--:B------:R-:W-:Y:S08]  /*25460*/  HMMA.1688.F32.TF32 R68, R224, R128.reuse, R68 ;  /* 0x00000080e044723c */ /* 0x080ff00000081044 */
[----:B------:R-:W-:Y:S08]  /*25470*/  HMMA.1688.F32.TF32 R100, R216, R128, R100 ;  /* 0x00000080d864723c */ /* 0x000ff00000081064 */
[----:B--2---:R-:W-:Y:S08]  /*25480*/  HMMA.1688.F32.TF32 R176, R176, R164, R192 ;  /* 0x000000a4b0b0723c */ /* 0x004ff000000810c0 */
[----:B------:R-:W-:Y:S01]  /*25490*/  HMMA.1688.F32.TF32 R104, R212, R118, R136 ;  /* 0x00000076d468723c */ /* 0x000fe20000081088 */
[----:B------:R-:W-:Y:S04]  /*254a0*/  STL [R1+0x1268], R40 ;  /* 0x0012682801007387 */ /* 0x000fe80000100800 */
[----:B------:R-:W-:Y:S04]  /*254b0*/  STL [R1+0x1264], R41 ;  /* 0x0012642901007387 */ /* 0x000fe80000100800 */
[----:B------:R-:W-:Y:S04]  /*254c0*/  STL [R1+0x1260], R42 ;  /* 0x0012602a01007387 */ /* 0x000fe80000100800 */
[----:B------:R1:W-:Y:S04]  /*254d0*/  STL [R1+0x124c], R43 ;  /* 0x00124c2b01007387 */ /* 0x0003e80000100800 */
[----:B------:R-:W-:Y:S04]  /*254e0*/  STL [R1+0x126c], R55 ;  /* 0x00126c3701007387 */ /* 0x000fe80000100800 */
[----:B------:R2:W-:Y:S01]  /*254f0*/  STL [R1+0x1248], R7 ;  /* 0x0012480701007387 */ /* 0x0005e20000100800 */
[----:B-1----:R-:W-:-:S03]  /*25500*/  IMAD.MOV.U32 R43, RZ, RZ, R8 ;  /* 0x000000ffff2b7224 */ /* 0x002fc600078e0008 */
[----:B------:R1:W-:Y:S01]  /*25510*/  STL [R1+0x1244], R62 ;  /* 0x0012443e01007387 */ /* 0x0003e20000100800 */
[----:B------:R-:W-:-:S03]  /*25520*/  IMAD.MOV.U32 R8, RZ, RZ, R104 ;  /* 0x000000ffff087224 */ /* 0x000fc600078e0068 */
[----:B------:R3:W-:Y:S01]  /*25530*/  STL [R1+0x1240], R63 ;  /* 0x0012403f01007387 */ /* 0x0007e20000100800 */
[----:B--2---:R-:W-:Y:S01]  /*25540*/  IMAD.MOV.U32 R7, RZ, RZ, R9 ;  /* 0x000000ffff077224 */ /* 0x004fe200078e0009 */
[----:B------:R-:W-:Y:S01]  /*25550*/  HMMA.1688.F32.TF32 R80, R204, R130, R80 ;  /* 0x00000082cc50723c */ /* 0x000fe20000081050 */
[----:B------:R-:W-:Y:S01]  /*25560*/  IMAD.MOV.U32 R9, RZ, RZ, R105 ;  /* 0x000000ffff097224 */ /* 0x000fe200078e0069 */
[----:B-1----:R-:W-:Y:S01]  /*25570*/  MOV R62, R10 ;  /* 0x0000000a003e7202 */ /* 0x002fe20000000f00 */
[----:B------:R-:W-:Y:S02]  /*25580*/  IMAD.MOV.U32 R10, RZ, RZ, R106 ;  /* 0x000000ffff0a7224 */ /* 0x000fe400078e006a */
[----:B---3--:R-:W-:-:S03]  /*25590*/  IMAD.MOV.U32 R63, RZ, RZ, R11 ;  /* 0x000000ffff3f7224 */ /* 0x008fc600078e000b */
[----:B------:R-:W-:Y:S01]  /*255a0*/  HMMA.1688.F32.TF32 R68, R208, R130, R68 ;  /* 0x00000082d044723c */ /* 0x000fe20000081044 */
[----:B------:R-:W-:-:S07]  /*255b0*/  IMAD.MOV.U32 R11, RZ, RZ, R107 ;  /* 0x000000ffff0b7224 */ /* 0x000fce00078e006b */
[----:B------:R-:W-:Y:S08]  /*255c0*/  HMMA.1688.F32.TF32 R100, R144, R130, R100 ;  /* 0x000000829064723c */ /* 0x000ff00000081064 */
[----:B------:R-:W-:Y:S08]  /*255d0*/  HMMA.1688.F32.TF32 R104, R212, R166, R176 ;  /* 0x000000a6d468723c */ /* 0x000ff000000810b0 */
[C---:B------:R-:W-:Y:S08]  /*255e0*/  HMMA.1688.F32.TF32 R72, R224.reuse, R28, R72 ;  /* 0x0000001ce048723c */ /* 0x040ff00000081048 */
[----:B------:R-:W-:Y:S08]  /*255f0*/  HMMA.1688.F32.TF32 R64, R224, R32, R64 ;  /* 0x00000020e040723c */ /* 0x000ff00000081040 */
[----:B------:R-:W-:Y:S08]  /*25600*/  HMMA.1688.F32.TF32 R128, R212, R122, R172 ;  /* 0x0000007ad480723c */ /* 0x000ff000000810ac */
[----:B------:R-:W-:Y:S08]  /*25610*/  HMMA.1688.F32.TF32 R224, R224, R164, R188 ;  /* 0x000000a4e0e0723c */ /* 0x000ff000000810bc */
[----:B------:R-:W-:Y:S01]  /*25620*/  HMMA.1688.F32.TF32 R84, R208, R118, R84 ;  /* 0x00000076d054723c */ /* 0x000fe20000081054 */
[----:B------:R-:W-:Y:S01]  /*25630*/  STL.64 [R1+0x210], R104 ;  /* 0x0002106801007387 */ /* 0x000fe20000100a00 */
[----:B------:R-:W-:-:S03]  /*25640*/  IMAD.MOV.U32 R252, RZ, RZ, R107 ;  /* 0x000000fffffc7224 */ /* 0x000fc600078e006b */
[----:B------:R-:W-:Y:S04]  /*25650*/  STL.64 [R1+0x1f0], R128 ;  /* 0x0001f08001007387 */ /* 0x000fe80000100a00 */
[----:B------:R-:W-:Y:S01]  /*25660*/  STL.64 [R1+0x1f8], R130 ;  /* 0x0001f88201007387 */ /* 0x000fe20000100a00 */
[----:B------:R-:W-:Y:S03]  /*25670*/  HMMA.1688.F32.TF32 R76, R220, R28, R76 ;  /* 0x0000001cdc4c723c */ /* 0x000fe6000008104c */
[----:B------:R1:W-:Y:S06]  /*25680*/  STL [R1+0x218], R106 ;  /* 0x0002186a01007387 */ /* 0x0003ec0000100800 */
[----:B------:R-:W-:Y:S01]  /*25690*/  IMAD.MOV.U32 R55, RZ, RZ, R84 ;  /* 0x000000ffff377224 */ /* 0x000fe200078e0054 */
[----:B------:R-:W-:Y:S01]  /*256a0*/  MOV R41, R86 ;  /* 0x0000005600297202 */ /* 0x000fe20000000f00 */
[----:B------:R-:W-:-:S02]  /*256b0*/  IMAD.MOV.U32 R40, RZ, RZ, R85 ;  /* 0x000000ffff287224 */ /* 0x000fc400078e0055 */
[----:B------:R-:W-:Y:S01]  /*256c0*/  IMAD.MOV.U32 R42, RZ, RZ, R87 ;  /* 0x000000ffff2a7224 */ /* 0x000fe200078e0057 */
[C---:B-1----:R-:W-:Y:S08]  /*256d0*/  HMMA.1688.F32.TF32 R104, R208.reuse, R122, R168 ;  /* 0x0000007ad068723c */ /* 0x042ff000000810a8 */
[----:B------:R-:W-:Y:S08]  /*256e0*/  HMMA.1688.F32.TF32 R84, R208, R166, R224 ;  /* 0x000000a6d054723c */ /* 0x000ff000000810e0 */
[C---:B------:R-:W-:Y:S08]  /*256f0*/  HMMA.1688.F32.TF32 R88, R220.reuse, R32, R88 ;  /* 0x00000020dc58723c */ /* 0x040ff00000081058 */
[C---:B------:R-:W-:Y:S08]  /*25700*/  HMMA.1688.F32.TF32 R160, R220.reuse, R120, R160 ;  /* 0x00000078dca0723c */ /* 0x040ff000000810a0 */
[----:B------:R-:W-:Y:S01]  /*25710*/  HMMA.1688.F32.TF32 R220, R220, R164, R180 ;  /* 0x000000a4dcdc723c */ /* 0x000fe200000810b4 */
[----:B------:R1:W-:Y:S04]  /*25720*/  STL [R1+0x1238], R252 ;  /* 0x001238fc01007387 */ /* 0x0003e80000100800 */
[----:B------:R-:W-:Y:S04]  /*25730*/  STL [R1+0x200], R84 ;  /* 0x0002005401007387 */ /* 0x000fe80000100800 */
[----:B------:R-:W-:Y:S01]  /*25740*/  STL.64 [R1+0x1d0], R104 ;  /* 0x0001d06801007387 */ /* 0x000fe20000100a00 */
[----:B------:R-:W-:Y:S01]  /*25750*/  HMMA.1688.F32.TF32 R136, R204, R30, R76 ;  /* 0x0000001ecc88723c */ /* 0x000fe2000008104c */
[----:B-1----:R-:W-:-:S02]  /*25760*/  IMAD.MOV.U32 R252, RZ, RZ, R85 ;  /* 0x000000fffffc7224 */ /* 0x002fc400078e0055 */
[----:B------:R-:W-:Y:S04]  /*25770*/  STL.64 [R1+0x1d8], R106 ;  /* 0x0001d86a01007387 */ /* 0x000fe80000100a00 */
[----:B------:R1:W-:Y:S03]  /*25780*/  STL.64 [R1+0x208], R86 ;  /* 0x0002085601007387 */ /* 0x0003e60000100a00 */
[C---:B------:R-:W-:Y:S08]  /*25790*/  HMMA.1688.F32.TF32 R76, R204.reuse, R166, R220 ;  /* 0x000000a6cc4c723c */ /* 0x040ff000000810dc */
[C---:B-1----:R-:W-:Y:S08]  /*257a0*/  HMMA.1688.F32.TF32 R84, R204.reuse, R34, R88 ;  /* 0x00000022cc54723c */ /* 0x042ff00000081058 */
[----:B------:R-:W-:Y:S01]  /*257b0*/  HMMA.1688.F32.TF32 R88, R204, R122, R160 ;  /* 0x0000007acc58723c */ /* 0x000fe200000810a0 */
[----:B------:R1:W-:Y:S01]  /*257c0*/  STL [R1+0x123c], R252 ;  /* 0x00123cfc01007387 */ /* 0x0003e20000100800 */
[----:B------:R-:W-:-:S03]  /*257d0*/  IMAD.MOV.U32 R180, RZ, RZ, R0 ;  /* 0x000000ffffb47224 */ /* 0x000fc600078e0000 */
[----:B------:R-:W-:-:S14]  /*257e0*/  STL.64 [R1+0x1e0], R76 ;  /* 0x0001e04c01007387 */ /* 0x000fdc0000100a00 */
[----:B------:R-:W-:Y:S04]  /*257f0*/  STL.64 [R1+0x1a0], R88 ;  /* 0x0001a05801007387 */ /* 0x000fe80000100a00 */
[----:B------:R2:W-:Y:S04]  /*25800*/  STL.64 [R1+0x1a8], R90 ;  /* 0x0001a85a01007387 */ /* 0x0005e80000100a00 */
[----:B------:R-:W-:Y:S04]  /*25810*/  STL [R1+0x1e8], R78 ;  /* 0x0001e84e01007387 */ /* 0x000fe80000100800 */
[----:B------:R-:W3:Y:S01]  /*25820*/  LDL.LU R0, [R1+0x1298] ;  /* 0x0012980001007983 */ /* 0x000ee20000300800 */
[----:B------:R-:W-:-:S02]  /*25830*/  IMAD.MOV.U32 R181, RZ, RZ, R229 ;  /* 0x000000ffffb57224 */ /* 0x000fc400078e00e5 */
[----:B------:R-:W-:Y:S01]  /*25840*/  IMAD.MOV.U32 R182, RZ, RZ, R228 ;  /* 0x000000ffffb67224 */ /* 0x000fe200078e00e4 */
[----:B------:R-:W4:Y:S04]  /*25850*/  LDL.LU R229, [R1+0x1294] ;  /* 0x0012940001e57983 */ /* 0x000f280000300800 */
[----:B------:R-:W4:Y:S01]  /*25860*/  LDL.LU R228, [R1+0x1290] ;  /* 0x0012900001e47983 */ /* 0x000f220000300800 */
[----:B------:R-:W-:-:S03]  /*25870*/  IMAD.MOV.U32 R199, RZ, RZ, R3 ;  /* 0x000000ffffc77224 */ /* 0x000fc600078e0003 */
[----:B------:R-:W2:Y:S04]  /*25880*/  LDL.LU R183, [R1+0x7c] ;  /* 0x00007c0001b77983 */ /* 0x000ea80000300800 */
[----:B------:R-:W2:Y:S04]  /*25890*/  LDL.LU R196, [R1+0xd0] ;  /* 0x0000d00001c47983 */ /* 0x000ea80000300800 */
[----:B------:R-:W2:Y:S01]  /*258a0*/  LDL.LU R197, [R1+0xd4] ;  /* 0x0000d40001c57983 */ /* 0x000ea20000300800 */
[----:B---3--:R-:W-:-:S03]  /*258b0*/  IMAD.MOV.U32 R198, RZ, RZ, R0 ;  /* 0x000000ffffc67224 */ /* 0x008fc600078e0000 */
[----:B------:R-:W3:Y:S04]  /*258c0*/  LDL.LU R0, [R1+0x128c] ;  /* 0x00128c0001007983 */ /* 0x000ee80000300800 */
[----:B------:R-:W2:Y:S01]  /*258d0*/  LDL.LU R3, [R1+0x1288] ;  /* 0x0012880001037983 */ /* 0x000ea20000300800 */
[-C--:B------:R-:W-:Y:S08]  /*258e0*/  HMMA.1688.F32.TF32 R232, R212, R230.reuse, R232 ;  /* 0x000000e6d4e8723c */ /* 0x080ff000000810e8 */
[-C--:B------:R-:W-:Y:S08]  /*258f0*/  HMMA.1688.F32.TF32 R236, R204, R230.reuse, R236 ;  /* 0x000000e6ccec723c */ /* 0x080ff000000810ec */
[-C--:B------:R-:W-:Y:S08]  /*25900*/  HMMA.1688.F32.TF32 R240, R208, R230.reuse, R240 ;  /* 0x000000e6d0f0723c */ /* 0x080ff000000810f0 */
[----:B------:R-:W-:Y:S01]  /*25910*/  HMMA.1688.F32.TF32 R244, R144, R230, R244 ;  /* 0x000000e690f4723c */ /* 0x000fe200000810f4 */
[----:B------:R-:W4:Y:S04]  /*25920*/  LDL.LU R230, [R1+0xe8] ;  /* 0x0000e80001e67983 */ /* 0x000f280000300800 */
[----:B------:R-:W4:Y:S04]  /*25930*/  LDL.LU R231, [R1+0xec] ;  /* 0x0000ec0001e77983 */ /* 0x000f280000300800 */
[----:B------:R-:W4:Y:S04]  /*25940*/  LDL.LU R224, [R1+0x100] ;  /* 0x0001000001e07983 */ /* 0x000f280000300800 */
[----:B------:R-:W4:Y:S01]  /*25950*/  LDL.LU R225, [R1+0x104] ;  /* 0x0001040001e17983 */ /* 0x000f220000300800 */
[----:B---3--:R-:W-:Y:S01]  /*25960*/  IMAD.MOV.U32 R227, RZ, RZ, R0 ;  /* 0x000000ffffe37224 */ /* 0x008fe200078e0000 */
[----:B--2---:R-:W-:-:S02]  /*25970*/  MOV R226, R3 ;  /* 0x0000000300e27202 */ /* 0x004fc40000000f00 */
[----:B------:R-:W2:Y:S04]  /*25980*/  LDL.LU R3, [R1+0x1284] ;  /* 0x0012840001037983 */ /* 0x000ea80000300800 */
[----:B------:R-:W3:Y:S01]  /*25990*/  LDL.LU R0, [R1+0x1280] ;  /* 0x0012800001007983 */ /* 0x000ee20000300800 */
[C---:B------:R-:W-:Y:S03]  /*259a0*/  HMMA.1688.F32.TF32 R108, R216.reuse, R28, R108 ;  /* 0x0000001cd86c723c */ /* 0x040fe6000008106c */
[----:B------:R-:W4:Y:S04]  /*259b0*/  LDL.LU R220, [R1+0x110] ;  /* 0x0001100001dc7983 */ /* 0x000f280000300800 */
[----:B------:R-:W4:Y:S01]  /*259c0*/  LDL.LU R221, [R1+0x114] ;  /* 0x0001140001dd7983 */ /* 0x000f220000300800 */
[C---:B------:R-:W-:Y:S03]  /*259d0*/  HMMA.1688.F32.TF32 R96, R216.reuse, R32, R96 ;  /* 0x00000020d860723c */ /* 0x040fe60000081060 */
[----:B------:R-:W4:Y:S04]  /*259e0*/  LDL.LU R222, [R1+0x118] ;  /* 0x0001180001de7983 */ /* 0x000f280000300800 */
[----:B------:R-:W4:Y:S01]  /*259f0*/  LDL.LU R223, [R1+0x11c] ;  /* 0x00011c0001df7983 */ /* 0x000f220000300800 */
[C---:B------:R-:W-:Y:S08]  /*25a00*/  HMMA.1688.F32.TF32 R92, R216.reuse, R116, R92 ;  /* 0x00000074d85c723c */ /* 0x040ff0000008105c */
[----:B------:R-:W-:Y:S01]  /*25a10*/  HMMA.1688.F32.TF32 R200, R216, R164, R200 ;  /* 0x000000a4d8c8723c */ /* 0x000fe200000810c8 */
[----:B------:R-:W4:Y:S04]  /*25a20*/  LDL.LU R216, [R1+0x120] ;  /* 0x0001200001d87983 */ /* 0x000f280000300800 */
[----:B------:R-:W4:Y:S01]  /*25a30*/  LDL.LU R217, [R1+0x124] ;  /* 0x0001240001d97983 */ /* 0x000f220000300800 */
[----:B--2---:R-:W-:-:S02]  /*25a40*/  IMAD.MOV.U32 R219, RZ, RZ, R3 ;  /* 0x000000ffffdb7224 */ /* 0x004fc400078e0003 */
[----:B---3--:R-:W-:Y:S02]  /*25a50*/  IMAD.MOV.U32 R218, RZ, RZ, R0 ;  /* 0x000000ffffda7224 */ /* 0x008fe400078e0000 */
[----:B------:R-:W2:Y:S04]  /*25a60*/  LDL.LU R0, [R1+0x127c] ;  /* 0x00127c0001007983 */ /* 0x000ea80000300800 */
[----:B------:R-:W3:Y:S01]  /*25a70*/  LDL.LU R3, [R1+0x1278] ;  /* 0x0012780001037983 */ /* 0x000ee20000300800 */
[-C--:B------:R-:W-:Y:S03]  /*25a80*/  HMMA.1688.F32.TF32 R56, R212, R30.reuse, R56 ;  /* 0x0000001ed438723c */ /* 0x080fe60000081038 */
[----:B------:R-:W4:Y:S04]  /*25a90*/  LDL.LU R212, [R1+0x130] ;  /* 0x0001300001d47983 */ /* 0x000f280000300800 */
[----:B------:R-:W4:Y:S01]  /*25aa0*/  LDL.LU R213, [R1+0x134] ;  /* 0x0001340001d57983 */ /* 0x000f220000300800 */
[C---:B------:R-:W-:Y:S03]  /*25ab0*/  HMMA.1688.F32.TF32 R72, R208.reuse, R30, R72 ;  /* 0x0000001ed048723c */ /* 0x040fe60000081048 */
[----:B------:R-:W4:Y:S04]  /*25ac0*/  LDL.LU R214, [R1+0x138] ;  /* 0x0001380001d67983 */ /* 0x000f280000300800 */
[----:B------:R-:W4:Y:S01]  /*25ad0*/  LDL.LU R215, [R1+0x13c] ;  /* 0x00013c0001d77983 */ /* 0x000f220000300800 */
[----:B------:R-:W-:Y:S03]  /*25ae0*/  HMMA.1688.F32.TF32 R64, R208, R34, R64 ;  /* 0x00000022d040723c */ /* 0x000fe60000081040 */
[----:B------:R-:W4:Y:S04]  /*25af0*/  LDL.LU R208, [R1+0x170] ;  /* 0x0001700001d07983 */ /* 0x000f280000300800 */
[----:B------:R-:W4:Y:S04]  /*25b00*/  LDL.LU R209, [R1+0x174] ;  /* 0x0001740001d17983 */ /* 0x000f280000300800 */
[----:B------:R-:W4:Y:S04]  /*25b10*/  LDL.LU R210, [R1+0x178] ;  /* 0x0001780001d27983 */ /* 0x000f280000300800 */
[----:B------:R-:W4:Y:S04]  /*25b20*/  LDL.LU R211, [R1+0x17c] ;  /* 0x00017c0001d37983 */ /* 0x000f280000300800 */
[----:B------:R-:W4:Y:S01]  /*25b30*/  LDL.LU R188, [R1+0x140] ;  /* 0x0001400001bc7983 */ /* 0x000f220000300800 */
[C---:B------:R-:W-:Y:S08]  /*25b40*/  HMMA.1688.F32.TF32 R160, R144.reuse, R30, R108 ;  /* 0x0000001e90a0723c */ /* 0x040ff0000008106c */
[----:B------:R-:W-:Y:S01]  /*25b50*/  HMMA.1688.F32.TF32 R108, R144, R34, R96 ;  /* 0x00000022906c723c */ /* 0x000fe20000081060 */
[----:B--2---:R-:W-:-:S02]  /*25b60*/  IMAD.MOV.U32 R190, RZ, RZ, R0 ;  /* 0x000000ffffbe7224 */ /* 0x004fc400078e0000 */
[----:B---3--:R-:W-:Y:S02]  /*25b70*/  IMAD.MOV.U32 R189, RZ, RZ, R3 ;  /* 0x000000ffffbd7224 */ /* 0x008fe400078e0003 */
[----:B------:R-:W2:Y:S04]  /*25b80*/  LDL.LU R3, [R1+0x1274] ;  /* 0x0012740001037983 */ /* 0x000ea80000300800 */
[----:B------:R-:W3:Y:S04]  /*25b90*/  LDL.LU R0, [R1+0x1270] ;  /* 0x0012700001007983 */ /* 0x000ee80000300800 */
[----:B------:R-:W4:Y:S04]  /*25ba0*/  LDL.LU R191, [R1+0x14c] ;  /* 0x00014c0001bf7983 */ /* 0x000f280000300800 */
[----:B------:R-:W4:Y:S04]  /*25bb0*/  LDL.LU R192, [R1+0x150] ;  /* 0x0001500001c07983 */ /* 0x000f280000300800 */
[----:B------:R-:W4:Y:S04]  /*25bc0*/  LDL.LU R193, [R1+0x154] ;  /* 0x0001540001c17983 */ /* 0x000f280000300800 */
[----:B------:R-:W4:Y:S04]  /*25bd0*/  LDL.LU R194, [R1+0x158] ;  /* 0x0001580001c27983 */ /* 0x000f280000300800 */
[----:B------:R-:W-:Y:S04]  /*25be0*/  STL [R1+0x121c], R2 ;  /* 0x00121c0201007387 */ /* 0x000fe80000100800 */
[----:B------:R-:W4:Y:S04]  /*25bf0*/  LDL.LU R32, [R1+0xb0] ;  /* 0x0000b00001207983 */ /* 0x000f280000300800 */
[----:B------:R-:W4:Y:S04]  /*25c00*/  LDL.LU R33, [R1+0xb4] ;  /* 0x0000b40001217983 */ /* 0x000f280000300800 */
[----:B------:R-:W4:Y:S04]  /*25c10*/  LDL.LU R34, [R1+0xb8] ;  /* 0x0000b80001227983 */ /* 0x000f280000300800 */
[----:B------:R-:W4:Y:S01]  /*25c20*/  LDL.LU R35, [R1+0xbc] ;  /* 0x0000bc0001237983 */ /* 0x000f220000300800 */
[----:B------:R-:W-:Y:S01]  /*25c30*/  HMMA.1688.F32.TF32 R148, R204, R118, R148 ;  /* 0x00000076cc94723c */ /* 0x000fe20000081094 */
[----:B-1----:R-:W-:-:S02]  /*25c40*/  IMAD.MOV.U32 R252, RZ, RZ, R79 ;  /* 0x000000fffffc7224 */ /* 0x002fc400078e004f */
[----:B------:R-:W4:Y:S04]  /*25c50*/  LDL.LU R96, [R1+0x90] ;  /* 0x0000900001607983 */ /* 0x000f280000300800 */
[----:B------:R-:W4:Y:S01]  /*25c60*/  LDL.LU R97, [R1+0x94] ;  /* 0x0000940001617983 */ /* 0x000f220000300800 */
[C---:B------:R-:W-:Y:S03]  /*25c70*/  HMMA.1688.F32.TF32 R116, R144.reuse, R118, R92 ;  /* 0x000000769074723c */ /* 0x040fe6000008105c */
[----:B------:R-:W4:Y:S04]  /*25c80*/  LDL.LU R98, [R1+0x98] ;  /* 0x0000980001627983 */ /* 0x000f280000300800 */
[----:B------:R-:W4:Y:S01]  /*25c90*/  LDL.LU R99, [R1+0x9c] ;  /* 0x00009c0001637983 */ /* 0x000f220000300800 */
[C---:B------:R-:W-:Y:S08]  /*25ca0*/  HMMA.1688.F32.TF32 R92, R144.reuse, R166, R200 ;  /* 0x000000a6905c723c */ /* 0x040ff000000810c8 */
[----:B------:R-:W-:Y:S11]  /*25cb0*/  HMMA.1688.F32.TF32 R120, R144, R122, R156 ;  /* 0x0000007a9078723c */ /* 0x000ff6000008109c */
[----:B------:R-:W-:Y:S04]  /*25cc0*/  STL.64 [R1+0xf0], R92 ;  /* 0x0000f05c01007387 */ /* 0x000fe80000100a00 */
[----:B------:R-:W-:Y:S01]  /*25cd0*/  STL.64 [R1+0xf8], R94 ;  /* 0x0000f85e01007387 */ /* 0x000fe20000100a00 */
[----:B--2---:R-:W-:Y:S01]  /*25ce0*/  IMAD.MOV.U32 R195, RZ, RZ, R3 ;  /* 0x000000ffffc37224 */ /* 0x004fe200078e0003 */
[----:B------:R-:W-:-:S02]  /*25cf0*/  LOP3.LUT R3, R2, 0x40, RZ, 0x3c, !PT ;  /* 0x0000004002037812 */ /* 0x000fc400078e3cff */
[C---:B---3--:R-:W-:Y:S01]  /*25d00*/  LOP3.LUT R90, R0.reuse, 0x40, RZ, 0x3c, !PT ;  /* 0x00000040005a7812 */ /* 0x048fe200078e3cff */
[----:B------:R-:W-:Y:S01]  /*25d10*/  LDS R76, [R0+UR12+0x21000] ;  /* 0x0210000c004c7984 */ /* 0x000fe20008000800 */
[----:B------:R-:W-:-:S03]  /*25d20*/  LOP3.LUT R91, R0, 0x60, RZ, 0x3c, !PT ;  /* 0x00000060005b7812 */ /* 0x000fc600078e3cff */
[----:B------:R-:W-:Y:S04]  /*25d30*/  LDS R128, [R90+UR12+0x21000] ;  /* 0x0210000c5a807984 */ /* 0x000fe80008000800 */
[----:B------:R-:W-:Y:S04]  /*25d40*/  LDS R130, [R90+UR12+0x21400] ;  /* 0x0214000c5a827984 */ /* 0x000fe80008000800 */
[----:B------:R-:W-:Y:S04]  /*25d50*/  LDS R129, [R91+UR12+0x21000] ;  /* 0x0210000c5b817984 */ /* 0x000fe80008000800 */
[----:B------:R-:W-:Y:S04]  /*25d60*/  LDS R131, [R91+UR12+0x21400] ;  /* 0x0214000c5b837984 */ /* 0x000fe80008000800 */
[----:B------:R-:W4:Y:S01]  /*25d70*/  LDSM.16.M88.4 R168, [R3+UR13+0x2000] ;  /* 0x0020000d03a8783b */ /* 0x000f220008000200 */
[----:B------:R-:W-:-:S03]  /*25d80*/  LOP3.LUT R29, R0, 0x20, RZ, 0x3c, !PT ;  /* 0x00000020001d7812 */ /* 0x000fc600078e3cff */
[----:B------:R-:W-:Y:S04]  /*25d90*/  LDS R78, [R0+UR12+0x21400] ;  /* 0x0214000c004e7984 */ /* 0x000fe80008000800 */
[----:B------:R-:W-:Y:S04]  /*25da0*/  LDS R77, [R29+UR12+0x21000] ;  /* 0x0210000c1d4d7984 */ /* 0x000fe80008000800 */
[----:B------:R-:W-:Y:S04]  /*25db0*/  LDS R79, [R29+UR12+0x21400] ;  /* 0x0214000c1d4f7984 */ /* 0x000fe80008000800 */
[----:B------:R-:W1:Y:S04]  /*25dc0*/  LDSM.16.M88.4 R176, [R3+UR13] ;  /* 0x0000000d03b0783b */ /* 0x000e680008000200 */
[----:B------:R-:W-:Y:S04]  /*25dd0*/  LDS R132, [R0+UR12+0x21080] ;  /* 0x0210800c00847984 */ /* 0x000fe80008000800 */
[----:B------:R-:W-:Y:S04]  /*25de0*/  LDS R134, [R0+UR12+0x21480] ;  /* 0x0214800c00867984 */ /* 0x000fe80008000800 */
[----:B------:R-:W-:Y:S04]  /*25df0*/  LDS R133, [R29+UR12+0x21080] ;  /* 0x0210800c1d857984 */ /* 0x000fe80008000800 */
[----:B------:R-:W2:Y:S04]  /*25e00*/  LDS R135, [R29+UR12+0x21480] ;  /* 0x0214800c1d877984 */ /* 0x000ea80008000800 */
[----:B------:R-:W-:Y:S04]  /*25e10*/  LDS R92, [R0+UR12+0x21800] ;  /* 0x0218000c005c7984 */ /* 0x000fe80008000800 */
[----:B------:R-:W-:Y:S04]  /*25e20*/  LDS R94, [R0+UR12+0x21c00] ;  /* 0x021c000c005e7984 */ /* 0x000fe80008000800 */
[----:B------:R-:W-:Y:S04]  /*25e30*/  LDS R93, [R29+UR12+0x21800] ;  /* 0x0218000c1d5d7984 */ /* 0x000fe80008000800 */
[----:B------:R-:W3:Y:S01]  /*25e40*/  LDS R95, [R29+UR12+0x21c00] ;  /* 0x021c000c1d5f7984 */ /* 0x000ee20008000800 */
[----:B----4-:R-:W-:Y:S03]  /*25e50*/  HMMA.1688.F32.TF32 R144, R128, R168, R32 ;  /* 0x000000a88090723c */ /* 0x010fe60000081020 */
[----:B------:R-:W-:Y:S04]  /*25e60*/  LDS R104, [R90+UR12+0x21080] ;  /* 0x0210800c5a687984 */ /* 0x000fe80008000800 */
[----:B------:R-:W-:Y:S04]  /*25e70*/  LDS R106, [R90+UR12+0x21480] ;  /* 0x0214800c5a6a7984 */ /* 0x000fe80008000800 */
[----:B------:R-:W-:Y:S04]  /*25e80*/  LDS R105, [R91+UR12+0x21080] ;  /* 0x0210800c5b697984 */ /* 0x000fe80008000800 */
[----:B------:R-:W4:Y:S04]  /*25e90*/  LDS R107, [R91+UR12+0x21480] ;  /* 0x0214800c5b6b7984 */ /* 0x000f280008000800 */
[----:B------:R-:W-:Y:S04]  /*25ea0*/  LDS R33, [R29+UR12+0x21880] ;  /* 0x0218800c1d217984 */ /* 0x000fe80008000800 */
[----:B------:R-:W-:Y:S04]  /*25eb0*/  LDS R35, [R29+UR12+0x21c80] ;  /* 0x021c800c1d237984 */ /* 0x000fe80008000800 */
[----:B------:R-:W-:Y:S04]  /*25ec0*/  LDS R28, [R90+UR12+0x21800] ;  /* 0x0218000c5a1c7984 */ /* 0x000fe80008000800 */
[----:B------:R-:W-:Y:S04]  /*25ed0*/  LDS R30, [R90+UR12+0x21c00] ;  /* 0x021c000c5a1e7984 */ /* 0x000fe80008000800 */
[----:B------:R-:W-:Y:S04]  /*25ee0*/  LDS R29, [R91+UR12+0x21800] ;  /* 0x0218000c5b1d7984 */ /* 0x000fe80008000800 */
[----:B------:R-:W3:Y:S04]  /*25ef0*/  LDS R31, [R91+UR12+0x21c00] ;  /* 0x021c000c5b1f7984 */ /* 0x000ee80008000800 */
[----:B------:R-:W-:Y:S04]  /*25f00*/  LDS R32, [R0+UR12+0x21880] ;  /* 0x0218800c00207984 */ /* 0x000fe80008000800 */
[----:B------:R-:W4:Y:S01]  /*25f10*/  LDS R34, [R0+UR12+0x21c80] ;  /* 0x021c800c00227984 */ /* 0x000f220008000800 */
[-C--:B-1----:R-:W-:Y:S03]  /*25f20*/  HMMA.1688.F32.TF32 R200, R76, R176.reuse, R192 ;  /* 0x000000b04cc8723c */ /* 0x082fe600000810c0 */
[----:B------:R-:W-:Y:S04]  /*25f30*/  LDS R88, [R90+UR12+0x21880] ;  /* 0x0218800c5a587984 */ /* 0x000fe80008000800 */
[----:B------:R-:W-:Y:S04]  /*25f40*/  LDS R89, [R91+UR12+0x21880] ;  /* 0x0218800c5b597984 */ /* 0x000fe80008000800 */
[----:B------:R-:W-:Y:S04]  /*25f50*/  LDS R90, [R90+UR12+0x21c80] ;  /* 0x021c800c5a5a7984 */ /* 0x000fe80008000800 */
[----:B------:R-:W1:Y:S01]  /*25f60*/  LDS R91, [R91+UR12+0x21c80] ;  /* 0x021c800c5b5b7984 */ /* 0x000e620008000800 */
[-C--:B------:R-:W-:Y:S03]  /*25f70*/  HMMA.1688.F32.TF32 R208, R128, R176.reuse, R208 ;  /* 0x000000b080d0723c */ /* 0x080fe600000810d0 */
[----:B------:R-:W4:Y:S04]  /*25f80*/  LDL.LU R192, [R1+0xa0] ;  /* 0x0000a00001c07983 */ /* 0x000f280000300800 */
[----:B------:R-:W4:Y:S01]  /*25f90*/  LDL.LU R193, [R1+0xa4] ;  /* 0x0000a40001c17983 */ /* 0x000f220000300800 */
[----:B--2---:R-:W-:Y:S03]  /*25fa0*/  HMMA.1688.F32.TF32 R204, R132, R176, R188 ;  /* 0x000000b084cc723c */ /* 0x004fe600000810bc */
[----:B------:R-:W2:Y:S04]  /*25fb0*/  LDL.LU R194, [R1+0xa8] ;  /* 0x0000a80001c27983 */ /* 0x000ea80000300800 */
[----:B------:R-:W2:Y:S01]  /*25fc0*/  LDL.LU R195, [R1+0xac] ;  /* 0x0000ac0001c37983 */ /* 0x000ea20000300800 */
[----:B---3--:R-:W-:Y:S03]  /*25fd0*/  HMMA.1688.F32.TF32 R200, R92, R178, R200 ;  /* 0x000000b25cc8723c */ /* 0x008fe600000810c8 */
[----:B------:R-:W3:Y:S04]  /*25fe0*/  LDL.LU R188, [R1+0xc0] ;  /* 0x0000c00001bc7983 */ /* 0x000ee80000300800 */
[----:B------:R-:W3:Y:S01]  /*25ff0*/  LDL.LU R189, [R1+0xc4] ;  /* 0x0000c40001bd7983 */ /* 0x000ee20000300800 */
[----:B----4-:R-:W-:Y:S03]  /*26000*/  HMMA.1688.F32.TF32 R212, R104, R176, R212 ;  /* 0x000000b068d4723c */ /* 0x010fe600000810d4 */
[----:B------:R-:W3:Y:S04]  /*26010*/  LDL.LU R190, [R1+0xc8] ;  /* 0x0000c80001be7983 */ /* 0x000ee80000300800 */
[----:B------:R-:W3:Y:S01]  /*26020*/  LDL.LU R191, [R1+0xcc] ;  /* 0x0000cc0001bf7983 */ /* 0x000ee20000300800 */
[-C--:B------:R-:W-:Y:S03]  /*26030*/  HMMA.1688.F32.TF32 R208, R28, R178.reuse, R208 ;  /* 0x000000b21cd0723c */ /* 0x080fe600000810d0 */
[----:B------:R-:W4:Y:S04]  /*26040*/  LDL.LU R164, [R1+0x80] ;  /* 0x0000800001a47983 */ /* 0x000f280000300800 */
[----:B------:R-:W4:Y:S01]  /*26050*/  LDL.LU R165, [R1+0x84] ;  /* 0x0000840001a57983 */ /* 0x000f220000300800 */
[----:B------:R-:W-:Y:S03]  /*26060*/  HMMA.1688.F32.TF32 R204, R32, R178, R204 ;  /* 0x000000b220cc723c */ /* 0x000fe600000810cc */
[----:B------:R-:W4:Y:S01]  /*26070*/  LDL.LU R166, [R1+0x88] ;  /* 0x0000880001a67983 */ /* 0x000f220000300800 */
[----:B------:R-:W-:-:S03]  /*26080*/  IMAD.MOV.U32 R2, RZ, RZ, R203 ;  /* 0x000000ffff027224 */ /* 0x000fc600078e00cb */
[----:B------:R-:W4:Y:S04]  /*26090*/  LDL.LU R167, [R1+0x8c] ;  /* 0x00008c0001a77983 */ /* 0x000f280000300800 */
[----:B------:R-:W-:Y:S01]  /*260a0*/  STL [R1+0x1220], R0 ;  /* 0x0012200001007387 */ /* 0x000fe20000100800 */
[----:B-1----:R-:W-:Y:S03]  /*260b0*/  HMMA.1688.F32.TF32 R176, R88, R178, R212 ;  /* 0x000000b258b0723c */ /* 0x002fe600000810d4 */
[----:B------:R1:W-:Y:S04]  /*260c0*/  STL.64 [R1+0x190], R200 ;  /* 0x000190c801007387 */ /* 0x0003e80000100a00 */
[----:B------:R1:W-:Y:S04]  /*260d0*/  STL [R1+0x198], R202 ;  /* 0x000198ca01007387 */ /* 0x0003e80000100800 */
[----:B------:R-:W1:Y:S04]  /*260e0*/  LDSM.16.M88.4 R172, [R3+UR13+0x1000] ;  /* 0x0010000d03ac783b */ /* 0x000e680008000200 */
[----:B-1----:R-:W4:Y:S04]  /*260f0*/  LDL.LU R200, [R1+0x50] ;  /* 0x0000500001c87983 */ /* 0x002f280000300800 */
[----:B------:R-:W4:Y:S04]  /*26100*/  LDL.LU R201, [R1+0x54] ;  /* 0x0000540001c97983 */ /* 0x000f280000300800 */
[----:B------:R-:W4:Y:S04]  /*26110*/  LDL.LU R202, [R1+0x58] ;  /* 0x0000580001ca7983 */ /* 0x000f280000300800 */
[----:B------:R-:W4:Y:S04]  /*26120*/  LDL.LU R203, [R1+0x5c] ;  /* 0x00005c0001cb7983 */ /* 0x000f280000300800 */
[----:B------:R1:W-:Y:S04]  /*26130*/  STL [R1+0x1224], R2 ;  /* 0x0012240201007387 */ /* 0x0003e80000100800 */
[----:B------:R1:W-:Y:S04]  /*26140*/  STL.64 [R1+0x1b0], R208 ;  /* 0x0001b0d001007387 */ /* 0x0003e80000100a00 */
[----:B------:R1:W-:Y:S01]  /*26150*/  STL.64 [R1+0x1b8], R210 ;  /* 0x0001b8d201007387 */ /* 0x0003e20000100a00 */
[----:B------:R-:W-:Y:S01]  /*26160*/  MOV R0, R206 ;  /* 0x000000ce00007202 */ /* 0x000fe20000000f00 */
[----:B-1----:R-:W-:-:S02]  /*26170*/  IMAD.MOV.U32 R2, RZ, RZ, R205 ;  /* 0x000000ffff027224 */ /* 0x002fc400078e00cd */
[----:B------:R-:W4:Y:S04]  /*26180*/  LDL.LU R208, [R1] ;  /* 0x0000000001d07983 */ /* 0x000f280000300800 */
[----:B------:R-:W4:Y:S04]  /*26190*/  LDL.LU R209, [R1+0x4] ;  /* 0x0000040001d17983 */ /* 0x000f280000300800 */
[----:B------:R-:W4:Y:S04]  /*261a0*/  LDL.LU R210, [R1+0x8] ;  /* 0x0000080001d27983 */ /* 0x000f280000300800 */
[----:B------:R-:W4:Y:S04]  /*261b0*/  LDL.LU R211, [R1+0xc] ;  /* 0x00000c0001d37983 */ /* 0x000f280000300800 */
[----:B------:R1:W-:Y:S04]  /*261c0*/  STL [R1+0x180], R204 ;  /* 0x000180cc01007387 */ /* 0x0003e80000100800 */
[----:B------:R1:W-:Y:S04]  /*261d0*/  STL [R1+0x18c], R207 ;  /* 0x00018ccf01007387 */ /* 0x0003e80000100800 */
[----:B-1----:R-:W4:Y:S04]  /*261e0*/  LDL.LU R204, [R1+0x20] ;  /* 0x0000200001cc7983 */ /* 0x002f280000300800 */
[----:B------:R-:W4:Y:S04]  /*261f0*/  LDL.LU R205, [R1+0x24] ;  /* 0x0000240001cd7983 */ /* 0x000f280000300800 */
[----:B------:R-:W4:Y:S04]  /*26200*/  LDL.LU R206, [R1+0x28] ;  /* 0x0000280001ce7983 */ /* 0x000f280000300800 */
[----:B------:R-:W4:Y:S04]  /*26210*/  LDL.LU R207, [R1+0x2c] ;  /* 0x00002c0001cf7983 */ /* 0x000f280000300800 */
[----:B------:R1:W-:Y:S04]  /*26220*/  STL [R1+0x122c], R0 ;  /* 0x00122c0001007387 */ /* 0x0003e80000100800 */
[----:B------:R1:W-:Y:S04]  /*26230*/  STL [R1+0x1228], R2 ;  /* 0x0012280201007387 */ /* 0x0003e80000100800 */
[----:B------:R-:W4:Y:S04]  /*26240*/  LDL.LU R212, [R1+0x60] ;  /* 0x0000600001d47983 */ /* 0x000f280000300800 */
[----:B------:R-:W-:Y:S04]  /*26250*/  STL.64 [R1+0x170], R176 ;  /* 0x000170b001007387 */ /* 0x000fe80000100a00 */
[----:B------:R-:W-:Y:S04]  /*26260*/  STL.64 [R1+0x178], R178 ;  /* 0x000178b201007387 */ /* 0x000fe80000100a00 */
[----:B------:R-:W4:Y:S04]  /*26270*/  LDL.LU R213, [R1+0x64] ;  /* 0x0000640001d57983 */ /* 0x000f280000300800 */
[----:B------:R-:W4:Y:S04]  /*26280*/  LDL.LU R214, [R1+0x68] ;  /* 0x0000680001d67983 */ /* 0x000f280000300800 */
[----:B------:R-:W4:Y:S01]  /*26290*/  LDL.LU R215, [R1+0x6c] ;  /* 0x00006c0001d77983 */ /* 0x000f220000300800 */
[-C--:B------:R-:W-:Y:S03]  /*262a0*/  HMMA.1688.F32.TF32 R216, R76, R172.reuse, R216 ;  /* 0x000000ac4cd8723c */ /* 0x080fe600000810d8 */
[----:B------:R-:W-:Y:S05]  /*262b0*/  LDSM.16.M88.4 R176, [R3+UR13+0x4000] ;  /* 0x0040000d03b0783b */ /* 0x000fea0008000200 */
[-C--:B------:R-:W-:Y:S08]  /*262c0*/  HMMA.1688.F32.TF32 R220, R128, R172.reuse, R220 ;  /* 0x000000ac80dc723c */ /* 0x080ff000000810dc */
[----:B------:R-:W-:Y:S08]  /*262d0*/  HMMA.1688.F32.TF32 R224, R132, R172, R224 ;  /* 0x000000ac84e0723c */ /* 0x000ff000000810e0 */
[-C--:B------:R-:W-:Y:S08]  /*262e0*/  HMMA.1688.F32.TF32 R216, R92, R174.reuse, R216 ;  /* 0x000000ae5cd8723c */ /* 0x080ff000000810d8 */
[----:B------:R-:W-:Y:S08]  /*262f0*/  HMMA.1688.F32.TF32 R220, R28, R174, R220 ;  /* 0x000000ae1cdc723c */ /* 0x000ff000000810dc */
[----:B------:R-:W-:Y:S03]  /*26300*/  HMMA.1688.F32.TF32 R228, R104, R172, R228 ;  /* 0x000000ac68e4723c */ /* 0x000fe600000810e4 */
[----:B-1----:R-:W-:Y:S01]  /*26310*/  IMAD.MOV.U32 R0, RZ, RZ, R218 ;  /* 0x000000ffff007224 */ /* 0x002fe200078e00da */
[----:B------:R1:W-:Y:S01]  /*26320*/  STL.64 [R1+0x150], R216 ;  /* 0x000150d801007387 */ /* 0x0003e20000100a00 */
[----:B------:R-:W-:-:S03]  /*26330*/  IMAD.MOV.U32 R2, RZ, RZ, R219 ;  /* 0x000000ffff027224 */ /* 0x000fc600078e00db */
[----:B-1----:R-:W-:Y:S02]  /*26340*/  HMMA.1688.F32.TF32 R216, R32, R174, R224 ;  /* 0x000000ae20d8723c */ /* 0x002fe400000810e0 */
[----:B------:R1:W-:Y:S06]  /*26350*/  STL [R1+0x1234], R2 ;  /* 0x0012340201007387 */ /* 0x0003ec0000100800 */
[----:B------:R-:W-:Y:S01]  /*26360*/  HMMA.1688.F32.TF32 R156, R132, R168, R96 ;  /* 0x000000a8849c723c */ /* 0x000fe20000081060 */
[----:B------:R-:W2:Y:S04]  /*26370*/  LDSM.16.M88.4 R96, [R3+UR13+0x3000] ;  /* 0x0030000d0360783b */ /* 0x000ea80008000200 */
[----:B------:R1:W-:Y:S04]  /*26380*/  STL [R1+0x1230], R0 ;  /* 0x0012300001007387 */ /* 0x0003e80000100800 */
[----:B------:R-:W-:Y:S02]  /*26390*/  STL.64 [R1+0x140], R220 ;  /* 0x000140dc01007387 */ /* 0x000fe40000100a00 */
[----:B-1----:R-:W-:-:S02]  /*263a0*/  IMAD.MOV.U32 R2, RZ, RZ, R218 ;  /* 0x000000ffff027224 */ /* 0x002fc400078e00da */
[----:B------:R-:W-:Y:S01]  /*263b0*/  STL.64 [R1+0x148], R222 ;  /* 0x000148de01007387 */ /* 0x000fe20000100a00 */
[----:B------:R-:W-:-:S03]  /*263c0*/  IMAD.MOV.U32 R0, RZ, RZ, R219 ;  /* 0x000000ffff007224 */ /* 0x000fc600078e00db */
[----:B------:R1:W-:Y:S01]  /*263d0*/  STL.64 [R1+0x130], R216 ;  /* 0x000130d801007387 */ /* 0x0003e20000100a00 */
[----:B------:R-:W-:Y:S08]  /*263e0*/  HMMA.1688.F32.TF32 R196, R76, R168, R196 ;  /* 0x000000a84cc4723c */ /* 0x000ff000000810c4 */
[----:B-1----:R-:W-:Y:S01]  /*263f0*/  HMMA.1688.F32.TF32 R216, R88, R174, R228 ;  /* 0x000000ae58d8723c */ /* 0x002fe200000810e4 */
[----:B------:R-:W1:Y:S11]  /*26400*/  LDSM.16.M88.4 R172, [R3+UR13+0x5000] ;  /* 0x0050000d03ac783b */ /* 0x000e760008000200 */
[----:B------:R-:W-:Y:S08]  /*26410*/  HMMA.1688.F32.TF32 R196, R92, R170, R196 ;  /* 0x000000aa5cc4723c */ /* 0x000ff000000810c4 */
[C---:B------:R-:W-:Y:S01]  /*26420*/  HMMA.1688.F32.TF32 R180, R104.reuse, R168, R180 ;  /* 0x000000a868b4723c */ /* 0x040fe200000810b4 */
[----:B------:R-:W-:Y:S04]  /*26430*/  STL.64 [R1+0x110], R216 ;  /* 0x000110d801007387 */ /* 0x000fe80000100a00 */
[----:B------:R1:W-:Y:S03]  /*26440*/  STL.64 [R1+0x118], R218 ;  /* 0x000118da01007387 */ /* 0x0003e60000100a00 */
[----:B--2---:R-:W-:-:S12]  /*26450*/  HMMA.1688.F32.TF32 R184, R104, R96, R184 ;  /* 0x0000006068b8723c */ /* 0x004fd800000810b8 */
[----:B------:R-:W-:Y:S08]  /*26460*/  HMMA.1688.F32.TF32 R228, R88, R170, R180 ;  /* 0x000000aa58e4723c */ /* 0x000ff000000810b4 */
[----:B-1----:R-:W-:Y:S01]  /*26470*/  HMMA.1688.F32.TF32 R216, R128, R172, R236 ;  /* 0x000000ac80d8723c */ /* 0x002fe200000810ec */
[----:B------:R-:W-:Y:S02]  /*26480*/  IMAD.MOV.U32 R239, RZ, RZ, R196 ;  /* 0x000000ffffef7224 */ /* 0x000fe400078e00c4 */
[----:B------:R-:W-:-:S02]  /*26490*/  IMAD.MOV.U32 R238, RZ, RZ, R197 ;  /* 0x000000ffffee7224 */ /* 0x000fc400078e00c5 */
[----:B------:R-:W-:Y:S02]  /*264a0*/  IMAD.MOV.U32 R237, RZ, RZ, R198 ;  /* 0x000000ffffed7224 */ /* 0x000fe400078e00c6 */
[----:B------:R-:W-:Y:S02]  /*264b0*/  IMAD.MOV.U32 R236, RZ, RZ, R199 ;  /* 0x000000ffffec7224 */ /* 0x000fe400078e00c7 */
[----:B------:R-:W-:Y:S08]  /*264c0*/  HMMA.1688.F32.TF32 R196, R28, R170, R144 ;  /* 0x000000aa1cc4723c */ /* 0x000ff00000081090 */
[----:B---3--:R-:W-:Y:S08]  /*264d0*/  HMMA.1688.F32.TF32 R188, R76, R96, R188 ;  /* 0x000000604cbc723c */ /* 0x008ff000000810bc */
[----:B------:R-:W-:Y:S08]  /*264e0*/  HMMA.1688.F32.TF32 R144, R32, R170, R156 ;  /* 0x000000aa2090723c */ /* 0x000ff0000008109c */
[-C--:B------:R-:W-:Y:S08]  /*264f0*/  HMMA.1688.F32.TF32 R192, R128, R96.reuse, R192 ;  /* 0x0000006080c0723c */ /* 0x080ff000000810c0 */
[----:B----4-:R-:W-:Y:S08]  /*26500*/  HMMA.1688.F32.TF32 R164, R132, R96, R164 ;  /* 0x0000006084a4723c */ /* 0x010ff000000810a4 */
[-C--:B------:R-:W-:Y:S01]  /*26510*/  HMMA.1688.F32.TF32 R156, R92, R98.reuse, R188 ;  /* 0x000000625c9c723c */ /* 0x080fe200000810bc */
[----:B------:R1:W-:Y:S04]  /*26520*/  STL.64 [R1+0xc0], R196 ;  /* 0x0000c0c401007387 */ /* 0x0003e80000100a00 */
[----:B------:R2:W-:Y:S04]  /*26530*/  STL.64 [R1+0xc8], R198 ;  /* 0x0000c8c601007387 */ /* 0x0005e80000100a00 */
[----:B------:R-:W-:Y:S04]  /*26540*/  STL [R1+0x1218], R228 ;  /* 0x001218e401007387 */ /* 0x000fe80000100800 */
[----:B------:R-:W-:Y:S01]  /*26550*/  STL.64 [R1+0xa0], R144 ;  /* 0x0000a09001007387 */ /* 0x000fe20000100a00 */
[----:B------:R-:W-:Y:S03]  /*26560*/  HMMA.1688.F32.TF32 R168, R28, R98, R192 ;  /* 0x000000621ca8723c */ /* 0x000fe600000810c0 */
[----:B------:R-:W-:Y:S04]  /*26570*/  STL.64 [R1+0xa8], R146 ;  /* 0x0000a89201007387 */ /* 0x000fe80000100a00 */
[----:B------:R-:W-:Y:S01]  /*26580*/  STL [R1+0x1214], R229 ;  /* 0x001214e501007387 */ /* 0x000fe20000100800 */
[----:B------:R-:W-:Y:S03]  /*26590*/  HMMA.1688.F32.TF32 R200, R128, R176, R200 ;  /* 0x000000b080c8723c */ /* 0x000fe600000810c8 */
[----:B------:R-:W-:Y:S04]  /*265a0*/  STL [R1+0x1210], R230 ;  /* 0x001210e601007387 */ /* 0x000fe80000100800 */
[----:B------:R-:W-:Y:S01]  /*265b0*/  STL [R1+0x120c], R231 ;  /* 0x00120ce701007387 */ /* 0x000fe20000100800 */
[----:B------:R-:W-:Y:S03]  /*265c0*/  HMMA.1688.F32.TF32 R164, R32, R98, R164 ;  /* 0x0000006220a4723c */ /* 0x000fe600000810a4 */
[----:B------:R-:W-:Y:S04]  /*265d0*/  STL.64 [R1+0xd0], R156 ;  /* 0x0000d09c01007387 */ /* 0x000fe80000100a00 */
[----:B------:R3:W-:Y:S04]  /*265e0*/  STL.64 [R1+0xd8], R158 ;  /* 0x0000d89e01007387 */ /* 0x0007e80000100a00 */
[----:B------:R-:W4:Y:S01]  /*265f0*/  LDSM.16.M88.4 R188, [R3+UR13+0x8000] ;  /* 0x0080000d03bc783b */ /* 0x000f220008000200 */
[-C--:B------:R-:W-:Y:S08]  /*26600*/  HMMA.1688.F32.TF32 R208, R104, R176.reuse, R208 ;  /* 0x000000b068d0723c */ /* 0x080ff000000810d0 */
[-C--:B------:R-:W-:Y:S08]  /*26610*/  HMMA.1688.F32.TF32 R204, R132, R176.reuse, R204 ;  /* 0x000000b084cc723c */ /* 0x080ff000000810cc */
[C---:B------:R-:W-:Y:S08]  /*26620*/  HMMA.1688.F32.TF32 R212, R76.reuse, R176, R212 ;  /* 0x000000b04cd4723c */ /* 0x040ff000000810d4 */
[----:B------:R-:W-:Y:S01]  /*26630*/  HMMA.1688.F32.TF32 R220, R76, R172, R232 ;  /* 0x000000ac4cdc723c */ /* 0x000fe200000810e8 */
[----:B-1----:R-:W-:Y:S01]  /*26640*/  IMAD.MOV.U32 R196, RZ, RZ, R8 ;  /* 0x000000ffffc47224 */ /* 0x002fe200078e0008 */
[----:B------:R-:W-:Y:S01]  /*26650*/  MOV R197, R9 ;  /* 0x0000000900c57202 */ /* 0x000fe20000000f00 */
[----:B--2---:R-:W-:Y:S01]  /*26660*/  IMAD.MOV.U32 R198, RZ, RZ, R10 ;  /* 0x000000ffffc67224 */ /* 0x004fe200078e000a */
[----:B------:R-:W-:Y:S04]  /*26670*/  LDSM.16.M88.4 R144, [R3+UR13+0x6000] ;  /* 0x0060000d0390783b */ /* 0x000fe80008000200 */
[----:B---3--:R-:W-:Y:S01]  /*26680*/  HMMA.1688.F32.TF32 R156, R88, R98, R184 ;  /* 0x00000062589c723c */ /* 0x008fe200000810b8 */
[----:B------:R-:W-:Y:S01]  /*26690*/  IMAD.MOV.U32 R199, RZ, RZ, R11 ;  /* 0x000000ffffc77224 */ /* 0x000fe200078e000b */
[----:B------:R-:W-:Y:S06]  /*266a0*/  LDSM.16.M88.4 R192, [R3+UR13+0x9000] ;  /* 0x0090000d03c0783b */ /* 0x000fec0008000200 */
[-C--:B------:R-:W-:Y:S01]  /*266b0*/  HMMA.1688.F32.TF32 R96, R92, R178.reuse, R212 ;  /* 0x000000b25c60723c */ /* 0x080fe200000810d4 */
[----:B------:R-:W-:Y:S04]  /*266c0*/  STL.64 [R1+0xb0], R168 ;  /* 0x0000b0a801007387 */ /* 0x000fe80000100a00 */
[----:B------:R1:W-:Y:S03]  /*266d0*/  STL.64 [R1+0xb8], R170 ;  /* 0x0000b8aa01007387 */ /* 0x0003e60000100a00 */
[-C--:B------:R-:W-:Y:S01]  /*266e0*/  HMMA.1688.F32.TF32 R180, R28, R178.reuse, R200 ;  /* 0x000000b21cb4723c */ /* 0x080fe200000810c8 */
[----:B------:R-:W-:Y:S04]  /*266f0*/  STL.64 [R1+0x90], R164 ;  /* 0x000090a401007387 */ /* 0x000fe80000100a00 */
[----:B------:R-:W-:Y:S03]  /*26700*/  STL.64 [R1+0x98], R166 ;  /* 0x000098a601007387 */ /* 0x000fe60000100a00 */
[-C--:B-1----:R-:W-:Y:S03]  /*26710*/  HMMA.1688.F32.TF32 R168, R32, R178.reuse, R204 ;  /* 0x000000b220a8723c */ /* 0x082fe600000810cc */
[----:B------:R-:W-:Y:S04]  /*26720*/  STL.64 [R1+0x60], R96 ;  /* 0x0000606001007387 */ /* 0x000fe80000100a00 */
[----:B------:R1:W-:Y:S02]  /*26730*/  STL.64 [R1+0x68], R98 ;  /* 0x0000686201007387 */ /* 0x0003e40000100a00 */
[----:B-1----:R-:W-:Y:S02]  /*26740*/  HMMA.1688.F32.TF32 R96, R88, R178, R208 ;  /* 0x000000b25860723c */ /* 0x002fe400000810d0 */
[----:B------:R-:W-:Y:S04]  /*26750*/  STL.64 [R1+0x50], R180 ;  /* 0x000050b401007387 */ /* 0x000fe80000100a00 */
[----:B------:R-:W-:Y:S04]  /*26760*/  STL.64 [R1+0x58], R182 ;  /* 0x000058b601007387 */ /* 0x000fe80000100a00 */
[----:B------:R-:W-:Y:S04]  /*26770*/  STL.64 [R1+0x40], R168 ;  /* 0x000040a801007387 */ /* 0x000fe80000100a00 */
[----:B------:R4:W-:Y:S05]  /*26780*/  STL.64 [R1+0x48], R170 ;  /* 0x000048aa01007387 */ /* 0x0009ea0000100a00 */
[----:B------:R-:W-:Y:S04]  /*26790*/  STL.64 [R1+0x20], R96 ;  /* 0x0000206001007387 */ /* 0x000fe80000100a00 */
[----:B------:R1:W-:Y:S01]  /*267a0*/  STL.64 [R1+0x28], R98 ;  /* 0x0000286201007387 */ /* 0x0003e20000100a00 */
[-C--:B----4-:R-:W-:Y:S08]  /*267b0*/  HMMA.1688.F32.TF32 R168, R76, R188.reuse, R24 ;  /* 0x000000bc4ca8723c */ /* 0x090ff00000081018 */
[----:B------:R-:W-:Y:S08]  /*267c0*/  HMMA.1688.F32.TF32 R24, R132, R188, R48 ;  /* 0x000000bc8418723c */ /* 0x000ff00000081030 */
[-C--:B-1----:R-:W-:Y:S08]  /*267d0*/  HMMA.1688.F32.TF32 R96, R92, R174.reuse, R220 ;  /* 0x000000ae5c60723c */ /* 0x082ff000000810dc */
[----:B------:R-:W-:Y:S01]  /*267e0*/  HMMA.1688.F32.TF32 R48, R28, R174, R216 ;  /* 0x000000ae1c30723c */ /* 0x000fe200000810d8 */
[----:B------:R-:W-:-:S02]  /*267f0*/  IMAD.MOV.U32 R232, RZ, RZ, R55 ;  /* 0x000000ffffe87224 */ /* 0x000fc400078e0037 */
[----:B------:R-:W-:Y:S02]  /*26800*/  IMAD.MOV.U32 R233, RZ, RZ, R40 ;  /* 0x000000ffffe97224 */ /* 0x000fe400078e0028 */
[----:B------:R-:W-:-:S06]  /*26810*/  IMAD.MOV.U32 R234, RZ, RZ, R41 ;  /* 0x000000ffffea7224 */ /* 0x000fcc00078e0029 */
[----:B------:R-:W-:Y:S04]  /*26820*/  STL.64 [R1+0x10], R96 ;  /* 0x0000106001007387 */ /* 0x000fe80000100a00 */
[----:B------:R-:W-:Y:S04]  /*26830*/  STL.64 [R1+0x18], R98 ;  /* 0x0000186201007387 */ /* 0x000fe80000100a00 */
[----:B------:R-:W2:Y:S01]  /*26840*/  LDL.LU R55, [R1+0x126c] ;  /* 0x00126c0001377983 */ /* 0x000ea20000300800 */
[----:B------:R-:W-:-:S03]  /*26850*/  IMAD.MOV.U32 R235, RZ, RZ, R42 ;  /* 0x000000ffffeb7224 */ /* 0x000fc600078e002a */
[----:B------:R-:W-:Y:S04]  /*26860*/  STL.64 [R1], R48 ;  /* 0x0000003001007387 */ /* 0x000fe80000100a00 */
[----:B------:R-:W-:Y:S04]  /*26870*/  STL.64 [R1+0x8], R50 ;  /* 0x0000083201007387 */ /* 0x000fe80000100a00 */
[----:B------:R-:W3:Y:S04]  /*26880*/  LDL.LU R40, [R1+0x1268] ;  /* 0x0012680001287983 */ /* 0x000ee80000300800 */
[----:B------:R-:W3:Y:S04]  /*26890*/  LDL.LU R41, [R1+0x1264] ;  /* 0x0012640001297983 */ /* 0x000ee80000300800 */
[----:B------:R-:W3:Y:S04]  /*268a0*/  LDL.LU R42, [R1+0x1260] ;  /* 0x00126000012a7983 */ /* 0x000ee80000300800 */
[----:B------:R-:W4:Y:S04]  /*268b0*/  LDL.LU R8, [R1+0x125c] ;  /* 0x00125c0001087983 */ /* 0x000f280000300800 */
[----:B------:R-:W4:Y:S04]  /*268c0*/  LDL.LU R9, [R1+0x1258] ;  /* 0x0012580001097983 */ /* 0x000f280000300800 */
[----:B------:R-:W4:Y:S04]  /*268d0*/  LDL.LU R10, [R1+0x1254] ;  /* 0x00125400010a7983 */ /* 0x000f280000300800 */
[----:B------:R-:W4:Y:S01]  /*268e0*/  LDL.LU R11, [R1+0x1250] ;  /* 0x00125000010b7983 */ /* 0x000f220000300800 */
[----:B------:R-:W-:-:S02]  /*268f0*/  IMAD.MOV.U32 R212, RZ, RZ, R43 ;  /* 0x000000ffffd47224 */ /* 0x000fc400078e002b */
[----:B------:R-:W-:Y:S01]  /*26900*/  IMAD.MOV.U32 R213, RZ, RZ, R7 ;  /* 0x000000ffffd57224 */ /* 0x000fe200078e0007 */
[----:B------:R-:W3:Y:S04]  /*26910*/  LDL.LU R43, [R1+0x124c] ;  /* 0x00124c00012b7983 */ /* 0x000ee80000300800 */
[----:B------:R-:W2:Y:S01]  /*26920*/  LDL.LU R7, [R1+0x1248] ;  /* 0x0012480001077983 */ /* 0x000ea20000300800 */
[----:B------:R-:W-:Y:S02]  /*26930*/  IMAD.MOV.U32 R214, RZ, RZ, R62 ;  /* 0x000000ffffd67224 */ /* 0x000fe400078e003e */
[----:B------:R-:W-:Y:S01]  /*26940*/  IMAD.MOV.U32 R215, RZ, RZ, R63 ;  /* 0x000000ffffd77224 */ /* 0x000fe200078e003f */
[----:B------:R-:W3:Y:S04]  /*26950*/  LDL.LU R62, [R1+0x1244] ;  /* 0x00124400013e7983 */ /* 0x000ee80000300800 */
[----:B------:R-:W3:Y:S01]  /*26960*/  LDL.LU R63, [R1+0x1240] ;  /* 0x00124000013f7983 */ /* 0x000ee20000300800 */
[----:B------:R-:W-:Y:S01]  /*26970*/  MOV R228, R156 ;  /* 0x0000009c00e47202 */ /* 0x000fe20000000f00 */
[----:B------:R-:W-:-:S02]  /*26980*/  IMAD.MOV.U32 R229, RZ, RZ, R157 ;  /* 0x000000ffffe57224 */ /* 0x000fc400078e009d */
[----:B------:R-:W-:Y:S02]  /*26990*/  IMAD.MOV.U32 R230, RZ, RZ, R158 ;  /* 0x000000ffffe67224 */ /* 0x000fe400078e009e */
[----:B------:R-:W-:Y:S02]  /*269a0*/  IMAD.MOV.U32 R231, RZ, RZ, R159 ;  /* 0x000000ffffe77224 */ /* 0x000fe400078e009f */
[----:B------:R-:W1:Y:S01]  /*269b0*/  LDSM.16.M88.4 R156, [R3+UR13+0x7000] ;  /* 0x0070000d039c783b */ /* 0x000e620008000200 */
[----:B------:R-:W-:Y:S08]  /*269c0*/  HMMA.1688.F32.TF32 R20, R128, R188, R20 ;  /* 0x000000bc8014723c */ /* 0x000ff00000081014 */
[-C--:B------:R-:W-:Y:S08]  /*269d0*/  HMMA.1688.F32.TF32 R240, R132, R172.reuse, R240 ;  /* 0x000000ac84f0723c */ /* 0x080ff000000810f0 */
[----:B------:R-:W-:Y:S08]  /*269e0*/  HMMA.1688.F32.TF32 R224, R104, R172, R244 ;  /* 0x000000ac68e0723c */ /* 0x000ff000000810f4 */
[----:B-1----:R-:W-:Y:S08]  /*269f0*/  HMMA.1688.F32.TF32 R16, R128, R156, R16 ;  /* 0x0000009c8010723c */ /* 0x002ff00000081010 */
[----:B------:R-:W-:Y:S08]  /*26a00*/  HMMA.1688.F32.TF32 R124, R104, R144, R124 ;  /* 0x00000090687c723c */ /* 0x000ff0000008107c */
[C---:B------:R-:W-:Y:S01]  /*26a10*/  HMMA.1688.F32.TF32 R184, R28.reuse, R190, R20 ;  /* 0x000000be1cb8723c */ /* 0x040fe20000081014 */
[----:B------:R-:W-:Y:S07]  /*26a20*/  LDSM.16.M88.4 R20, [R3+UR13+0xc000] ;  /* 0x00c0000d0314783b */ /* 0x000fee0008000200 */
[----:B------:R-:W-:Y:S01]  /*26a30*/  HMMA.1688.F32.TF32 R180, R28, R158, R16 ;  /* 0x0000009e1cb4723c */ /* 0x000fe20000081010 */
[----:B------:R-:W1:Y:S07]  /*26a40*/  LDSM.16.M88.4 R16, [R3+UR13+0xb000] ;  /* 0x00b0000d0310783b */ /* 0x000e6e0008000200 */
[-C--:B------:R-:W-:Y:S08]  /*26a50*/  HMMA.1688.F32.TF32 R244, R32, R174.reuse, R240 ;  /* 0x000000ae20f4723c */ /* 0x080ff000000810f0 */
[----:B------:R-:W-:Y:S08]  /*26a60*/  HMMA.1688.F32.TF32 R48, R88, R174, R224 ;  /* 0x000000ae5830723c */ /* 0x000ff000000810e0 */
[----:B------:R-:W-:Y:S08]  /*26a70*/  HMMA.1688.F32.TF32 R12, R132, R144, R12 ;  /* 0x00000090840c723c */ /* 0x000ff0000008100c */
[----:B------:R-:W-:Y:S08]  /*26a80*/  HMMA.1688.F32.TF32 R36, R104, R188, R36 ;  /* 0x000000bc6824723c */ /* 0x000ff00000081024 */
[----:B-1----:R-:W-:Y:S08]  /*26a90*/  HMMA.1688.F32.TF32 R200, R76, R16, R56 ;  /* 0x000000104cc8723c */ /* 0x002ff00000081038 */
[----:B------:R-:W-:Y:S08]  /*26aa0*/  HMMA.1688.F32.TF32 R56, R32, R190, R24 ;  /* 0x000000be2038723c */ /* 0x000ff00000081018 */
[----:B------:R-:W-:Y:S08]  /*26ab0*/  HMMA.1688.F32.TF32 R24, R128, R20, R84 ;  /* 0x000000148018723c */ /* 0x000ff00000081054 */
[----:B------:R-:W-:Y:S08]  /*26ac0*/  HMMA.1688.F32.TF32 R96, R32, R146, R12 ;  /* 0x000000922060723c */ /* 0x000ff0000008100c */
[-C--:B------:R-:W-:Y:S08]  /*26ad0*/  HMMA.1688.F32.TF32 R168, R92, R190.reuse, R168 ;  /* 0x000000be5ca8723c */ /* 0x080ff000000810a8 */
[----:B------:R-:W-:Y:S08]  /*26ae0*/  HMMA.1688.F32.TF32 R12, R88, R190, R36 ;  /* 0x000000be580c723c */ /* 0x000ff00000081024 */
[----:B------:R-:W-:Y:S01]  /*26af0*/  HMMA.1688.F32.TF32 R36, R76, R20, R212 ;  /* 0x000000144c24723c */ /* 0x000fe200000810d4 */
[----:B------:R-:W-:-:S07]  /*26b00*/  IMAD.MOV.U32 R223, RZ, RZ, R252 ;  /* 0x000000ffffdf7224 */ /* 0x000fce00078e00fc */
[-C--:B----4-:R-:W-:Y:S08]  /*26b10*/  HMMA.1688.F32.TF32 R172, R76, R192.reuse, R8 ;  /* 0x000000c04cac723c */ /* 0x090ff00000081008 */
[----:B--2---:R-:W-:Y:S08]  /*26b20*/  HMMA.1688.F32.TF32 R8, R132, R192, R52 ;  /* 0x000000c08408723c */ /* 0x004ff00000081034 */
[----:B------:R-:W-:Y:S01]  /*26b30*/  HMMA.1688.F32.TF32 R52, R88, R146, R124 ;  /* 0x000000925834723c */ /* 0x000fe2000008107c */
[----:B------:R-:W1:Y:S07]  /*26b40*/  LDSM.16.M88.4 R124, [R3+UR13+0xa000] ;  /* 0x00a0000d037c783b */ /* 0x000e6e0008000200 */
[-C--:B------:R-:W-:Y:S08]  /*26b50*/  HMMA.1688.F32.TF32 R4, R104, R192.reuse, R4 ;  /* 0x000000c06804723c */ /* 0x080ff00000081004 */
[----:B---3--:R-:W-:-:S12]  /*26b60*/  HMMA.1688.F32.TF32 R40, R128, R192, R40 ;  /* 0x000000c08028723c */ /* 0x008fd80000081028 */
[-C--:B------:R-:W-:Y:S01]  /*26b70*/  HMMA.1688.F32.TF32 R84, R88, R194.reuse, R4 ;  /* 0x000000c25854723c */ /* 0x080fe20000081004 */
[----:B------:R-:W2:Y:S07]  /*26b80*/  LDSM.16.M88.4 R4, [R3+UR13+0xd000] ;  /* 0x00d0000d0304783b */ /* 0x000eae0008000200 */
[-C--:B------:R-:W-:Y:S08]  /*26b90*/  HMMA.1688.F32.TF32 R172, R92, R194.reuse, R172 ;  /* 0x000000c25cac723c */ /* 0x080ff000000810ac */
[----:B------:R-:W-:Y:S08]  /*26ba0*/  HMMA.1688.F32.TF32 R188, R28, R194, R40 ;  /* 0x000000c21cbc723c */ /* 0x000ff00000081028 */
[----:B-1----:R-:W-:Y:S08]  /*26bb0*/  HMMA.1688.F32.TF32 R204, R76, R124, R60 ;  /* 0x0000007c4ccc723c */ /* 0x002ff0000008103c */
[----:B------:R-:W-:Y:S01]  /*26bc0*/  HMMA.1688.F32.TF32 R60, R32, R194, R8 ;  /* 0x000000c2203c723c */ /* 0x000fe20000081008 */
        /* <DEDUP_REMOVED lines=12> */
[----:B--2---:R-:W-:Y:S03]  /*26c90*/  HMMA.1688.F32.TF32 R212, R132, R4, R232 ;  /* 0x0000000484d4723c */ /* 0x004fe600000810e8 */
[----:B------:R-:W-:Y:S04]  /*26ca0*/  STL [R1+0x11d0], R84 ;  /* 0x0011d05401007387 */ /* 0x000fe80000100800 */
[----:B------:R-:W-:Y:S04]  /*26cb0*/  STL [R1+0x11cc], R85 ;  /* 0x0011cc5501007387 */ /* 0x000fe80000100800 */
[----:B------:R-:W-:Y:S04]  /*26cc0*/  STL [R1+0x11c8], R86 ;  /* 0x0011c85601007387 */ /* 0x000fe80000100800 */
[----:B------:R-:W-:Y:S04]  /*26cd0*/  STL [R1+0x11c4], R87 ;  /* 0x0011c45701007387 */ /* 0x000fe80000100800 */
[----:B------:R-:W2:Y:S04]  /*26ce0*/  LDL.LU R232, [R1+0xf0] ;  /* 0x0000f00001e87983 */ /* 0x000ea80000300800 */
[----:B------:R-:W2:Y:S04]  /*26cf0*/  LDL.LU R233, [R1+0xf4] ;  /* 0x0000f40001e97983 */ /* 0x000ea80000300800 */
[----:B------:R-:W2:Y:S04]  /*26d00*/  LDL.LU R234, [R1+0xf8] ;  /* 0x0000f80001ea7983 */ /* 0x000ea80000300800 */
[----:B------:R-:W2:Y:S04]  /*26d10*/  LDL.LU R235, [R1+0xfc] ;  /* 0x0000fc0001eb7983 */ /* 0x000ea80000300800 */
[----:B------:R-:W3:Y:S04]  /*26d20*/  LDL.LU R220, [R1+0x1e0] ;  /* 0x0001e00001dc7983 */ /* 0x000ee80000300800 */
[----:B------:R-:W3:Y:S04]  /*26d30*/  LDL.LU R221, [R1+0x1e4] ;  /* 0x0001e40001dd7983 */ /* 0x000ee80000300800 */
[----:B------:R-:W3:Y:S04]  /*26d40*/  LDL.LU R222, [R1+0x1e8] ;  /* 0x0001e80001de7983 */ /* 0x000ee80000300800 */
[----:B------:R-:W4:Y:S01]  /*26d50*/  LDL.LU R252, [R1+0x123c] ;  /* 0x00123c0001fc7983 */ /* 0x000f220000300800 */
[-C--:B------:R-:W-:Y:S08]  /*26d60*/  HMMA.1688.F32.TF32 R152, R128, R144.reuse, R152 ;  /* 0x000000908098723c */ /* 0x080ff00000081098 */
[----:B------:R-:W-:Y:S08]  /*26d70*/  HMMA.1688.F32.TF32 R140, R76, R144, R140 ;  /* 0x000000904c8c723c */ /* 0x000ff0000008108c */
[----:B------:R-:W-:Y:S08]  /*26d80*/  HMMA.1688.F32.TF32 R44, R132, R156, R44 ;  /* 0x0000009c842c723c */ /* 0x000ff0000008102c */
[----:B------:R-:W-:Y:S08]  /*26d90*/  HMMA.1688.F32.TF32 R176, R28, R146, R152 ;  /* 0x000000921cb0723c */ /* 0x000ff00000081098 */
[----:B------:R-:W-:Y:S01]  /*26da0*/  HMMA.1688.F32.TF32 R152, R132, R20, R64 ;  /* 0x000000148498723c */ /* 0x000fe20000081040 */
[----:B------:R-:W2:Y:S04]  /*26db0*/  LDL.LU R64, [R1+0x1a0] ;  /* 0x0001a00001407983 */ /* 0x000ea80000300800 */
[----:B------:R-:W2:Y:S03]  /*26dc0*/  LDL.LU R65, [R1+0x1a4] ;  /* 0x0001a40001417983 */ /* 0x000ea60000300800 */
[----:B------:R-:W-:Y:S01]  /*26dd0*/  HMMA.1688.F32.TF32 R164, R76, R156, R248 ;  /* 0x0000009c4ca4723c */ /* 0x000fe200000810f8 */
[----:B------:R-:W2:Y:S04]  /*26de0*/  LDL.LU R66, [R1+0x1a8] ;  /* 0x0001a80001427983 */ /* 0x000ea80000300800 */
[----:B------:R-:W2:Y:S03]  /*26df0*/  LDL.LU R67, [R1+0x1ac] ;  /* 0x0001ac0001437983 */ /* 0x000ea60000300800 */
[----:B------:R-:W-:Y:S08]  /*26e00*/  HMMA.1688.F32.TF32 R248, R92, R146, R140 ;  /* 0x000000925cf8723c */ /* 0x000ff0000008108c */
[----:B------:R-:W-:Y:S08]  /*26e10*/  HMMA.1688.F32.TF32 R140, R32, R158, R44 ;  /* 0x0000009e208c723c */ /* 0x000ff0000008102c */
[----:B------:R-:W-:Y:S01]  /*26e20*/  HMMA.1688.F32.TF32 R44, R104, R20, R108 ;  /* 0x00000014682c723c */ /* 0x000fe2000008106c */
[----:B------:R-:W2:Y:S04]  /*26e30*/  LDL.LU R108, [R1+0x1f0] ;  /* 0x0001f000016c7983 */ /* 0x000ea80000300800 */
[----:B------:R-:W2:Y:S04]  /*26e40*/  LDL.LU R109, [R1+0x1f4] ;  /* 0x0001f400016d7983 */ /* 0x000ea80000300800 */
[----:B------:R-:W2:Y:S04]  /*26e50*/  LDL.LU R110, [R1+0x1f8] ;  /* 0x0001f800016e7983 */ /* 0x000ea80000300800 */
[----:B------:R-:W2:Y:S04]  /*26e60*/  LDL.LU R111, [R1+0x1fc] ;  /* 0x0001fc00016f7983 */ /* 0x000ea80000300800 */
[----:B------:R-:W2:Y:S04]  /*26e70*/  LDL.LU R224, [R1+0x1d0] ;  /* 0x0001d00001e07983 */ /* 0x000ea80000300800 */
[----:B------:R-:W2:Y:S04]  /*26e80*/  LDL.LU R225, [R1+0x1d4] ;  /* 0x0001d40001e17983 */ /* 0x000ea80000300800 */
[----:B------:R-:W2:Y:S04]  /*26e90*/  LDL.LU R226, [R1+0x1d8] ;  /* 0x0001d80001e27983 */ /* 0x000ea80000300800 */
[----:B------:R-:W2:Y:S04]  /*26ea0*/  LDL.LU R227, [R1+0x1dc] ;  /* 0x0001dc0001e37983 */ /* 0x000ea80000300800 */
[----:B------:R-:W2:Y:S01]  /*26eb0*/  LDL.LU R216, [R1+0x200] ;  /* 0x0002000001d87983 */ /* 0x000ea20000300800 */
[----:B----4-:R-:W-:-:S03]  /*26ec0*/  IMAD.MOV.U32 R217, RZ, RZ, R252 ;  /* 0x000000ffffd97224 */ /* 0x010fc600078e00fc */
[----:B------:R-:W4:Y:S04]  /*26ed0*/  LDL.LU R252, [R1+0x1238] ;  /* 0x0012380001fc7983 */ /* 0x000f280000300800 */
[----:B------:R-:W3:Y:S04]  /*26ee0*/  LDL.LU R218, [R1+0x208] ;  /* 0x0002080001da7983 */ /* 0x000ee80000300800 */
[----:B------:R-:W3:Y:S04]  /*26ef0*/  LDL.LU R219, [R1+0x20c] ;  /* 0x00020c0001db7983 */ /* 0x000ee80000300800 */
[----:B------:R-:W3:Y:S04]  /*26f00*/  LDL.LU R240, [R1+0x210] ;  /* 0x0002100001f07983 */ /* 0x000ee80000300800 */
[----:B------:R-:W3:Y:S04]  /*26f10*/  LDL.LU R241, [R1+0x214] ;  /* 0x0002140001f17983 */ /* 0x000ee80000300800 */
[----:B------:R-:W3:Y:S01]  /*26f20*/  LDL.LU R242, [R1+0x218] ;  /* 0x0002180001f27983 */ /* 0x000ee20000300800 */
[C---:B------:R-:W-:Y:S08]  /*26f30*/  HMMA.1688.F32.TF32 R112, R104.reuse, R156, R112 ;  /* 0x0000009c6870723c */ /* 0x040ff00000081070 */
[----:B------:R-:W-:-:S12]  /*26f40*/  HMMA.1688.F32.TF32 R144, R104, R124, R100 ;  /* 0x0000007c6890723c */ /* 0x000fd80000081064 */
[----:B------:R-:W-:Y:S08]  /*26f50*/  HMMA.1688.F32.TF32 R100, R88, R158, R112 ;  /* 0x0000009e5864723c */ /* 0x000ff00000081070 */
[----:B------:R-:W-:Y:S08]  /*26f60*/  HMMA.1688.F32.TF32 R112, R132, R16, R72 ;  /* 0x000000108470723c */ /* 0x000ff00000081048 */
[----:B------:R-:W-:Y:S01]  /*26f70*/  HMMA.1688.F32.TF32 R72, R88, R126, R144 ;  /* 0x0000007e5848723c */ /* 0x000fe20000081090 */
[----:B------:R-:W2:Y:S07]  /*26f80*/  LDSM.16.M88.4 R144, [R3+UR13+0xe000] ;  /* 0x00e0000d0390783b */ /* 0x000eae0008000200 */
[----:B------:R-:W-:Y:S08]  /*26f90*/  HMMA.1688.F32.TF32 R68, R132, R124, R68 ;  /* 0x0000007c8444723c */ /* 0x000ff00000081044 */
[-C--:B------:R-:W-:Y:S08]  /*26fa0*/  HMMA.1688.F32.TF32 R136, R128, R16.reuse, R136 ;  /* 0x000000108088723c */ /* 0x080ff00000081088 */
[----:B------:R-:W-:Y:S08]  /*26fb0*/  HMMA.1688.F32.TF32 R160, R104, R16, R160 ;  /* 0x0000001068a0723c */ /* 0x000ff000000810a0 */
[----:B------:R-:W-:Y:S08]  /*26fc0*/  HMMA.1688.F32.TF32 R80, R128, R124, R80 ;  /* 0x0000007c8050723c */ /* 0x000ff00000081050 */
[----:B------:R-:W-:Y:S08]  /*26fd0*/  HMMA.1688.F32.TF32 R164, R92, R158, R164 ;  /* 0x0000009e5ca4723c */ /* 0x000ff000000810a4 */
[----:B------:R-:W-:Y:S08]  /*26fe0*/  HMMA.1688.F32.TF32 R8, R104, R4, R116 ;  /* 0x000000046808723c */ /* 0x000ff00000081074 */
[----:B------:R-:W-:Y:S08]  /*26ff0*/  HMMA.1688.F32.TF32 R156, R32, R126, R68 ;  /* 0x0000007e209c723c */ /* 0x000ff00000081044 */
[-C--:B--2---:R-:W-:Y:S08]  /*27000*/  HMMA.1688.F32.TF32 R116, R76, R144.reuse, R108 ;  /* 0x000000904c74723c */ /* 0x084ff0000008106c */
[----:B------:R-:W-:Y:S08]  /*27010*/  HMMA.1688.F32.TF32 R68, R128, R144, R64 ;  /* 0x000000908044723c */ /* 0x000ff00000081040 */
[-C--:B------:R-:W-:Y:S08]  /*27020*/  HMMA.1688.F32.TF32 R200, R92, R18.reuse, R200 ;  /* 0x000000125cc8723c */ /* 0x080ff000000810c8 */
[-C--:B------:R-:W-:Y:S08]  /*27030*/  HMMA.1688.F32.TF32 R64, R28, R18.reuse, R136 ;  /* 0x000000121c40723c */ /* 0x080ff00000081088 */
[-C--:B------:R-:W-:Y:S08]  /*27040*/  HMMA.1688.F32.TF32 R108, R32, R18.reuse, R112 ;  /* 0x00000012206c723c */ /* 0x080ff00000081070 */
[----:B------:R-:W-:Y:S01]  /*27050*/  HMMA.1688.F32.TF32 R40, R88, R18, R160 ;  /* 0x000000125828723c */ /* 0x000fe200000810a0 */
[----:B------:R-:W3:Y:S07]  /*27060*/  LDSM.16.M88.4 R16, [R3+UR13+0xf000] ;  /* 0x00f0000d0310783b */ /* 0x000eee0008000200 */
[----:B------:R-:W-:Y:S08]  /*27070*/  HMMA.1688.F32.TF32 R208, R76, R4, R196 ;  /* 0x000000044cd0723c */ /* 0x000ff000000810c4 */
[-C--:B------:R-:W-:Y:S08]  /*27080*/  HMMA.1688.F32.TF32 R204, R92, R126.reuse, R204 ;  /* 0x0000007e5ccc723c */ /* 0x080ff000000810cc */
[----:B------:R-:W-:Y:S08]  /*27090*/  HMMA.1688.F32.TF32 R192, R28, R126, R80 ;  /* 0x0000007e1cc0723c */ /* 0x000ff00000081050 */
[C---:B------:R-:W-:Y:S03]  /*270a0*/  HMMA.1688.F32.TF32 R112, R92.reuse, R22, R36 ;  /* 0x000000165c70723c */ /* 0x040fe60000081024 */
[----:B------:R-:W-:Y:S05]  /*270b0*/  STL [R1+0x11e0], R204 ;  /* 0x0011e0cc01007387 */ /* 0x000fea0000100800 */
[----:B------:R-:W-:Y:S01]  /*270c0*/  HMMA.1688.F32.TF32 R60, R92, R6, R208 ;  /* 0x000000065c3c723c */ /* 0x000fe200000810d0 */
[----:B------:R-:W-:Y:S04]  /*270d0*/  STL [R1+0x11dc], R205 ;  /* 0x0011dccd01007387 */ /* 0x000fe80000100800 */
[----:B------:R1:W-:Y:S04]  /*270e0*/  STL [R1+0x11d8], R206 ;  /* 0x0011d8ce01007387 */ /* 0x0003e80000100800 */
        /* <DEDUP_REMOVED lines=9> */
[----:B------:R-:W-:Y:S03]  /*27180*/  HMMA.1688.F32.TF32 R196, R128, R4, R148 ;  /* 0x0000000480c4723c */ /* 0x000fe60000081094 */
[----:B------:R-:W-:Y:S04]  /*27190*/  STL [R1+0x1208], R74 ;  /* 0x0012084a01007387 */ /* 0x000fe80000100800 */
[----:B------:R-:W-:Y:S01]  /*271a0*/  STL [R1+0x1204], R75 ;  /* 0x0012044b01007387 */ /* 0x000fe20000100800 */
[----:B------:R-:W-:Y:S03]  /*271b0*/  HMMA.1688.F32.TF32 R148, R104, R144, R120 ;  /* 0x000000906894723c */ /* 0x000fe60000081078 */
[----:B------:R-:W-:Y:S04]  /*271c0*/  STL [R1+0x1118], R3 ;  /* 0x0011180301007387 */ /* 0x000fe80000100800 */
[----:B------:R1:W-:Y:S04]  /*271d0*/  STL [R1+0x1190], R113 ;  /* 0x0011907101007387 */ /* 0x0003e80000100800 */
[----:B------:R1:W-:Y:S04]  /*271e0*/  STL [R1+0x118c], R114 ;  /* 0x00118c7201007387 */ /* 0x0003e80000100800 */
[----:B------:R1:W-:Y:S04]  /*271f0*/  STL [R1+0x1188], R115 ;  /* 0x0011887301007387 */ /* 0x0003e80000100800 */
[----:B------:R1:W-:Y:S04]  /*27200*/  STL.64 [R1+0x120], R60 ;  /* 0x0001203c01007387 */ /* 0x0003e80000100a00 */
[----:B------:R1:W-:Y:S01]  /*27210*/  STL.64 [R1+0x128], R62 ;  /* 0x0001283e01007387 */ /* 0x0003e20000100a00 */
[----:B----4-:R-:W-:-:S07]  /*27220*/  MOV R243, R252 ;  /* 0x000000fc00f37202 */ /* 0x010fce0000000f00 */
[-C--:B---3--:R-:W-:Y:S08]  /*27230*/  HMMA.1688.F32.TF32 R120, R76, R16.reuse, R240 ;  /* 0x000000104c78723c */ /* 0x088ff000000810f0 */
[-C--:B------:R-:W-:Y:S08]  /*27240*/  HMMA.1688.F32.TF32 R76, R128, R16.reuse, R220 ;  /* 0x00000010804c723c */ /* 0x080ff000000810dc */
[----:B------:R-:W-:Y:S01]  /*27250*/  HMMA.1688.F32.TF32 R128, R104, R16, R232 ;  /* 0x000000106880723c */ /* 0x000fe200000810e8 */
[----:B------:R-:W3:Y:S01]  /*27260*/  LDL.LU R232, [R1+0x130] ;  /* 0x0001300001e87983 */ /* 0x000ee20000300800 */
[----:B------:R-:W-:-:S02]  /*27270*/  IMAD.MOV.U32 R234, RZ, RZ, R2 ;  /* 0x000000ffffea7224 */ /* 0x000fc400078e0002 */
[----:B------:R-:W-:Y:S01]  /*27280*/  IMAD.MOV.U32 R235, RZ, RZ, R0 ;  /* 0x000000ffffeb7224 */ /* 0x000fe200078e0000 */
[----:B------:R-:W3:Y:S04]  /*27290*/  LDL.LU R233, [R1+0x134] ;  /* 0x0001340001e97983 */ /* 0x000ee80000300800 */
[----:B------:R-:W4:Y:S04]  /*272a0*/  LDL.LU R2, [R1+0x1234] ;  /* 0x0012340001027983 */ /* 0x000f280000300800 */
[----:B------:R-:W2:Y:S04]  /*272b0*/  LDL.LU R0, [R1+0x1230] ;  /* 0x0012300001007983 */ /* 0x000ea80000300800 */
[----:B------:R-:W3:Y:S04]  /*272c0*/  LDL.LU R136, [R1+0x140] ;  /* 0x0001400001887983 */ /* 0x000ee80000300800 */
[----:B------:R-:W3:Y:S04]  /*272d0*/  LDL.LU R137, [R1+0x144] ;  /* 0x0001440001897983 */ /* 0x000ee80000300800 */
[----:B------:R-:W3:Y:S04]  /*272e0*/  LDL.LU R138, [R1+0x148] ;  /* 0x00014800018a7983 */ /* 0x000ee80000300800 */
[----:B------:R-:W3:Y:S04]  /*272f0*/  LDL.LU R139, [R1+0x14c] ;  /* 0x00014c00018b7983 */ /* 0x000ee80000300800 */
[----:B------:R-:W3:Y:S04]  /*27300*/  LDL.LU R160, [R1+0x150] ;  /* 0x0001500001a07983 */ /* 0x000ee80000300800 */
[----:B------:R-:W3:Y:S01]  /*27310*/  LDL.LU R161, [R1+0x154] ;  /* 0x0001540001a17983 */ /* 0x000ee20000300800 */
[----:B------:R-:W-:Y:S01]  /*27320*/  HMMA.1688.F32.TF32 R36, R92, R146, R116 ;  /* 0x000000925c24723c */ /* 0x000fe20000081074 */
[----:B----4-:R-:W-:-:S02]  /*27330*/  IMAD.MOV.U32 R163, RZ, RZ, R2 ;  /* 0x000000ffffa37224 */ /* 0x010fc400078e0002 */
[----:B--2---:R-:W-:Y:S02]  /*27340*/  IMAD.MOV.U32 R162, RZ, RZ, R0 ;  /* 0x000000ffffa27224 */ /* 0x004fe400078e0000 */
[----:B------:R-:W2:Y:S04]  /*27350*/  LDL.LU R0, [R1+0x122c] ;  /* 0x00122c0001007983 */ /* 0x000ea80000300800 */
[----:B------:R-:W4:Y:S10]  /*27360*/  LDL.LU R2, [R1+0x1228] ;  /* 0x0012280001027983 */ /* 0x000f340000300800 */
[----:B------:R-:W-:-:S02]  /*27370*/  IMAD.MOV.U32 R172, RZ, RZ, R36 ;  /* 0x000000ffffac7224 */ /* 0x000fc400078e0024 */
[----:B------:R-:W-:Y:S01]  /*27380*/  IMAD.MOV.U32 R173, RZ, RZ, R37 ;  /* 0x000000ffffad7224 */ /* 0x000fe200078e0025 */
[----:B------:R-:W2:Y:S01]  /*27390*/  LDL.LU R208, [R1+0x170] ;  /* 0x0001700001d07983 */ /* 0x000ea20000300800 */
[----:B------:R-:W-:Y:S02]  /*273a0*/  IMAD.MOV.U32 R174, RZ, RZ, R38 ;  /* 0x000000ffffae7224 */ /* 0x000fe400078e0026 */
[----:B------:R-:W-:Y:S01]  /*273b0*/  IMAD.MOV.U32 R175, RZ, RZ, R39 ;  /* 0x000000ffffaf7224 */ /* 0x000fe200078e0027 */
[----:B------:R-:W2:Y:S01]  /*273c0*/  LDL.LU R209, [R1+0x174] ;  /* 0x0001740001d17983 */ /* 0x000ea20000300800 */
[----:B------:R-:W-:Y:S03]  /*273d0*/  HMMA.1688.F32.TF32 R36, R92, R18, R120 ;  /* 0x000000125c24723c */ /* 0x000fe60000081078 */
[----:B------:R-:W2:Y:S04]  /*273e0*/  LDL.LU R210, [R1+0x178] ;  /* 0x0001780001d27983 */ /* 0x000ea80000300800 */
[----:B------:R-:W2:Y:S01]  /*273f0*/  LDL.LU R211, [R1+0x17c] ;  /* 0x00017c0001d37983 */ /* 0x000ea20000300800 */
[----:B------:R-:W-:Y:S03]  /*27400*/  HMMA.1688.F32.TF32 R116, R32, R22, R152 ;  /* 0x000000162074723c */ /* 0x000fe60000081098 */
[----:B------:R-:W2:Y:S04]  /*27410*/  LDL.LU R152, [R1+0x1b0] ;  /* 0x0001b00001987983 */ /* 0x000ea80000300800 */
[----:B------:R-:W3:Y:S04]  /*27420*/  LDL.LU R153, [R1+0x1b4] ;  /* 0x0001b40001997983 */ /* 0x000ee80000300800 */
[----:B-1----:R-:W-:Y:S01]  /*27430*/  IMAD.MOV.U32 R206, RZ, RZ, R36 ;  /* 0x000000ffffce7224 */ /* 0x002fe200078e0024 */
[----:B------:R-:W3:Y:S01]  /*27440*/  LDL.LU R154, [R1+0x1b8] ;  /* 0x0001b800019a7983 */ /* 0x000ee20000300800 */
[----:B------:R-:W-:-:S02]  /*27450*/  IMAD.MOV.U32 R207, RZ, RZ, R37 ;  /* 0x000000ffffcf7224 */ /* 0x000fc400078e0025 */
[----:B------:R-:W-:Y:S01]  /*27460*/  IMAD.MOV.U32 R84, RZ, RZ, R38 ;  /* 0x000000ffff547224 */ /* 0x000fe200078e0026 */
[----:B------:R-:W3:Y:S01]  /*27470*/  LDL.LU R155, [R1+0x1bc] ;  /* 0x0001bc00019b7983 */ /* 0x000ee20000300800 */
[----:B------:R-:W-:Y:S02]  /*27480*/  IMAD.MOV.U32 R85, RZ, RZ, R39 ;  /* 0x000000ffff557224 */ /* 0x000fe400078e0027 */
[----:B------:R-:W-:Y:S01]  /*27490*/  HMMA.1688.F32.TF32 R36, R32, R6, R212 ;  /* 0x000000062024723c */ /* 0x000fe200000810d4 */
[----:B------:R-:W3:Y:S01]  /*274a0*/  LDL.LU R212, [R1+0x180] ;  /* 0x0001800001d47983 */ /* 0x000ee20000300800 */
[----:B----4-:R-:W-:-:S03]  /*274b0*/  IMAD.MOV.U32 R213, RZ, RZ, R2 ;  /* 0x000000ffffd57224 */ /* 0x010fc600078e0002 */
[----:B------:R-:W4:Y:S03]  /*274c0*/  LDL.LU R2, [R1+0x1224] ;  /* 0x0012240001027983 */ /* 0x000f260000300800 */
[C---:B------:R-:W-:Y:S08]  /*274d0*/  HMMA.1688.F32.TF32 R80, R132.reuse, R144, R224 ;  /* 0x000000908450723c */ /* 0x040ff000000810e0 */
[----:B------:R-:W-:Y:S03]  /*274e0*/  HMMA.1688.F32.TF32 R132, R132, R16, R216 ;  /* 0x000000108484723c */ /* 0x000fe600000810d8 */
[----:B------:R-:W-:Y:S01]  /*274f0*/  MOV R113, R36 ;  /* 0x0000002400717202 */ /* 0x000fe20000000f00 */
[----:B------:R-:W-:-:S02]  /*27500*/  IMAD.MOV.U32 R114, RZ, RZ, R37 ;  /* 0x000000ffff727224 */ /* 0x000fc400078e0025 */
[----:B------:R-:W-:Y:S02]  /*27510*/  IMAD.MOV.U32 R115, RZ, RZ, R38 ;  /* 0x000000ffff737224 */ /* 0x000fe400078e0026 */
[----:B------:R-:W-:Y:S02]  /*27520*/  IMAD.MOV.U32 R252, RZ, RZ, R39 ;  /* 0x000000fffffc7224 */ /* 0x000fe400078e0027 */
[----:B--2---:R-:W-:Y:S02]  /*27530*/  IMAD.MOV.U32 R214, RZ, RZ, R0 ;  /* 0x000000ffffd67224 */ /* 0x004fe400078e0000 */
[----:B------:R-:W2:Y:S01]  /*27540*/  LDL.LU R0, [R1+0x1220] ;  /* 0x0012200001007983 */ /* 0x000ea20000300800 */
[C---:B------:R-:W-:Y:S03]  /*27550*/  HMMA.1688.F32.TF32 R36, R32.reuse, R146, R80 ;  /* 0x000000922024723c */ /* 0x040fe60000081050 */
[----:B------:R-:W3:Y:S05]  /*27560*/  LDL.LU R215, [R1+0x18c] ;  /* 0x00018c0001d77983 */ /* 0x000eea0000300800 */
[----:B------:R-:W-:Y:S01]  /*27570*/  HMMA.1688.F32.TF32 R32, R32, R18, R132 ;  /* 0x000000122020723c */ /* 0x000fe20000081084 */
[----:B------:R-:W3:Y:S04]  /*27580*/  LDL.LU R132, [R1+0x190] ;  /* 0x0001900001847983 */ /* 0x000ee80000300800 */
[----:B------:R-:W3:Y:S04]  /*27590*/  LDL.LU R133, [R1+0x194] ;  /* 0x0001940001857983 */ /* 0x000ee80000300800 */
[----:B------:R-:W3:Y:S01]  /*275a0*/  LDL.LU R134, [R1+0x198] ;  /* 0x0001980001867983 */ /* 0x000ee20000300800 */
[----:B----4-:R-:W-:-:S03]  /*275b0*/  IMAD.MOV.U32 R135, RZ, RZ, R2 ;  /* 0x000000ffff877224 */ /* 0x010fc600078e0002 */
[----:B------:R-:W4:Y:S01]  /*275c0*/  LDL.LU R2, [R1+0x121c] ;  /* 0x00121c0001027983 */ /* 0x000f220000300800 */
[C---:B------:R-:W-:Y:S05]  /*275d0*/  HMMA.1688.F32.TF32 R120, R28.reuse, R22, R24 ;  /* 0x000000161c78723c */ /* 0x040fea0000081018 */
[----:B------:R-:W-:Y:S01]  /*275e0*/  IMAD.MOV.U32 R158, RZ, RZ, R32 ;  /* 0x000000ffff9e7224 */ /* 0x000fe200078e0020 */
[----:B------:R-:W-:Y:S01]  /*275f0*/  MOV R159, R33 ;  /* 0x00000021009f7202 */ /* 0x000fe20000000f00 */
[----:B------:R-:W-:Y:S01]  /*27600*/  IMAD.MOV.U32 R192, RZ, RZ, R34 ;  /* 0x000000ffffc07224 */ /* 0x000fe200078e0022 */
[----:B------:R-:W3:Y:S01]  /*27610*/  LDL.LU R224, [R1+0xa0] ;  /* 0x0000a00001e07983 */ /* 0x000ee20000300800 */
[----:B------:R-:W-:Y:S01]  /*27620*/  HMMA.1688.F32.TF32 R24, R28, R18, R76 ;  /* 0x000000121c18723c */ /* 0x000fe2000008104c */
[----:B------:R-:W-:-:S02]  /*27630*/  IMAD.MOV.U32 R193, RZ, RZ, R35 ;  /* 0x000000ffffc17224 */ /* 0x000fc400078e0023 */
[----:B------:R-:W3:Y:S01]  /*27640*/  LDL.LU R225, [R1+0xa4] ;  /* 0x0000a40001e17983 */ /* 0x000ee20000300800 */
[----:B--2---:R-:W-:-:S04]  /*27650*/  LOP3.LUT R241, R0, 0x20, RZ, 0x3c, !PT ;  /* 0x0000002000f17812 */ /* 0x004fc800078e3cff */
[----:B------:R-:W-:Y:S01]  /*27660*/  HMMA.1688.F32.TF32 R32, R28, R146, R68 ;  /* 0x000000921c20723c */ /* 0x000fe20000081044 */
[C---:B------:R-:W-:Y:S01]  /*27670*/  LOP3.LUT R242, R0.reuse, 0x40, RZ, 0x3c, !PT ;  /* 0x0000004000f27812 */ /* 0x040fe200078e3cff */
[----:B------:R-:W-:Y:S01]  /*27680*/  LDS R20, [R0+UR12+0x22800] ;  /* 0x0228000c00147984 */ /* 0x000fe20008000800 */
[----:B------:R-:W-:Y:S01]  /*27690*/  LOP3.LUT R243, R0, 0x60, RZ, 0x3c, !PT ;  /* 0x0000006000f37812 */ /* 0x000fe200078e3cff */
[----:B------:R-:W-:Y:S02]  /*276a0*/  IMAD.MOV.U32 R60, RZ, RZ, R36 ;  /* 0x000000ffff3c7224 */ /* 0x000fe400078e0024 */
[----:B------:R-:W-:Y:S01]  /*276b0*/  IMAD.MOV.U32 R61, RZ, RZ, R37 ;  /* 0x000000ffff3d7224 */ /* 0x000fe200078e0025 */
[----:B------:R-:W-:Y:S04]  /*276c0*/  LDS R36, [R242+UR12+0x22000] ;  /* 0x0220000cf2247984 */ /* 0x000fe80008000800 */
[----:B------:R-:W-:Y:S01]  /*276d0*/  IMAD.MOV.U32 R194, RZ, RZ, R24 ;  /* 0x000000ffffc27224 */ /* 0x000fe200078e0018 */
[----:B------:R-:W-:Y:S01]  /*276e0*/  MOV R204, R26 ;  /* 0x0000001a00cc7202 */ /* 0x000fe20000000f00 */
[----:B------:R-:W-:Y:S01]  /*276f0*/  IMAD.MOV.U32 R195, RZ, RZ, R25 ;  /* 0x000000ffffc37224 */ /* 0x000fe200078e0019 */
[----:B------:R-:W-:Y:S01]  /*27700*/  LDS R24, [R0+UR12+0x22000] ;  /* 0x0220000c00187984 */ /* 0x000fe20008000800 */
[----:B------:R-:W-:-:S03]  /*27710*/  IMAD.MOV.U32 R205, RZ, RZ, R27 ;  /* 0x000000ffffcd7224 */ /* 0x000fc600078e001b */
[----:B------:R-:W-:Y:S04]  /*27720*/  LDS R26, [R0+UR12+0x22400] ;  /* 0x0224000c001a7984 */ /* 0x000fe80008000800 */
[----:B------:R-:W-:Y:S04]  /*27730*/  LDS R25, [R241+UR12+0x22000] ;  /* 0x0220000cf1197984 */ /* 0x000fe80008000800 */
[----:B------:R-:W-:Y:S01]  /*27740*/  LDS R27, [R241+UR12+0x22400] ;  /* 0x0224000cf11b7984 */ /* 0x000fe20008000800 */
[----:B------:R-:W-:Y:S02]  /*27750*/  IMAD.MOV.U32 R62, RZ, RZ, R38 ;  /* 0x000000ffff3e7224 */ /* 0x000fe400078e0026 */
[----:B------:R-:W-:Y:S01]  /*27760*/  IMAD.MOV.U32 R63, RZ, RZ, R39 ;  /* 0x000000ffff3f7224 */ /* 0x000fe200078e0027 */
[----:B------:R-:W-:Y:S04]  /*27770*/  LDS R38, [R242+UR12+0x22400] ;  /* 0x0224000cf2267984 */ /* 0x000fe80008000800 */
[----:B------:R-:W-:Y:S04]  /*27780*/  LDS R37, [R243+UR12+0x22000] ;  /* 0x0220000cf3257984 */ /* 0x000fe80008000800 */
[----:B------:R-:W-:Y:S01]  /*27790*/  LDS R39, [R243+UR12+0x22400] ;  /* 0x0224000cf3277984 */ /* 0x000fe20008000800 */
[----:B------:R-:W-:-:S02]  /*277a0*/  IMAD.MOV.U32 R188, RZ, RZ, R32 ;  /* 0x000000ffffbc7224 */ /* 0x000fc400078e0020 */
[----:B------:R-:W-:Y:S01]  /*277b0*/  IMAD.MOV.U32 R189, RZ, RZ, R33 ;  /* 0x000000ffffbd7224 */ /* 0x000fe200078e0021 */
[----:B------:R-:W-:Y:S01]  /*277c0*/  LDS R32, [R0+UR12+0x22080] ;  /* 0x0220800c00207984 */ /* 0x000fe20008000800 */
[----:B------:R-:W-:Y:S02]  /*277d0*/  IMAD.MOV.U32 R190, RZ, RZ, R34 ;  /* 0x000000ffffbe7224 */ /* 0x000fe400078e0022 */
[----:B------:R-:W-:Y:S01]  /*277e0*/  IMAD.MOV.U32 R191, RZ, RZ, R35 ;  /* 0x000000ffffbf7224 */ /* 0x000fe200078e0023 */
[----:B------:R-:W-:Y:S01]  /*277f0*/  LDS R34, [R0+UR12+0x22480] ;  /* 0x0224800c00227984 */ /* 0x000fe20008000800 */
[-C--:B------:R-:W-:Y:S03]  /*27800*/  HMMA.1688.F32.TF32 R80, R28, R6.reuse, R196 ;  /* 0x000000061c50723c */ /* 0x080fe600000810c4 */
[----:B------:R-:W-:Y:S04]  /*27810*/  LDS R33, [R241+UR12+0x22080] ;  /* 0x0220800cf1217984 */ /* 0x000fe80008000800 */
[----:B------:R-:W-:Y:S01]  /*27820*/  LDS R35, [R241+UR12+0x22480] ;  /* 0x0224800cf1237984 */ /* 0x000fe20008000800 */
[C---:B------:R-:W-:Y:S03]  /*27830*/  HMMA.1688.F32.TF32 R76, R88.reuse, R6, R8 ;  /* 0x00000006584c723c */ /* 0x040fe60000081008 */
[----:B------:R-:W-:Y:S04]  /*27840*/  LDS R28, [R242+UR12+0x22080] ;  /* 0x0220800cf21c7984 */ /* 0x000fe80008000800 */
[----:B------:R-:W-:Y:S01]  /*27850*/  LDS R30, [R242+UR12+0x22480] ;  /* 0x0224800cf21e7984 */ /* 0x000fe20008000800 */
[C---:B------:R-:W-:Y:S03]  /*27860*/  HMMA.1688.F32.TF32 R4, R88.reuse, R18, R128 ;  /* 0x000000125804723c */ /* 0x040fe60000081080 */
[----:B------:R-:W-:Y:S04]  /*27870*/  LDS R29, [R243+UR12+0x22080] ;  /* 0x0220800cf31d7984 */ /* 0x000fe80008000800 */
[----:B------:R-:W-:Y:S01]  /*27880*/  LDS R31, [R243+UR12+0x22480] ;  /* 0x0224800cf31f7984 */ /* 0x000fe20008000800 */
[C---:B------:R-:W-:Y:S03]  /*27890*/  HMMA.1688.F32.TF32 R124, R88.reuse, R22, R44 ;  /* 0x00000016587c723c */ /* 0x040fe6000008102c */
[----:B------:R-:W-:Y:S04]  /*278a0*/  LDS R22, [R0+UR12+0x22c00] ;  /* 0x022c000c00167984 */ /* 0x000fe80008000800 */
[----:B------:R-:W-:Y:S04]  /*278b0*/  LDS R21, [R241+UR12+0x22800] ;  /* 0x0228000cf1157984 */ /* 0x000fe80008000800 */
[----:B------:R-:W-:Y:S01]  /*278c0*/  LDS R23, [R241+UR12+0x22c00] ;  /* 0x022c000cf1177984 */ /* 0x000fe20008000800 */
[----:B------:R-:W-:Y:S03]  /*278d0*/  HMMA.1688.F32.TF32 R144, R88, R146, R148 ;  /* 0x000000925890723c */ /* 0x000fe60000081094 */
[----:B------:R-:W-:Y:S04]  /*278e0*/  LDS R8, [R242+UR12+0x22800] ;  /* 0x0228000cf2087984 */ /* 0x000fe80008000800 */
[----:B------:R-:W-:Y:S04]  /*278f0*/  LDS R10, [R242+UR12+0x22c00] ;  /* 0x022c000cf20a7984 */ /* 0x000fe80008000800 */
[----:B------:R-:W-:Y:S04]  /*27900*/  LDS R9, [R243+UR12+0x22800] ;  /* 0x0228000cf3097984 */ /* 0x000fe80008000800 */
[----:B------:R-:W-:Y:S01]  /*27910*/  LDS R11, [R243+UR12+0x22c00] ;  /* 0x022c000cf30b7984 */ /* 0x000fe20008000800 */
[----:B------:R-:W-:Y:S01]  /*27920*/  IMAD.MOV.U32 R74, RZ, RZ, R4 ;  /* 0x000000ffff4a7224 */ /* 0x000fe200078e0004 */
[----:B------:R-:W-:Y:S01]  /*27930*/  MOV R75, R5 ;  /* 0x00000005004b7202 */ /* 0x000fe20000000f00 */
[----:B------:R-:W-:Y:S01]  /*27940*/  IMAD.MOV.U32 R156, RZ, RZ, R6 ;  /* 0x000000ffff9c7224 */ /* 0x000fe200078e0006 */
[----:B------:R-:W-:Y:S01]  /*27950*/  LDS R16, [R0+UR12+0x22880] ;  /* 0x0228800c00107984 */ /* 0x000fe20008000800 */
[----:B------:R-:W-:-:S03]  /*27960*/  IMAD.MOV.U32 R157, RZ, RZ, R7 ;  /* 0x000000ffff9d7224 */ /* 0x000fc600078e0007 */
[----:B------:R-:W-:Y:S04]  /*27970*/  LDS R18, [R0+UR12+0x22c80] ;  /* 0x022c800c00127984 */ /* 0x000fe80008000800 */
[----:B------:R-:W-:Y:S04]  /*27980*/  LDS R17, [R241+UR12+0x22880] ;  /* 0x0228800cf1117984 */ /* 0x000fe80008000800 */
[----:B------:R-:W-:Y:S04]  /*27990*/  LDS R19, [R241+UR12+0x22c80] ;  /* 0x022c800cf1137984 */ /* 0x000fe80008000800 */
[----:B------:R-:W-:Y:S04]  /*279a0*/  LDS R4, [R242+UR12+0x22880] ;  /* 0x0228800cf2047984 */ /* 0x000fe80008000800 */
[----:B------:R-:W-:Y:S04]  /*279b0*/  LDS R6, [R242+UR12+0x22c80] ;  /* 0x022c800cf2067984 */ /* 0x000fe80008000800 */
[----:B------:R-:W-:Y:S04]  /*279c0*/  LDS R5, [R243+UR12+0x22880] ;  /* 0x0228800cf3057984 */ /* 0x000fe80008000800 */
[----:B------:R-:W-:Y:S01]  /*279d0*/  LDS R7, [R243+UR12+0x22c80] ;  /* 0x022c800cf3077984 */ /* 0x000fe20008000800 */
[----:B------:R-:W-:Y:S01]  /*279e0*/  MOV R240, R144 ;  /* 0x0000009000f07202 */ /* 0x000fe20000000f00 */
[----:B------:R-:W-:-:S02]  /*279f0*/  IMAD.MOV.U32 R3, RZ, RZ, R145 ;  /* 0x000000ffff037224 */ /* 0x000fc400078e0091 */
[----:B------:R-:W-:Y:S01]  /*27a00*/  IMAD.MOV.U32 R86, RZ, RZ, R146 ;  /* 0x000000ffff567224 */ /* 0x000fe200078e0092 */
[----:B------:R-:W2:Y:S01]  /*27a10*/  LDL.LU R226, [R1+0xa8] ;  /* 0x0000a80001e27983 */ /* 0x000ea20000300800 */
[----:B------:R-:W-:Y:S02]  /*27a20*/  IMAD.MOV.U32 R87, RZ, RZ, R147 ;  /* 0x000000ffff577224 */ /* 0x000fe400078e0093 */
[----:B------:R-:W-:Y:S01]  /*27a30*/  IMAD.MOV.U32 R219, RZ, RZ, R236 ;  /* 0x000000ffffdb7224 */ /* 0x000fe200078e00ec */
[----:B------:R-:W2:Y:S01]  /*27a40*/  LDL.LU R227, [R1+0xac] ;  /* 0x0000ac0001e37983 */ /* 0x000ea20000300800 */
[----:B------:R-:W-:Y:S02]  /*27a50*/  IMAD.MOV.U32 R218, RZ, RZ, R237 ;  /* 0x000000ffffda7224 */ /* 0x000fe400078e00ed */
[----:B------:R-:W-:Y:S01]  /*27a60*/  IMAD.MOV.U32 R217, RZ, RZ, R238 ;  /* 0x000000ffffd97224 */ /* 0x000fe200078e00ee */
[----:B------:R-:W2:Y:S01]  /*27a70*/  LDL.LU R236, [R1+0x110] ;  /* 0x0001100001ec7983 */ /* 0x000ea20000300800 */
[----:B------:R-:W-:-:S03]  /*27a80*/  IMAD.MOV.U32 R216, RZ, RZ, R239 ;  /* 0x000000ffffd87224 */ /* 0x000fc600078e00ef */
[----:B------:R-:W2:Y:S04]  /*27a90*/  LDL.LU R237, [R1+0x114] ;  /* 0x0001140001ed7983 */ /* 0x000ea80000300800 */
[----:B------:R-:W2:Y:S04]  /*27aa0*/  LDL.LU R238, [R1+0x118] ;  /* 0x0001180001ee7983 */ /* 0x000ea80000300800 */
[----:B------:R-:W2:Y:S04]  /*27ab0*/  LDL.LU R239, [R1+0x11c] ;  /* 0x00011c0001ef7983 */ /* 0x000ea80000300800 */
[----:B------:R-:W2:Y:S04]  /*27ac0*/  LDL.LU R220, [R1+0xc0] ;  /* 0x0000c00001dc7983 */ /* 0x000ea80000300800 */
[----:B------:R-:W2:Y:S04]  /*27ad0*/  LDL.LU R221, [R1+0xc4] ;  /* 0x0000c40001dd7983 */ /* 0x000ea80000300800 */
[----:B------:R-:W2:Y:S04]  /*27ae0*/  LDL.LU R222, [R1+0xc8] ;  /* 0x0000c80001de7983 */ /* 0x000ea80000300800 */
[----:B------:R-:W2:Y:S04]  /*27af0*/  LDL.LU R223, [R1+0xcc] ;  /* 0x0000cc0001df7983 */ /* 0x000ea80000300800 */
[----:B----4-:R-:W3:Y:S04]  /*27b00*/  LDSM.16.M88.4 R104, [R2+UR13+0x80] ;  /* 0x0000800d0268783b */ /* 0x010ee80008000200 */
[----:B------:R-:W1:Y:S04]  /*27b10*/  LDSM.16.M88.4 R92, [R2+UR13+0x1080] ;  /* 0x0010800d025c783b */ /* 0x000e680008000200 */
[----:B------:R-:W4:Y:S01]  /*27b20*/  LDSM.16.M88.4 R68, [R2+UR13+0x2080] ;  /* 0x0020800d0244783b */ /* 0x000f220008000200 */
[-C--:B---3--:R-:W-:Y:S03]  /*27b30*/  HMMA.1688.F32.TF32 R88, R24, R104.reuse, R132 ;  /* 0x000000681858723c */ /* 0x088fe60000081084 */
[----:B------:R-:W3:Y:S05]  /*27b40*/  LDSM.16.M88.4 R132, [R2+UR13+0x3080] ;  /* 0x0030800d0284783b */ /* 0x000eea0008000200 */
[-C--:B------:R-:W-:Y:S08]  /*27b50*/  HMMA.1688.F32.TF32 R144, R36, R104.reuse, R152 ;  /* 0x000000682490723c */ /* 0x080ff00000081098 */
[-C--:B------:R-:W-:Y:S08]  /*27b60*/  HMMA.1688.F32.TF32 R128, R32, R104.reuse, R212 ;  /* 0x000000682080723c */ /* 0x080ff000000810d4 */
[----:B------:R-:W-:Y:S01]  /*27b70*/  HMMA.1688.F32.TF32 R148, R28, R104, R208 ;  /* 0x000000681c94723c */ /* 0x000fe200000810d0 */
[----:B------:R-:W3:Y:S04]  /*27b80*/  LDL.LU R208, [R1+0x90] ;  /* 0x0000900001d07983 */ /* 0x000ee80000300800 */
[----:B------:R-:W3:Y:S03]  /*27b90*/  LDL.LU R209, [R1+0x94] ;  /* 0x0000940001d17983 */ /* 0x000ee60000300800 */
[----:B------:R-:W-:Y:S01]  /*27ba0*/  HMMA.1688.F32.TF32 R88, R20, R106, R88 ;  /* 0x0000006a1458723c */ /* 0x000fe20000081058 */
[----:B------:R-:W3:Y:S04]  /*27bb0*/  LDL.LU R210, [R1+0x98] ;  /* 0x0000980001d27983 */ /* 0x000ee80000300800 */
[----:B------:R-:W3:Y:S04]  /*27bc0*/  LDL.LU R211, [R1+0x9c] ;  /* 0x00009c0001d37983 */ /* 0x000ee80000300800 */
[----:B------:R-:W3:Y:S01]  /*27bd0*/  LDL.LU R196, [R1+0xb0] ;  /* 0x0000b00001c47983 */ /* 0x000ee20000300800 */
[----:B-1----:R-:W-:Y:S03]  /*27be0*/  HMMA.1688.F32.TF32 R44, R24, R92, R160 ;  /* 0x0000005c182c723c */ /* 0x002fe600000810a0 */
[----:B------:R-:W3:Y:S04]  /*27bf0*/  LDL.LU R197, [R1+0xb4] ;  /* 0x0000b40001c57983 */ /* 0x000ee80000300800 */
[----:B------:R-:W3:Y:S01]  /*27c00*/  LDL.LU R198, [R1+0xb8] ;  /* 0x0000b80001c67983 */ /* 0x000ee20000300800 */
[----:B------:R-:W-:Y:S03]  /*27c10*/  HMMA.1688.F32.TF32 R144, R8, R106, R144 ;  /* 0x0000006a0890723c */ /* 0x000fe60000081090 */
[----:B------:R-:W3:Y:S01]  /*27c20*/  LDL.LU R199, [R1+0xbc] ;  /* 0x0000bc0001c77983 */ /* 0x000ee20000300800 */
[----:B------:R-:W-:-:S03]  /*27c30*/  IMAD.MOV.U32 R212, RZ, RZ, R228 ;  /* 0x000000ffffd47224 */ /* 0x000fc600078e00e4 */
[----:B------:R-:W3:Y:S01]  /*27c40*/  LDL.LU R160, [R1+0xd0] ;  /* 0x0000d00001a07983 */ /* 0x000ee20000300800 */
[----:B------:R-:W-:-:S03]  /*27c50*/  IMAD.MOV.U32 R213, RZ, RZ, R229 ;  /* 0x000000ffffd57224 */ /* 0x000fc600078e00e5 */
[----:B------:R-:W3:Y:S01]  /*27c60*/  LDL.LU R161, [R1+0xd4] ;  /* 0x0000d40001a17983 */ /* 0x000ee20000300800 */
[----:B------:R-:W-:-:S03]  /*27c70*/  IMAD.MOV.U32 R214, RZ, RZ, R230 ;  /* 0x000000ffffd67224 */ /* 0x000fc600078e00e6 */
[----:B------:R-:W3:Y:S01]  /*27c80*/  LDL.LU R162, [R1+0xd8] ;  /* 0x0000d80001a27983 */ /* 0x000ee20000300800 */
[----:B------:R-:W-:-:S03]  /*27c90*/  IMAD.MOV.U32 R215, RZ, RZ, R231 ;  /* 0x000000ffffd77224 */ /* 0x000fc600078e00e7 */
[----:B------:R-:W3:Y:S01]  /*27ca0*/  LDL.LU R163, [R1+0xdc] ;  /* 0x0000dc0001a37983 */ /* 0x000ee20000300800 */
[-C--:B------:R-:W-:Y:S03]  /*27cb0*/  HMMA.1688.F32.TF32 R128, R16, R106.reuse, R128 ;  /* 0x0000006a1080723c */ /* 0x080fe60000081080 */
[----:B------:R-:W3:Y:S04]  /*27cc0*/  LDL.LU R228, [R1+0x1218] ;  /* 0x0012180001e47983 */ /* 0x000ee80000300800 */
[----:B------:R-:W3:Y:S01]  /*27cd0*/  LDL.LU R229, [R1+0x1214] ;  /* 0x0012140001e57983 */ /* 0x000ee20000300800 */
[----:B------:R-:W-:Y:S03]  /*27ce0*/  HMMA.1688.F32.TF32 R104, R4, R106, R148 ;  /* 0x0000006a0468723c */ /* 0x000fe60000081094 */
[----:B------:R-:W3:Y:S04]  /*27cf0*/  LDL.LU R230, [R1+0x1210] ;  /* 0x0012100001e67983 */ /* 0x000ee80000300800 */
[----:B------:R-:W3:Y:S04]  /*27d00*/  LDL.LU R231, [R1+0x120c] ;  /* 0x00120c0001e77983 */ /* 0x000ee80000300800 */
[----:B------:R-:W3:Y:S04]  /*27d10*/  LDL.LU R152, [R1+0x40] ;  /* 0x0000400001987983 */ /* 0x000ee80000300800 */
[----:B------:R-:W3:Y:S04]  /*27d20*/  LDL.LU R153, [R1+0x44] ;  /* 0x0000440001997983 */ /* 0x000ee80000300800 */
[----:B------:R-:W3:Y:S04]  /*27d30*/  LDL.LU R154, [R1+0x48] ;  /* 0x00004800019a7983 */ /* 0x000ee80000300800 */
[----:B------:R-:W3:Y:S04]  /*27d40*/  LDL.LU R155, [R1+0x4c] ;  /* 0x00004c00019b7983 */ /* 0x000ee80000300800 */
[----:B------:R-:W-:Y:S04]  /*27d50*/  STL [R1+0x111c], R0 ;  /* 0x00111c0001007387 */ /* 0x000fe80000100800 */
[----:B------:R1:W-:Y:S04]  /*27d60*/  STL.64 [R1+0x170], R88 ;  /* 0x0001705801007387 */ /* 0x0003e80000100a00 */
[----:B------:R4:W-:Y:S04]  /*27d70*/  STL.64 [R1+0x178], R90 ;  /* 0x0001785a01007387 */ /* 0x0009e80000100a00 */
[----:B-1----:R-:W3:Y:S04]  /*27d80*/  LDL.LU R88, [R1+0x60] ;  /* 0x0000600001587983 */ /* 0x002ee80000300800 */
[----:B------:R-:W3:Y:S04]  /*27d90*/  LDL.LU R89, [R1+0x64] ;  /* 0x0000640001597983 */ /* 0x000ee80000300800 */
[----:B----4-:R-:W4:Y:S04]  /*27da0*/  LDL.LU R90, [R1+0x68] ;  /* 0x00006800015a7983 */ /* 0x010f280000300800 */
[----:B------:R-:W4:Y:S04]  /*27db0*/  LDL.LU R91, [R1+0x6c] ;  /* 0x00006c00015b7983 */ /* 0x000f280000300800 */
[----:B------:R1:W-:Y:S04]  /*27dc0*/  STL.64 [R1+0x190], R144 ;  /* 0x0001909001007387 */ /* 0x0003e80000100a00 */
[----:B------:R2:W-:Y:S04]  /*27dd0*/  STL.64 [R1+0x198], R146 ;  /* 0x0001989201007387 */ /* 0x0005e80000100a00 */
[----:B-1----:R-:W4:Y:S04]  /*27de0*/  LDL.LU R144, [R1+0x20] ;  /* 0x0000200001907983 */ /* 0x002f280000300800 */
[----:B------:R-:W4:Y:S04]  /*27df0*/  LDL.LU R145, [R1+0x24] ;  /* 0x0000240001917983 */ /* 0x000f280000300800 */
[----:B--2---:R-:W2:Y:S04]  /*27e00*/  LDL.LU R146, [R1+0x28] ;  /* 0x0000280001927983 */ /* 0x004ea80000300800 */
[----:B------:R-:W2:Y:S04]  /*27e10*/  LDL.LU R147, [R1+0x2c] ;  /* 0x00002c0001937983 */ /* 0x000ea80000300800 */
[----:B------:R-:W2:Y:S04]  /*27e20*/  LDL.LU R148, [R1+0x50] ;  /* 0x0000500001947983 */ /* 0x000ea80000300800 */
[----:B------:R-:W-:Y:S04]  /*27e30*/  STL.64 [R1+0x150], R128 ;  /* 0x0001508001007387 */ /* 0x000fe80000100a00 */
[----:B------:R-:W-:Y:S04]  /*27e40*/  STL.64 [R1+0x158], R130 ;  /* 0x0001588201007387 */ /* 0x000fe80000100a00 */
[----:B------:R1:W-:Y:S04]  /*27e50*/  STL.64 [R1+0x140], R104 ;  /* 0x0001406801007387 */ /* 0x0003e80000100a00 */
[----:B------:R1:W-:Y:S04]  /*27e60*/  STL.64 [R1+0x148], R106 ;  /* 0x0001486a01007387 */ /* 0x0003e80000100a00 */
[----:B------:R-:W2:Y:S04]  /*27e70*/  LDL.LU R149, [R1+0x54] ;  /* 0x0000540001957983 */ /* 0x000ea80000300800 */
[----:B------:R-:W2:Y:S04]  /*27e80*/  LDL.LU R150, [R1+0x58] ;  /* 0x0000580001967983 */ /* 0x000ea80000300800 */
[----:B------:R-:W2:Y:S04]  /*27e90*/  LDL.LU R151, [R1+0x5c] ;  /* 0x00005c0001977983 */ /* 0x000ea80000300800 */
[----:B-1----:R-:W2:Y:S04]  /*27ea0*/  LDL.LU R104, [R1] ;  /* 0x0000000001687983 */ /* 0x002ea80000300800 */
[----:B------:R-:W2:Y:S04]  /*27eb0*/  LDL.LU R105, [R1+0x4] ;  /* 0x0000040001697983 */ /* 0x000ea80000300800 */
[----:B------:R-:W2:Y:S04]  /*27ec0*/  LDL.LU R106, [R1+0x8] ;  /* 0x00000800016a7983 */ /* 0x000ea80000300800 */
[----:B------:R-:W2:Y:S01]  /*27ed0*/  LDL.LU R107, [R1+0xc] ;  /* 0x00000c00016b7983 */ /* 0x000ea20000300800 */
[----:B------:R-:W-:Y:S03]  /*27ee0*/  HMMA.1688.F32.TF32 R44, R20, R94, R44 ;  /* 0x0000005e142c723c */ /* 0x000fe6000008102c */
[----:B------:R-:W-:-:S15]  /*27ef0*/  LDSM.16.M88.4 R128, [R2+UR13+0x4080] ;  /* 0x0040800d0280783b */ /* 0x000fde0008000200 */
[----:B------:R-:W-:Y:S01]  /*27f00*/  NOP ;  /* 0x0000000000007918 */ /* 0x000fe20000000000 */
[----:B------:R1:W-:Y:S04]  /*27f10*/  STL.64 [R1+0x130], R44 ;  /* 0x0001302c01007387 */ /* 0x0003e80000100a00 */
[----:B------:R1:W-:Y:S04]  /*27f20*/  STL.64 [R1+0x138], R46 ;  /* 0x0001382e01007387 */ /* 0x0003e80000100a00 */
[----:B-1----:R-:W4:Y:S04]  /*27f30*/  LDL.LU R44, [R1+0x10] ;  /* 0x00001000012c7983 */ /* 0x002f280000300800 */
[----:B------:R-:W4:Y:S04]  /*27f40*/  LDL.LU R45, [R1+0x14] ;  /* 0x00001400012d7983 */ /* 0x000f280000300800 */
[----:B------:R-:W4:Y:S04]  /*27f50*/  LDL.LU R46, [R1+0x18] ;  /* 0x00001800012e7983 */ /* 0x000f280000300800 */
[----:B------:R-:W4:Y:S01]  /*27f60*/  LDL.LU R47, [R1+0x1c] ;  /* 0x00001c00012f7983 */ /* 0x000f220000300800 */
[-C--:B------:R-:W-:Y:S08]  /*27f70*/  HMMA.1688.F32.TF32 R136, R36, R92.reuse, R136 ;  /* 0x0000005c2488723c */ /* 0x080ff00000081088 */
[----:B------:R-:W-:-:S12]  /*27f80*/  HMMA.1688.F32.TF32 R232, R32, R92, R232 ;  /* 0x0000005c20e8723c */ /* 0x000fd800000810e8 */
[----:B------:R-:W-:Y:S08]  /*27f90*/  HMMA.1688.F32.TF32 R136, R8, R94, R136 ;  /* 0x0000005e0888723c */ /* 0x000ff00000081088 */
[----:B------:R-:W-:Y:S01]  /*27fa0*/  HMMA.1688.F32.TF32 R236, R28, R92, R236 ;  /* 0x0000005c1cec723c */ /* 0x000fe200000810ec */
[----:B------:R-:W-:Y:S02]  /*27fb0*/  IMAD.MOV.U32 R93, RZ, RZ, R3 ;  /* 0x000000ffff5d7224 */ /* 0x000fe400078e0003 */
[----:B------:R-:W-:-:S02]  /*27fc0*/  IMAD.MOV.U32 R92, RZ, RZ, R240 ;  /* 0x000000ffff5c7224 */ /* 0x000fc400078e00f0 */
[----:B------:R-:W2:Y:S06]  /*27fd0*/  LDSM.16.M88.4 R240, [R2+UR13+0x5080] ;  /* 0x0050800d02f0783b */ /* 0x000eac0008000200 */
[----:B------:R-:W-:Y:S01]  /*27fe0*/  STL [R1+0x114], R137 ;  /* 0x0001148901007387 */ /* 0x000fe20000100800 */
[----:B------:R-:W-:Y:S01]  /*27ff0*/  MOV R0, R136 ;  /* 0x0000008800007202 */ /* 0x000fe20000000f00 */
[----:B------:R-:W-:Y:S02]  /*28000*/  IMAD.MOV.U32 R3, RZ, RZ, R139 ;  /* 0x000000ffff037224 */ /* 0x000fe400078e008b */
[----:B------:R1:W-:Y:S02]  /*28010*/  STL [R1+0x118], R138 ;  /* 0x0001188a01007387 */ /* 0x0003e40000100800 */
[----:B-1----:R-:W-:Y:S08]  /*28020*/  HMMA.1688.F32.TF32 R136, R16, R94, R232 ;  /* 0x0000005e1088723c */ /* 0x002ff000000810e8 */
[----:B------:R-:W-:Y:S11]  /*28030*/  HMMA.1688.F32.TF32 R220, R36, R68, R220 ;  /* 0x0000004424dc723c */ /* 0x000ff600000810dc */
[----:B------:R-:W-:-:S02]  /*28040*/  IMAD.MOV.U32 R235, RZ, RZ, R136 ;  /* 0x000000ffffeb7224 */ /* 0x000fc400078e0088 */
[----:B------:R-:W-:Y:S02]  /*28050*/  IMAD.MOV.U32 R234, RZ, RZ, R137 ;  /* 0x000000ffffea7224 */ /* 0x000fe400078e0089 */
[----:B------:R-:W-:Y:S02]  /*28060*/  IMAD.MOV.U32 R233, RZ, RZ, R138 ;  /* 0x000000ffffe97224 */ /* 0x000fe400078e008a */
[----:B------:R-:W-:Y:S02]  /*28070*/  IMAD.MOV.U32 R232, RZ, RZ, R139 ;  /* 0x000000ffffe87224 */ /* 0x000fe400078e008b */
[----:B------:R-:W-:Y:S01]  /*28080*/  HMMA.1688.F32.TF32 R136, R4, R94, R236 ;  /* 0x0000005e0488723c */ /* 0x000fe200000810ec */
[----:B------:R1:W-:Y:S04]  /*28090*/  STL [R1+0x1124], R3 ;  /* 0x0011240301007387 */ /* 0x0003e80000100800 */
[----:B------:R1:W-:Y:S04]  /*280a0*/  STL [R1+0x1120], R0 ;  /* 0x0011200001007387 */ /* 0x0003e80000100800 */
[----:B------:R-:W-:Y:S04]  /*280b0*/  STL [R1+0x1134], R232 ;  /* 0x001134e801007387 */ /* 0x000fe80000100800 */
[----:B------:R-:W-:Y:S04]  /*280c0*/  STL [R1+0x1130], R234 ;  /* 0x001130ea01007387 */ /* 0x000fe80000100800 */
[----:B------:R-:W-:Y:S02]  /*280d0*/  STL [R1+0x112c], R235 ;  /* 0x00112ceb01007387 */ /* 0x000fe40000100800 */
[----:B-1----:R-:W-:-:S02]  /*280e0*/  IMAD.MOV.U32 R3, RZ, RZ, R138 ;  /* 0x000000ffff037224 */ /* 0x002fc400078e008a */
[----:B------:R-:W-:Y:S01]  /*280f0*/  STL [R1+0x1128], R233 ;  /* 0x001128e901007387 */ /* 0x000fe20000100800 */
[----:B------:R-:W-:-:S03]  /*28100*/  IMAD.MOV.U32 R0, RZ, RZ, R139 ;  /* 0x000000ffff007224 */ /* 0x000fc600078e008b */
[----:B------:R2:W-:Y:S01]  /*28110*/  STL.64 [R1+0xd0], R136 ;  /* 0x0000d08801007387 */ /* 0x0005e20000100a00 */
[----:B------:R-:W-:Y:S08]  /*28120*/  HMMA.1688.F32.TF32 R224, R32, R68, R224 ;  /* 0x0000004420e0723c */ /* 0x000ff000000810e0 */
[-C--:B---3--:R-:W-:Y:S08]  /*28130*/  HMMA.1688.F32.TF32 R196, R36, R132.reuse, R196 ;  /* 0x0000008424c4723c */ /* 0x088ff000000810c4 */
[-C--:B------:R-:W-:Y:S08]  /*28140*/  HMMA.1688.F32.TF32 R160, R24, R132.reuse, R160 ;  /* 0x0000008418a0723c */ /* 0x080ff000000810a0 */
[-C--:B------:R-:W-:Y:S08]  /*28150*/  HMMA.1688.F32.TF32 R208, R32, R132.reuse, R208 ;  /* 0x0000008420d0723c */ /* 0x080ff000000810d0 */
[----:B------:R-:W-:Y:S01]  /*28160*/  HMMA.1688.F32.TF32 R212, R28, R132, R212 ;  /* 0x000000841cd4723c */ /* 0x000fe200000810d4 */
[----:B------:R-:W-:-:S02]  /*28170*/  IMAD.MOV.U32 R133, RZ, RZ, R92 ;  /* 0x000000ffff857224 */ /* 0x000fc400078e005c */
[----:B------:R-:W-:Y:S02]  /*28180*/  IMAD.MOV.U32 R132, RZ, RZ, R93 ;  /* 0x000000ffff847224 */ /* 0x000fe400078e005d */
[----:B------:R-:W1:Y:S03]  /*28190*/  LDSM.16.M88.4 R92, [R2+UR13+0x6080] ;  /* 0x0060800d025c783b */ /* 0x000e660008000200 */
[-C--:B------:R-:W-:Y:S08]  /*281a0*/  HMMA.1688.F32.TF32 R228, R28, R68.reuse, R228 ;  /* 0x000000441ce4723c */ /* 0x080ff000000810e4 */
[----:B------:R-:W-:Y:S08]  /*281b0*/  HMMA.1688.F32.TF32 R216, R24, R68, R216 ;  /* 0x0000004418d8723c */ /* 0x000ff000000810d8 */
[----:B------:R-:W-:-:S12]  /*281c0*/  HMMA.1688.F32.TF32 R160, R20, R134, R160 ;  /* 0x0000008614a0723c */ /* 0x000fd800000810a0 */
[----:B------:R-:W-:Y:S01]  /*281d0*/  HMMA.1688.F32.TF32 R216, R20, R70, R216 ;  /* 0x0000004614d8723c */ /* 0x000fe200000810d8 */
[----:B------:R-:W-:Y:S04]  /*281e0*/  STL [R1+0x113c], R0 ;  /* 0x00113c0001007387 */ /* 0x000fe80000100800 */
[----:B------:R-:W-:Y:S03]  /*281f0*/  STL [R1+0x1138], R3 ;  /* 0x0011380301007387 */ /* 0x000fe60000100800 */
[-C--:B--2---:R-:W-:Y:S08]  /*28200*/  HMMA.1688.F32.TF32 R136, R36, R240.reuse, R104 ;  /* 0x000000f02488723c */ /* 0x084ff00000081068 */
[----:B------:R-:W-:Y:S08]  /*28210*/  HMMA.1688.F32.TF32 R104, R28, R240, R48 ;  /* 0x000000f01c68723c */ /* 0x000ff00000081030 */
[----:B------:R-:W-:-:S15]  /*28220*/  HMMA.1688.F32.TF32 R48, R8, R70, R220 ;  /* 0x000000460830723c */ /* 0x000fde00000810dc */
[----:B------:R-:W-:-:S04]  /*28230*/  NOP ;  /* 0x0000000000007918 */ /* 0x000fc80000000000 */
[----:B------:R-:W-:Y:S02]  /*28240*/  IMAD.MOV.U32 R223, RZ, RZ, R48 ;  /* 0x000000ffffdf7224 */ /* 0x000fe400078e0030 */
[----:B------:R-:W-:Y:S02]  /*28250*/  IMAD.MOV.U32 R222, RZ, RZ, R49 ;  /* 0x000000ffffde7224 */ /* 0x000fe400078e0031 */
[----:B------:R-:W-:Y:S02]  /*28260*/  IMAD.MOV.U32 R221, RZ, RZ, R50 ;  /* 0x000000ffffdd7224 */ /* 0x000fe400078e0032 */
[----:B------:R-:W-:Y:S02]  /*28270*/  IMAD.MOV.U32 R220, RZ, RZ, R51 ;  /* 0x000000ffffdc7224 */ /* 0x000fe400078e0033 */
[----:B------:R-:W-:Y:S08]  /*28280*/  HMMA.1688.F32.TF32 R48, R16, R70, R224 ;  /* 0x000000461030723c */ /* 0x000ff000000810e0 */
[----:B----4-:R-:W-:Y:S11]  /*28290*/  HMMA.1688.F32.TF32 R44, R24, R240, R44 ;  /* 0x000000f0182c723c */ /* 0x010ff6000008102c */
[----:B------:R-:W-:Y:S01]  /*282a0*/  MOV R227, R48 ;  /* 0x0000003000e37202 */ /* 0x000fe20000000f00 */
[----:B------:R-:W-:-:S02]  /*282b0*/  IMAD.MOV.U32 R226, RZ, RZ, R49 ;  /* 0x000000ffffe27224 */ /* 0x000fc400078e0031 */
[----:B------:R-:W-:Y:S02]  /*282c0*/  IMAD.MOV.U32 R225, RZ, RZ, R50 ;  /* 0x000000ffffe17224 */ /* 0x000fe400078e0032 */
[----:B------:R-:W-:Y:S02]  /*282d0*/  IMAD.MOV.U32 R224, RZ, RZ, R51 ;  /* 0x000000ffffe07224 */ /* 0x000fe400078e0033 */
[----:B------:R-:W-:Y:S01]  /*282e0*/  HMMA.1688.F32.TF32 R48, R4, R70, R228 ;  /* 0x000000460430723c */ /* 0x000fe200000810e4 */
[----:B------:R-:W-:Y:S01]  /*282f0*/  MOV R234, R217 ;  /* 0x000000d900ea7202 */ /* 0x000fe20000000f00 */
[----:B------:R-:W-:-:S06]  /*28300*/  IMAD.MOV.U32 R232, RZ, RZ, R216 ;  /* 0x000000ffffe87224 */ /* 0x000fcc00078e00d8 */
[----:B------:R-:W-:Y:S11]  /*28310*/  HMMA.1688.F32.TF32 R44, R20, R242, R44 ;  /* 0x000000f2142c723c */ /* 0x000ff6000008102c */
[----:B------:R-:W-:-:S02]  /*28320*/  IMAD.MOV.U32 R231, RZ, RZ, R48 ;  /* 0x000000ffffe77224 */ /* 0x000fc400078e0030 */
[----:B------:R-:W-:Y:S02]  /*28330*/  IMAD.MOV.U32 R230, RZ, RZ, R49 ;  /* 0x000000ffffe67224 */ /* 0x000fe400078e0031 */
[----:B------:R-:W-:Y:S02]  /*28340*/  IMAD.MOV.U32 R229, RZ, RZ, R50 ;  /* 0x000000ffffe57224 */ /* 0x000fe400078e0032 */
[----:B------:R-:W-:Y:S02]  /*28350*/  IMAD.MOV.U32 R228, RZ, RZ, R51 ;  /* 0x000000ffffe47224 */ /* 0x000fe400078e0033 */
[----:B-1----:R-:W-:Y:S01]  /*28360*/  HMMA.1688.F32.TF32 R48, R32, R92, R96 ;  /* 0x0000005c2030723c */ /* 0x002fe20000081060 */
[----:B------:R-:W1:Y:S01]  /*28370*/  LDSM.16.M88.4 R96, [R2+UR13+0x7080] ;  /* 0x0070800d0260783b */ /* 0x000e620008000200 */
[----:B------:R-:W-:-:S03]  /*28380*/  IMAD.MOV.U32 R235, RZ, RZ, R218 ;  /* 0x000000ffffeb7224 */ /* 0x000fc600078e00da */
[----:B------:R2:W-:Y:S01]  /*28390*/  STL [R1+0x1144], R234 ;  /* 0x001144ea01007387 */ /* 0x0005e20000100800 */
[----:B------:R-:W-:-:S03]  /*283a0*/  IMAD.MOV.U32 R233, RZ, RZ, R219 ;  /* 0x000000ffffe97224 */ /* 0x000fc600078e00db */
[----:B------:R3:W-:Y:S04]  /*283b0*/  STL [R1+0x1140], R232 ;  /* 0x001140e801007387 */ /* 0x0007e80000100800 */
[----:B------:R-:W-:Y:S01]  /*283c0*/  STL.64 [R1+0x1150], R222 ;  /* 0x001150de01007387 */ /* 0x000fe20000100a00 */
[----:B--2---:R-:W-:-:S03]  /*283d0*/  IMAD.MOV.U32 R234, RZ, RZ, R160 ;  /* 0x000000ffffea7224 */ /* 0x004fc600078e00a0 */
[----:B------:R2:W-:Y:S01]  /*283e0*/  STL.64 [R1+0x1148], R220 ;  /* 0x001148dc01007387 */ /* 0x0005e20000100a00 */
[----:B---3--:R-:W-:-:S03]  /*283f0*/  MOV R232, R161 ;  /* 0x000000a100e87202 */ /* 0x008fc60000000f00 */
[----:B------:R-:W-:Y:S01]  /*28400*/  STL.64 [R1+0x1160], R226 ;  /* 0x001160e201007387 */ /* 0x000fe20000100a00 */
[----:B------:R-:W-:Y:S03]  /*28410*/  HMMA.1688.F32.TF32 R148, R36, R128, R148 ;  /* 0x000000802494723c */ /* 0x000fe60000081094 */
[----:B------:R3:W-:Y:S04]  /*28420*/  STL.64 [R1+0x1158], R224 ;  /* 0x001158e001007387 */ /* 0x0007e80000100a00 */
[----:B------:R-:W-:Y:S01]  /*28430*/  STL.64 [R1+0x1170], R230 ;  /* 0x001170e601007387 */ /* 0x000fe20000100a00 */
[----:B--2---:R-:W-:-:S03]  /*28440*/  IMAD.MOV.U32 R220, RZ, RZ, R74 ;  /* 0x000000ffffdc7224 */ /* 0x004fc600078e004a */
[----:B------:R2:W-:Y:S01]  /*28450*/  STL.64 [R1+0x1168], R228 ;  /* 0x001168e401007387 */ /* 0x0005e20000100a00 */
[----:B------:R-:W-:Y:S03]  /*28460*/  HMMA.1688.F32.TF32 R88, R24, R128, R88 ;  /* 0x000000801858723c */ /* 0x000fe60000081058 */
[----:B------:R-:W-:Y:S01]  /*28470*/  STL.64 [R1+0x1180], R234 ;  /* 0x001180ea01007387 */ /* 0x000fe20000100a00 */
[----:B------:R-:W-:-:S03]  /*28480*/  IMAD.MOV.U32 R221, RZ, RZ, R75 ;  /* 0x000000ffffdd7224 */ /* 0x000fc600078e004b */
[----:B------:R4:W-:Y:S01]  /*28490*/  STL.64 [R1+0x1178], R232 ;  /* 0x001178e801007387 */ /* 0x0009e20000100a00 */
[----:B------:R-:W-:Y:S03]  /*284a0*/  HMMA.1688.F32.TF32 R152, R32, R128, R152 ;  /* 0x000000802098723c */ /* 0x000fe60000081098 */
[----:B------:R-:W4:Y:S01]  /*284b0*/  LDL.LU R74, [R1+0x1208] ;  /* 0x00120800014a7983 */ /* 0x000f220000300800 */
[----:B------:R-:W-:-:S03]  /*284c0*/  IMAD.MOV.U32 R222, RZ, RZ, R156 ;  /* 0x000000ffffde7224 */ /* 0x000fc600078e009c */
[----:B------:R-:W-:Y:S01]  /*284d0*/  STL.64 [R1], R44 ;  /* 0x0000002c01007387 */ /* 0x000fe20000100a00 */
[----:B------:R-:W-:Y:S01]  /*284e0*/  HMMA.1688.F32.TF32 R144, R28, R128, R144 ;  /* 0x000000801c90723c */ /* 0x000fe20000081090 */
[----:B------:R-:W-:Y:S02]  /*284f0*/  IMAD.MOV.U32 R223, RZ, RZ, R157 ;  /* 0x000000ffffdf7224 */ /* 0x000fe400078e009d */
[----:B------:R1:W-:Y:S01]  /*28500*/  STL.64 [R1+0x8], R46 ;  /* 0x0000082e01007387 */ /* 0x0003e20000100a00 */
[----:B---3--:R-:W-:-:S03]  /*28510*/  MOV R224, R158 ;  /* 0x0000009e00e07202 */ /* 0x008fc60000000f00 */
[----:B------:R-:W3:Y:S01]  /*28520*/  LDL.LU R75, [R1+0x1204] ;  /* 0x00120400014b7983 */ /* 0x000ee20000300800 */
[----:B------:R-:W-:-:S03]  /*28530*/  IMAD.MOV.U32 R225, RZ, RZ, R159 ;  /* 0x000000ffffe17224 */ /* 0x000fc600078e009f */
[----:B------:R-:W3:Y:S01]  /*28540*/  LDL.LU R156, [R1+0x1200] ;  /* 0x00120000019c7983 */ /* 0x000ee20000300800 */
[----:B------:R-:W-:-:S03]  /*28550*/  IMAD.MOV.U32 R226, RZ, RZ, R192 ;  /* 0x000000ffffe27224 */ /* 0x000fc600078e00c0 */
[----:B------:R-:W3:Y:S01]  /*28560*/  LDL.LU R157, [R1+0x11fc] ;  /* 0x0011fc00019d7983 */ /* 0x000ee20000300800 */
[----:B------:R-:W-:-:S03]  /*28570*/  IMAD.MOV.U32 R227, RZ, RZ, R193 ;  /* 0x000000ffffe37224 */ /* 0x000fc600078e00c1 */
[----:B------:R-:W3:Y:S01]  /*28580*/  LDL.LU R158, [R1+0x11f8] ;  /* 0x0011f800019e7983 */ /* 0x000ee20000300800 */
[----:B--2---:R-:W-:-:S03]  /*28590*/  IMAD.MOV.U32 R228, RZ, RZ, R194 ;  /* 0x000000ffffe47224 */ /* 0x004fc600078e00c2 */
[----:B------:R-:W2:Y:S01]  /*285a0*/  LDL.LU R159, [R1+0x11f4] ;  /* 0x0011f400019f7983 */ /* 0x000ea20000300800 */
[----:B------:R-:W-:-:S03]  /*285b0*/  IMAD.MOV.U32 R229, RZ, RZ, R195 ;  /* 0x000000ffffe57224 */ /* 0x000fc600078e00c3 */
[----:B------:R-:W2:Y:S01]  /*285c0*/  LDL.LU R192, [R1+0x11f0] ;  /* 0x0011f00001c07983 */ /* 0x000ea20000300800 */
[----:B------:R-:W-:-:S03]  /*285d0*/  IMAD.MOV.U32 R230, RZ, RZ, R204 ;  /* 0x000000ffffe67224 */ /* 0x000fc600078e00cc */
[----:B------:R-:W2:Y:S01]  /*285e0*/  LDL.LU R193, [R1+0x11ec] ;  /* 0x0011ec0001c17983 */ /* 0x000ea20000300800 */
[----:B------:R-:W-:-:S03]  /*285f0*/  IMAD.MOV.U32 R231, RZ, RZ, R205 ;  /* 0x000000ffffe77224 */ /* 0x000fc600078e00cd */
[----:B------:R-:W2:Y:S01]  /*28600*/  LDL.LU R194, [R1+0x11e8] ;  /* 0x0011e80001c27983 */ /* 0x000ea20000300800 */
[----:B----4-:R-:W-:-:S03]  /*28610*/  IMAD.MOV.U32 R232, RZ, RZ, R206 ;  /* 0x000000ffffe87224 */ /* 0x010fc600078e00ce */
[----:B------:R-:W4:Y:S01]  /*28620*/  LDL.LU R195, [R1+0x11e4] ;  /* 0x0011e40001c37983 */ /* 0x000f220000300800 */
[----:B------:R-:W-:-:S03]  /*28630*/  MOV R233, R207 ;  /* 0x000000cf00e97202 */ /* 0x000fc60000000f00 */
[----:B------:R-:W4:Y:S01]  /*28640*/  LDL.LU R204, [R1+0x11e0] ;  /* 0x0011e00001cc7983 */ /* 0x000f220000300800 */
[----:B------:R-:W-:Y:S01]  /*28650*/  HMMA.1688.F32.TF32 R68, R28, R92, R52 ;  /* 0x0000005c1c44723c */ /* 0x000fe20000081034 */
[----:B------:R-:W-:Y:S02]  /*28660*/  IMAD.MOV.U32 R234, RZ, RZ, R84 ;  /* 0x000000ffffea7224 */ /* 0x000fe400078e0054 */
[----:B------:R-:W4:Y:S01]  /*28670*/  LDL.LU R205, [R1+0x11dc] ;  /* 0x0011dc0001cd7983 */ /* 0x000f220000300800 */
[----:B------:R-:W-:-:S03]  /*28680*/  IMAD.MOV.U32 R235, RZ, RZ, R85 ;  /* 0x000000ffffeb7224 */ /* 0x000fc600078e0055 */
[----:B------:R-:W4:Y:S01]  /*28690*/  LDL.LU R206, [R1+0x11d8] ;  /* 0x0011d80001ce7983 */ /* 0x000f220000300800 */
[----:B-1----:R-:W-:Y:S01]  /*286a0*/  HMMA.1688.F32.TF32 R52, R32, R96, R140 ;  /* 0x000000602034723c */ /* 0x002fe2000008108c */
[----:B------:R-:W-:Y:S02]  /*286b0*/  IMAD.MOV.U32 R142, RZ, RZ, R86 ;  /* 0x000000ffff8e7224 */ /* 0x000fe400078e0056 */
[----:B------:R-:W4:Y:S01]  /*286c0*/  LDL.LU R207, [R1+0x11d4] ;  /* 0x0011d40001cf7983 */ /* 0x000f220000300800 */
[----:B------:R-:W-:-:S03]  /*286d0*/  IMAD.MOV.U32 R143, RZ, RZ, R87 ;  /* 0x000000ffff8f7224 */ /* 0x000fc600078e0057 */
[----:B------:R-:W4:Y:S01]  /*286e0*/  LDL.LU R84, [R1+0x11d0] ;  /* 0x0011d00001547983 */ /* 0x000f220000300800 */
[C---:B------:R-:W-:Y:S03]  /*286f0*/  HMMA.1688.F32.TF32 R236, R8.reuse, R134, R196 ;  /* 0x0000008608ec723c */ /* 0x040fe600000810c4 */
[----:B------:R-:W4:Y:S04]  /*28700*/  LDL.LU R85, [R1+0x11cc] ;  /* 0x0011cc0001557983 */ /* 0x000f280000300800 */
[----:B------:R-:W4:Y:S01]  /*28710*/  LDL.LU R86, [R1+0x11c8] ;  /* 0x0011c80001567983 */ /* 0x000f220000300800 */
[----:B------:R-:W-:Y:S01]  /*28720*/  HMMA.1688.F32.TF32 R196, R8, R130, R148 ;  /* 0x0000008208c4723c */ /* 0x000fe20000081094 */
[----:B------:R-:W-:-:S02]  /*28730*/  IMAD.MOV.U32 R148, RZ, RZ, R60 ;  /* 0x000000ffff947224 */ /* 0x000fc400078e003c */
[----:B------:R-:W4:Y:S01]  /*28740*/  LDL.LU R87, [R1+0x11c4] ;  /* 0x0011c40001577983 */ /* 0x000f220000300800 */
[----:B------:R-:W-:Y:S01]  /*28750*/  IMAD.MOV.U32 R149, RZ, RZ, R61 ;  /* 0x000000ffff957224 */ /* 0x000fe200078e003d */
[----:B------:R-:W-:Y:S02]  /*28760*/  MOV R150, R62 ;  /* 0x0000003e00967202 */ /* 0x000fe40000000f00 */
[----:B------:R-:W4:Y:S01]  /*28770*/  LDL.LU R60, [R1+0x11c0] ;  /* 0x0011c000013c7983 */ /* 0x000f220000300800 */
[----:B------:R-:W-:Y:S01]  /*28780*/  HMMA.1688.F32.TF32 R216, R16, R134, R208 ;  /* 0x0000008610d8723c */ /* 0x000fe200000810d0 */
[----:B------:R-:W-:Y:S02]  /*28790*/  IMAD.MOV.U32 R151, RZ, RZ, R63 ;  /* 0x000000ffff977224 */ /* 0x000fe400078e003f */
[----:B------:R-:W4:Y:S04]  /*287a0*/  LDL.LU R61, [R1+0x11bc] ;  /* 0x0011bc00013d7983 */ /* 0x000f280000300800 */
[----:B------:R-:W4:Y:S01]  /*287b0*/  LDL.LU R62, [R1+0x11b8] ;  /* 0x0011b800013e7983 */ /* 0x000f220000300800 */
[-C--:B------:R-:W-:Y:S03]  /*287c0*/  HMMA.1688.F32.TF32 R208, R20, R130.reuse, R88 ;  /* 0x0000008214d0723c */ /* 0x080fe60000081058 */
[----:B------:R-:W4:Y:S05]  /*287d0*/  LDL.LU R63, [R1+0x11b4] ;  /* 0x0011b400013f7983 */ /* 0x000f2a0000300800 */
[-C--:B------:R-:W-:Y:S01]  /*287e0*/  HMMA.1688.F32.TF32 R88, R16, R130.reuse, R152 ;  /* 0x000000821058723c */ /* 0x080fe20000081098 */
[----:B------:R-:W-:Y:S01]  /*287f0*/  IMAD.MOV.U32 R160, RZ, RZ, R172 ;  /* 0x000000ffffa07224 */ /* 0x000fe200078e00ac */
[----:B------:R-:W-:Y:S06]  /*28800*/  LDSM.16.M88.4 R152, [R2+UR13+0xb080] ;  /* 0x00b0800d0298783b */ /* 0x000fec0008000200 */
[----:B------:R-:W-:Y:S01]  /*28810*/  HMMA.1688.F32.TF32 R128, R4, R130, R144 ;  /* 0x000000820480723c */ /* 0x000fe20000081090 */
[----:B------:R-:W-:-:S02]  /*28820*/  IMAD.MOV.U32 R144, RZ, RZ, R188 ;  /* 0x000000ffff907224 */ /* 0x000fc400078e00bc */
[----:B------:R-:W4:Y:S01]  /*28830*/  LDL.LU R188, [R1+0x11b0] ;  /* 0x0011b00001bc7983 */ /* 0x000f220000300800 */
[----:B------:R-:W-:Y:S02]  /*28840*/  IMAD.MOV.U32 R145, RZ, RZ, R189 ;  /* 0x000000ffff917224 */ /* 0x000fe400078e00bd */
[----:B------:R-:W-:Y:S01]  /*28850*/  IMAD.MOV.U32 R146, RZ, RZ, R190 ;  /* 0x000000ffff927224 */ /* 0x000fe200078e00be */
[----:B------:R-:W4:Y:S01]  /*28860*/  LDL.LU R189, [R1+0x11ac] ;  /* 0x0011ac0001bd7983 */ /* 0x000f220000300800 */
[----:B------:R-:W-:-:S03]  /*28870*/  IMAD.MOV.U32 R147, RZ, RZ, R191 ;  /* 0x000000ffff937224 */ /* 0x000fc600078e00bf */
[----:B------:R-:W4:Y:S01]  /*28880*/  LDL.LU R190, [R1+0x11a8] ;  /* 0x0011a80001be7983 */ /* 0x000f220000300800 */
[----:B------:R-:W-:Y:S02]  /*28890*/  IMAD.MOV.U32 R0, RZ, RZ, R162 ;  /* 0x000000ffff007224 */ /* 0x000fe400078e00a2 */
[----:B------:R-:W-:Y:S01]  /*288a0*/  IMAD.MOV.U32 R161, RZ, RZ, R173 ;  /* 0x000000ffffa17224 */ /* 0x000fe200078e00ad */
[----:B------:R-:W4:Y:S01]  /*288b0*/  LDL.LU R191, [R1+0x11a4] ;  /* 0x0011a40001bf7983 */ /* 0x000f220000300800 */
[----:B------:R-:W-:Y:S01]  /*288c0*/  IMAD.MOV.U32 R3, RZ, RZ, R163 ;  /* 0x000000ffff037224 */ /* 0x000fe200078e00a3 */
[----:B------:R-:W-:Y:S01]  /*288d0*/  MOV R163, R175 ;  /* 0x000000af00a37202 */ /* 0x000fe20000000f00 */
[----:B------:R-:W-:Y:S01]  /*288e0*/  IMAD.MOV.U32 R162, RZ, RZ, R174 ;  /* 0x000000ffffa27224 */ /* 0x000fe200078e00ae */
[----:B------:R-:W4:Y:S04]  /*288f0*/  LDL.LU R172, [R1+0x11a0] ;  /* 0x0011a00001ac7983 */ /* 0x000f280000300800 */
[----:B------:R-:W4:Y:S04]  /*28900*/  LDL.LU R173, [R1+0x119c] ;  /* 0x00119c0001ad7983 */ /* 0x000f280000300800 */
[----:B------:R-:W4:Y:S04]  /*28910*/  LDL.LU R174, [R1+0x1198] ;  /* 0x0011980001ae7983 */ /* 0x000f280000300800 */
[----:B------:R-:W4:Y:S01]  /*28920*/  LDL.LU R175, [R1+0x1194] ;  /* 0x0011940001af7983 */ /* 0x000f220000300800 */
[----:B------:R-:W-:Y:S01]  /*28930*/  HMMA.1688.F32.TF32 R244, R32, R240, R244 ;  /* 0x000000f020f4723c */ /* 0x000fe200000810f4 */
[----:B------:R-:W-:-:S02]  /*28940*/  IMAD.MOV.U32 R241, RZ, RZ, R132 ;  /* 0x000000fffff17224 */ /* 0x000fc400078e0084 */
[----:B------:R-:W-:-:S05]  /*28950*/  IMAD.MOV.U32 R240, RZ, RZ, R133 ;  /* 0x000000fffff07224 */ /* 0x000fca00078e0085 */
[----:B------:R-:W-:Y:S08]  /*28960*/  HMMA.1688.F32.TF32 R212, R4, R134, R212 ;  /* 0x0000008604d4723c */ /* 0x000ff000000810d4 */
[-C--:B------:R-:W-:Y:S08]  /*28970*/  HMMA.1688.F32.TF32 R164, R24, R96.reuse, R164 ;  /* 0x0000006018a4723c */ /* 0x080ff000000810a4 */
[-C--:B------:R-:W-:Y:S08]  /*28980*/  HMMA.1688.F32.TF32 R180, R36, R96.reuse, R180 ;  /* 0x0000006024b4723c */ /* 0x080ff000000810b4 */
[----:B------:R-:W-:Y:S08]  /*28990*/  HMMA.1688.F32.TF32 R132, R28, R96, R100 ;  /* 0x000000601c84723c */ /* 0x000ff00000081064 */
[----:B------:R-:W-:Y:S01]  /*289a0*/  HMMA.1688.F32.TF32 R44, R8, R242, R136 ;  /* 0x000000f2082c723c */ /* 0x000fe20000081088 */
[----:B------:R-:W4:Y:S04]  /*289b0*/  LDL.LU R136, [R1+0x120] ;  /* 0x0001200001887983 */ /* 0x000f280000300800 */
[----:B------:R-:W4:Y:S03]  /*289c0*/  LDL.LU R137, [R1+0x124] ;  /* 0x0001240001897983 */ /* 0x000f260000300800 */
[-C--:B------:R-:W-:Y:S01]  /*289d0*/  HMMA.1688.F32.TF32 R164, R20, R98.reuse, R164 ;  /* 0x0000006214a4723c */ /* 0x080fe200000810a4 */
[----:B------:R-:W4:Y:S04]  /*289e0*/  LDL.LU R138, [R1+0x128] ;  /* 0x00012800018a7983 */ /* 0x000f280000300800 */
[----:B------:R-:W4:Y:S03]  /*289f0*/  LDL.LU R139, [R1+0x12c] ;  /* 0x00012c00018b7983 */ /* 0x000f260000300800 */
[-C--:B------:R-:W-:Y:S08]  /*28a00*/  HMMA.1688.F32.TF32 R180, R8, R98.reuse, R180 ;  /* 0x0000006208b4723c */ /* 0x080ff000000810b4 */
[----:B------:R-:W-:Y:S08]  /*28a10*/  HMMA.1688.F32.TF32 R52, R16, R98, R52 ;  /* 0x000000621034723c */ /* 0x000ff00000081034 */
[-C--:B------:R-:W-:Y:S08]  /*28a20*/  HMMA.1688.F32.TF32 R248, R24, R92.reuse, R248 ;  /* 0x0000005c18f8723c */ /* 0x080ff000000810f8 */
[----:B------:R-:W-:Y:S01]  /*28a30*/  HMMA.1688.F32.TF32 R176, R36, R92, R176 ;  /* 0x0000005c24b0723c */ /* 0x000fe200000810b0 */
[----:B------:R-:W-:Y:S01]  /*28a40*/  IMAD.MOV.U32 R140, RZ, RZ, R240 ;  /* 0x000000ffff8c7224 */ /* 0x000fe200078e00f0 */
[----:B------:R-:W1:Y:S06]  /*28a50*/  LDSM.16.M88.4 R100, [R2+UR13+0x8080] ;  /* 0x0080800d0264783b */ /* 0x000e6c0008000200 */
[----:B------:R-:W-:Y:S01]  /*28a60*/  HMMA.1688.F32.TF32 R96, R4, R98, R132 ;  /* 0x000000620460723c */ /* 0x000fe20000081084 */
[----:B------:R-:W-:-:S02]  /*28a70*/  IMAD.MOV.U32 R132, RZ, RZ, R113 ;  /* 0x000000ffff847224 */ /* 0x000fc400078e0071 */
[----:B------:R-:W4:Y:S01]  /*28a80*/  LDL.LU R113, [R1+0x1190] ;  /* 0x0011900001717983 */ /* 0x000f220000300800 */
[----:B------:R-:W-:Y:S02]  /*28a90*/  IMAD.MOV.U32 R133, RZ, RZ, R114 ;  /* 0x000000ffff857224 */ /* 0x000fe400078e0072 */
[----:B------:R-:W-:Y:S01]  /*28aa0*/  IMAD.MOV.U32 R134, RZ, RZ, R115 ;  /* 0x000000ffff867224 */ /* 0x000fe200078e0073 */
[----:B------:R-:W4:Y:S04]  /*28ab0*/  LDL.LU R114, [R1+0x118c] ;  /* 0x00118c0001727983 */ /* 0x000f280000300800 */
[----:B------:R-:W4:Y:S01]  /*28ac0*/  LDL.LU R115, [R1+0x1188] ;  /* 0x0011880001737983 */ /* 0x000f220000300800 */
[----:B------:R-:W-:Y:S01]  /*28ad0*/  IMAD.MOV.U32 R141, RZ, RZ, R241 ;  /* 0x000000ffff8d7224 */ /* 0x000fe200078e00f1 */
[----:B------:R-:W-:Y:S08]  /*28ae0*/  HMMA.1688.F32.TF32 R244, R16, R242, R244 ;  /* 0x000000f210f4723c */ /* 0x000ff000000810f4 */
[-C--:B------:R-:W-:Y:S08]  /*28af0*/  HMMA.1688.F32.TF32 R248, R20, R94.reuse, R248 ;  /* 0x0000005e14f8723c */ /* 0x080ff000000810f8 */
[-C--:B------:R-:W-:Y:S08]  /*28b00*/  HMMA.1688.F32.TF32 R176, R8, R94.reuse, R176 ;  /* 0x0000005e08b0723c */ /* 0x080ff000000810b0 */
[----:B------:R-:W-:Y:S08]  /*28b10*/  HMMA.1688.F32.TF32 R48, R16, R94, R48 ;  /* 0x0000005e1030723c */ /* 0x000ff00000081030 */
[C---:B------:R-:W-:Y:S01]  /*28b20*/  HMMA.1688.F32.TF32 R240, R4.reuse, R242, R104 ;  /* 0x000000f204f0723c */ /* 0x040fe20000081068 */
[----:B------:R-:W-:Y:S07]  /*28b30*/  LDSM.16.M88.4 R104, [R2+UR13+0x9080] ;  /* 0x0090800d0268783b */ /* 0x000fee0008000200 */
[----:B------:R-:W-:Y:S01]  /*28b40*/  HMMA.1688.F32.TF32 R92, R4, R94, R68 ;  /* 0x0000005e045c723c */ /* 0x000fe20000081044 */
[----:B------:R-:W3:Y:S07]  /*28b50*/  LDSM.16.M88.4 R68, [R2+UR13+0xa080] ;  /* 0x00a0800d0244783b */ /* 0x000eee0008000200 */
[-C--:B-1----:R-:W-:Y:S08]  /*28b60*/  HMMA.1688.F32.TF32 R168, R24, R100.reuse, R168 ;  /* 0x0000006418a8723c */ /* 0x082ff000000810a8 */
[-C--:B------:R-:W-:Y:S08]  /*28b70*/  HMMA.1688.F32.TF32 R184, R36, R100.reuse, R184 ;  /* 0x0000006424b8723c */ /* 0x080ff000000810b8 */
[-C--:B------:R-:W-:Y:S08]  /*28b80*/  HMMA.1688.F32.TF32 R56, R32, R100.reuse, R56 ;  /* 0x000000642038723c */ /* 0x080ff00000081038 */
[----:B------:R-:W-:Y:S08]  /*28b90*/  HMMA.1688.F32.TF32 R12, R28, R100, R12 ;  /* 0x000000641c0c723c */ /* 0x000ff0000008100c */
[----:B------:R-:W-:Y:S08]  /*28ba0*/  HMMA.1688.F32.TF32 R200, R24, R152, R200 ;  /* 0x0000009818c8723c */ /* 0x000ff000000810c8 */
[-C--:B---3--:R-:W-:Y:S08]  /*28bb0*/  HMMA.1688.F32.TF32 R72, R28, R68.reuse, R72 ;  /* 0x000000441c48723c */ /* 0x088ff00000081048 */
[----:B--2---:R-:W-:Y:S08]  /*28bc0*/  HMMA.1688.F32.TF32 R156, R32, R68, R156 ;  /* 0x00000044209c723c */ /* 0x004ff0000008109c */
[C---:B------:R-:W-:Y:S08]  /*28bd0*/  HMMA.1688.F32.TF32 R64, R36.reuse, R152, R64 ;  /* 0x000000982440723c */ /* 0x040ff00000081040 */
[----:B----4-:R-:W-:Y:S08]  /*28be0*/  HMMA.1688.F32.TF32 R192, R36, R68, R192 ;  /* 0x0000004424c0723c */ /* 0x010ff000000810c0 */
[----:B------:R-:W-:Y:S08]  /*28bf0*/  HMMA.1688.F32.TF32 R108, R32, R152, R108 ;  /* 0x00000098206c723c */ /* 0x000ff0000008106c */
[----:B------:R-:W-:Y:S08]  /*28c00*/  HMMA.1688.F32.TF32 R204, R24, R68, R204 ;  /* 0x0000004418cc723c */ /* 0x000ff000000810cc */
[C---:B------:R-:W-:Y:S08]  /*28c10*/  HMMA.1688.F32.TF32 R40, R28.reuse, R152, R40 ;  /* 0x000000981c28723c */ /* 0x040ff00000081028 */
[-C--:B------:R-:W-:Y:S08]  /*28c20*/  HMMA.1688.F32.TF32 R84, R28, R104.reuse, R84 ;  /* 0x000000681c54723c */ /* 0x080ff00000081054 */
[----:B------:R-:W-:Y:S08]  /*28c30*/  HMMA.1688.F32.TF32 R60, R32, R104, R60 ;  /* 0x00000068203c723c */ /* 0x000ff0000008103c */
[----:B------:R-:W-:Y:S08]  /*28c40*/  HMMA.1688.F32.TF32 R168, R20, R102, R168 ;  /* 0x0000006614a8723c */ /* 0x000ff000000810a8 */
[-C--:B------:R-:W-:Y:S08]  /*28c50*/  HMMA.1688.F32.TF32 R188, R36, R104.reuse, R188 ;  /* 0x0000006824bc723c */ /* 0x080ff000000810bc */
[----:B------:R-:W-:Y:S08]  /*28c60*/  HMMA.1688.F32.TF32 R172, R24, R104, R172 ;  /* 0x0000006818ac723c */ /* 0x000ff000000810ac */
        /* <DEDUP_REMOVED lines=8> */
[C---:B------:R-:W-:Y:S01]  /*28cf0*/  HMMA.1688.F32.TF32 R100, R4.reuse, R102, R12 ;  /* 0x000000660464723c */ /* 0x040fe2000008100c */
[----:B------:R-:W1:Y:S07]  /*28d00*/  LDSM.16.M88.4 R12, [R2+UR13+0xc080] ;  /* 0x00c0800d020c783b */ /* 0x000e6e0008000200 */
[C---:B------:R-:W-:Y:S01]  /*28d10*/  HMMA.1688.F32.TF32 R104, R4.reuse, R106, R84 ;  /* 0x0000006a0468723c */ /* 0x040fe20000081054 */
[----:B------:R-:W2:Y:S07]  /*28d20*/  LDSM.16.M88.4 R84, [R2+UR13+0xd080] ;  /* 0x00d0800d0254783b */ /* 0x000eae0008000200 */
[----:B------:R-:W-:Y:S01]  /*28d30*/  HMMA.1688.F32.TF32 R68, R4, R70, R72 ;  /* 0x000000460444723c */ /* 0x000fe20000081048 */
[----:B------:R-:W3:Y:S07]  /*28d40*/  LDSM.16.M88.4 R72, [R2+UR13+0xe080] ;  /* 0x00e0800d0248783b */ /* 0x000eee0008000200 */
[-C--:B------:R-:W-:Y:S08]  /*28d50*/  HMMA.1688.F32.TF32 R200, R20, R154.reuse, R200 ;  /* 0x0000009a14c8723c */ /* 0x080ff000000810c8 */
[-C--:B------:R-:W-:Y:S08]  /*28d60*/  HMMA.1688.F32.TF32 R64, R8, R154.reuse, R64 ;  /* 0x0000009a0840723c */ /* 0x080ff00000081040 */
[-C--:B------:R-:W-:Y:S08]  /*28d70*/  HMMA.1688.F32.TF32 R108, R16, R154.reuse, R108 ;  /* 0x0000009a106c723c */ /* 0x080ff0000008106c */
[----:B------:R-:W-:Y:S01]  /*28d80*/  HMMA.1688.F32.TF32 R152, R4, R154, R40 ;  /* 0x0000009a0498723c */ /* 0x000fe20000081028 */
[----:B------:R-:W4:Y:S04]  /*28d90*/  LDSM.16.M88.4 R40, [R2+UR13+0xf080] ;  /* 0x00f0800d0228783b */ /* 0x000f280008000200 */
[----:B------:R-:W-:Y:S03]  /*28da0*/  STL [R1+0x1104], R2 ;  /* 0x0011040201007387 */ /* 0x000fe60000100800 */
[C---:B-1----:R-:W-:Y:S08]  /*28db0*/  HMMA.1688.F32.TF32 R112, R24.reuse, R12, R112 ;  /* 0x0000000c1870723c */ /* 0x042ff00000081070 */
[C---:B--2---:R-:W-:Y:S08]  /*28dc0*/  HMMA.1688.F32.TF32 R136, R24.reuse, R84, R136 ;  /* 0x000000541888723c */ /* 0x044ff00000081088 */
[C---:B---3--:R-:W-:Y:S08]  /*28dd0*/  HMMA.1688.F32.TF32 R160, R24.reuse, R72, R160 ;  /* 0x0000004818a0723c */ /* 0x048ff000000810a0 */
[----:B----4-:R-:W-:Y:S01]  /*28de0*/  HMMA.1688.F32.TF32 R24, R24, R40, R232 ;  /* 0x000000281818723c */ /* 0x010fe200000810e8 */
[----:B------:R-:W2:Y:S04]  /*28df0*/  LDL.LU.64 R234, [R1+0x1180] ;  /* 0x0011800001ea7983 */ /* 0x000ea80000300a00 */
[----:B------:R-:W3:Y:S03]  /*28e00*/  LDL.LU.64 R232, [R1+0x1178] ;  /* 0x0011780001e87983 */ /* 0x000ee60000300a00 */
[----:B------:R-:W-:Y:S01]  /*28e10*/  HMMA.1688.F32.TF32 R112, R20, R14, R112 ;  /* 0x0000000e1470723c */ /* 0x000fe20000081070 */
[----:B------:R-:W-:-:S07]  /*28e20*/  IMAD.MOV.U32 R135, RZ, RZ, R252 ;  /* 0x000000ffff877224 */ /* 0x000fce00078e00fc */
[-C--:B------:R-:W-:Y:S08]  /*28e30*/  HMMA.1688.F32.TF32 R116, R32, R12.reuse, R116 ;  /* 0x0000000c2074723c */ /* 0x080ff00000081074 */
[C---:B------:R-:W-:Y:S08]  /*28e40*/  HMMA.1688.F32.TF32 R120, R36.reuse, R12, R120 ;  /* 0x0000000c2478723c */ /* 0x040ff00000081078 */
[C---:B------:R-:W-:Y:S08]  /*28e50*/  HMMA.1688.F32.TF32 R80, R36.reuse, R84, R80 ;  /* 0x000000542450723c */ /* 0x040ff00000081050 */
[C---:B------:R-:W-:Y:S08]  /*28e60*/  HMMA.1688.F32.TF32 R144, R36.reuse, R72, R144 ;  /* 0x000000482490723c */ /* 0x040ff00000081090 */
[----:B------:R-:W-:Y:S01]  /*28e70*/  HMMA.1688.F32.TF32 R36, R36, R40, R228 ;  /* 0x000000282424723c */ /* 0x000fe200000810e4 */
[----:B------:R-:W4:Y:S04]  /*28e80*/  LDL.LU.64 R230, [R1+0x1170] ;  /* 0x0011700001e67983 */ /* 0x000f280000300a00 */
[----:B------:R-:W4:Y:S03]  /*28e90*/  LDL.LU.64 R228, [R1+0x1168] ;  /* 0x0011680001e47983 */ /* 0x000f260000300a00 */
[C---:B------:R-:W-:Y:S08]  /*28ea0*/  HMMA.1688.F32.TF32 R132, R32.reuse, R84, R132 ;  /* 0x000000542084723c */ /* 0x040ff00000081084 */
[C---:B------:R-:W-:Y:S08]  /*28eb0*/  HMMA.1688.F32.TF32 R148, R32.reuse, R72, R148 ;  /* 0x000000482094723c */ /* 0x040ff00000081094 */
[----:B------:R-:W-:Y:S01]  /*28ec0*/  HMMA.1688.F32.TF32 R32, R32, R40, R224 ;  /* 0x000000282020723c */ /* 0x000fe200000810e0 */
[----:B------:R-:W4:Y:S04]  /*28ed0*/  LDL.LU.64 R226, [R1+0x1160] ;  /* 0x0011600001e27983 */ /* 0x000f280000300a00 */
[----:B------:R-:W4:Y:S03]  /*28ee0*/  LDL.LU.64 R224, [R1+0x1158] ;  /* 0x0011580001e07983 */ /* 0x000f260000300a00 */
[C---:B------:R-:W-:Y:S08]  /*28ef0*/  HMMA.1688.F32.TF32 R124, R28.reuse, R12, R124 ;  /* 0x0000000c1c7c723c */ /* 0x040ff0000008107c */
[C---:B------:R-:W-:Y:S08]  /*28f00*/  HMMA.1688.F32.TF32 R76, R28.reuse, R84, R76 ;  /* 0x000000541c4c723c */ /* 0x040ff0000008104c */
[C---:B------:R-:W-:Y:S08]  /*28f10*/  HMMA.1688.F32.TF32 R140, R28.reuse, R72, R140 ;  /* 0x000000481c8c723c */ /* 0x040ff0000008108c */
[----:B------:R-:W-:Y:S01]  /*28f20*/  HMMA.1688.F32.TF32 R28, R28, R40, R220 ;  /* 0x000000281c1c723c */ /* 0x000fe200000810dc */
[----:B------:R-:W4:Y:S04]  /*28f30*/  LDL.LU.64 R222, [R1+0x1150] ;  /* 0x0011500001de7983 */ /* 0x000f280000300a00 */
[----:B------:R-:W4:Y:S03]  /*28f40*/  LDL.LU.64 R220, [R1+0x1148] ;  /* 0x0011480001dc7983 */ /* 0x000f260000300a00 */
[C---:B------:R-:W-:Y:S01]  /*28f50*/  HMMA.1688.F32.TF32 R136, R20.reuse, R86, R136 ;  /* 0x000000561488723c */ /* 0x040fe20000081088 */
[----:B------:R-:W-:Y:S04]  /*28f60*/  STL.64 [R1+0x40], R112 ;  /* 0x0000407001007387 */ /* 0x000fe80000100a00 */
[----:B------:R1:W-:Y:S03]  /*28f70*/  STL.64 [R1+0x48], R114 ;  /* 0x0000487201007387 */ /* 0x0003e60000100a00 */
[C---:B------:R-:W-:Y:S08]  /*28f80*/  HMMA.1688.F32.TF32 R24, R20.reuse, R42, R24 ;  /* 0x0000002a1418723c */ /* 0x040ff00000081018 */
[----:B-1----:R-:W-:Y:S08]  /*28f90*/  HMMA.1688.F32.TF32 R112, R20, R74, R160 ;  /* 0x0000004a1470723c */ /* 0x002ff000000810a0 */
[----:B------:R-:W-:Y:S01]  /*28fa0*/  HMMA.1688.F32.TF32 R20, R16, R14, R116 ;  /* 0x0000000e1014723c */ /* 0x000fe20000081074 */
[----:B------:R-:W-:Y:S02]  /*28fb0*/  STL.64 [R1+0x240], R136 ;  /* 0x0002408801007387 */ /* 0x000fe40000100a00 */
[----:B------:R-:W-:-:S02]  /*28fc0*/  IMAD.MOV.U32 R2, RZ, RZ, R26 ;  /* 0x000000ffff027224 */ /* 0x000fc400078e001a */
[----:B------:R-:W-:Y:S01]  /*28fd0*/  IMAD.MOV.U32 R252, RZ, RZ, R27 ;  /* 0x000000fffffc7224 */ /* 0x000fe200078e001b */
[----:B------:R-:W-:Y:S05]  /*28fe0*/  STL.64 [R1+0x248], R138 ;  /* 0x0002488a01007387 */ /* 0x000fea0000100a00 */
[----:B------:R-:W-:Y:S04]  /*28ff0*/  STL.64 [R1+0x270], R112 ;  /* 0x0002707001007387 */ /* 0x000fe80000100a00 */
[----:B------:R1:W-:Y:S04]  /*29000*/  STL.64 [R1+0x278], R114 ;  /* 0x0002787201007387 */ /* 0x0003e80000100a00 */
[----:B------:R1:W-:Y:S04]  /*29010*/  STL.64 [R1+0x290], R24 ;  /* 0x0002901801007387 */ /* 0x0003e80000100a00 */
[----:B------:R-:W-:Y:S04]  /*29020*/  STL [R1+0x110c], R2 ;  /* 0x00110c0201007387 */ /* 0x000fe80000100800 */
[----:B------:R-:W-:Y:S01]  /*29030*/  STL [R1+0x1108], R252 ;  /* 0x001108fc01007387 */ /* 0x000fe20000100800 */
[C---:B-1----:R-:W-:Y:S03]  /*29040*/  HMMA.1688.F32.TF32 R112, R16.reuse, R86, R132 ;  /* 0x000000561070723c */ /* 0x042fe60000081084 */
[----:B------:R-:W-:Y:S04]  /*29050*/  STL.64 [R1+0x20], R20 ;  /* 0x0000201401007387 */ /* 0x000fe80000100a00 */
[----:B------:R1:W-:Y:S01]  /*29060*/  STL.64 [R1+0x28], R22 ;  /* 0x0000281601007387 */ /* 0x0003e20000100a00 */
[C---:B------:R-:W-:Y:S08]  /*29070*/  HMMA.1688.F32.TF32 R24, R16.reuse, R74, R148 ;  /* 0x0000004a1018723c */ /* 0x040ff00000081094 */
[----:B-1----:R-:W-:Y:S08]  /*29080*/  HMMA.1688.F32.TF32 R20, R16, R42, R32 ;  /* 0x0000002a1014723c */ /* 0x002ff00000081020 */
[----:B------:R-:W-:Y:S01]  /*29090*/  HMMA.1688.F32.TF32 R16, R8, R14, R120 ;  /* 0x0000000e0810723c */ /* 0x000fe20000081078 */
[----:B------:R-:W-:Y:S04]  /*290a0*/  STL.64 [R1+0x1e0], R112 ;  /* 0x0001e07001007387 */ /* 0x000fe80000100a00 */
[----:B------:R-:W-:Y:S04]  /*290b0*/  STL.64 [R1+0x1e8], R114 ;  /* 0x0001e87201007387 */ /* 0x000fe80000100a00 */
[----:B------:R-:W-:Y:S04]  /*290c0*/  STL.64 [R1+0x250], R24 ;  /* 0x0002501801007387 */ /* 0x000fe80000100a00 */
[----:B------:R1:W-:Y:S01]  /*290d0*/  STL.64 [R1+0x258], R26 ;  /* 0x0002581a01007387 */ /* 0x0003e20000100a00 */
[----:B------:R-:W-:Y:S01]  /*290e0*/  IMAD.MOV.U32 R151, RZ, RZ, R20 ;  /* 0x000000ffff977224 */ /* 0x000fe200078e0014 */
[----:B------:R-:W-:Y:S01]  /*290f0*/  MOV R149, R22 ;  /* 0x0000001600957202 */ /* 0x000fe20000000f00 */
[----:B------:R-:W-:-:S03]  /*29100*/  IMAD.MOV.U32 R150, RZ, RZ, R21 ;  /* 0x000000ffff967224 */ /* 0x000fc600078e0015 */
[----:B------:R-:W-:Y:S01]  /*29110*/  STL.64 [R1+0x30], R16 ;  /* 0x0000301001007387 */ /* 0x000fe20000100a00 */
[----:B------:R-:W-:-:S03]  /*29120*/  IMAD.MOV.U32 R148, RZ, RZ, R23 ;  /* 0x000000ffff947224 */ /* 0x000fc600078e0017 */
[----:B------:R1:W-:Y:S02]  /*29130*/  STL.64 [R1+0x38], R18 ;  /* 0x0000381201007387 */ /* 0x0003e40000100a00 */
[C---:B-1----:R-:W-:Y:S08]  /*29140*/  HMMA.1688.F32.TF32 R24, R8.reuse, R86, R80 ;  /* 0x000000560818723c */ /* 0x042ff00000081050 */
[C---:B------:R-:W-:Y:S08]  /*29150*/  HMMA.1688.F32.TF32 R20, R8.reuse, R74, R144 ;  /* 0x0000004a0814723c */ /* 0x040ff00000081090 */
[----:B------:R-:W-:Y:S08]  /*29160*/  HMMA.1688.F32.TF32 R16, R8, R42, R36 ;  /* 0x0000002a0810723c */ /* 0x000ff00000081024 */
[C---:B------:R-:W-:Y:S08]  /*29170*/  HMMA.1688.F32.TF32 R12, R4.reuse, R14, R124 ;  /* 0x0000000e040c723c */ /* 0x040ff0000008107c */
[----:B------:R-:W-:Y:S01]  /*29180*/  HMMA.1688.F32.TF32 R8, R4, R86, R76 ;  /* 0x000000560408723c */ /* 0x000fe2000008104c */
[----:B------:R-:W-:Y:S02]  /*29190*/  STL.64 [R1+0x60], R24 ;  /* 0x0000601801007387 */ /* 0x000fe40000100a00 */
[----:B------:R-:W-:-:S02]  /*291a0*/  IMAD.MOV.U32 R252, RZ, RZ, R17 ;  /* 0x000000fffffc7224 */ /* 0x000fc400078e0011 */
[----:B------:R-:W-:Y:S01]  /*291b0*/  STL.64 [R1+0x68], R26 ;  /* 0x0000681a01007387 */ /* 0x000fe20000100a00 */
[----:B------:R-:W-:-:S03]  /*291c0*/  IMAD.MOV.U32 R2, RZ, RZ, R16 ;  /* 0x000000ffff027224 */ /* 0x000fc600078e0010 */
[----:B------:R-:W-:Y:S04]  /*291d0*/  STL.64 [R1+0x230], R20 ;  /* 0x0002301401007387 */ /* 0x000fe80000100a00 */
[----:B------:R-:W-:Y:S04]  /*291e0*/  STL.64 [R1+0x238], R22 ;  /* 0x0002381601007387 */ /* 0x000fe80000100a00 */
[----:B------:R-:W-:Y:S04]  /*291f0*/  STL.64 [R1+0x268], R18 ;  /* 0x0002681201007387 */ /* 0x000fe80000100a00 */
[----:B------:R1:W-:Y:S04]  /*29200*/  STL [R1+0x1114], R252 ;  /* 0x001114fc01007387 */ /* 0x0003e80000100800 */
[----:B------:R1:W-:Y:S04]  /*29210*/  STL [R1+0x1110], R2 ;  /* 0x0011100201007387 */ /* 0x0003e80000100800 */
[----:B------:R-:W-:Y:S01]  /*29220*/  STL.64 [R1+0x10], R12 ;  /* 0x0000100c01007387 */ /* 0x000fe20000100a00 */
[----:B-1----:R-:W-:-:S03]  /*29230*/  IMAD.MOV.U32 R252, RZ, RZ, R10 ;  /* 0x000000fffffc7224 */ /* 0x002fc600078e000a */
[----:B------:R-:W-:Y:S01]  /*29240*/  STL.64 [R1+0x18], R14 ;  /* 0x0000180e01007387 */ /* 0x000fe20000100a00 */
[----:B------:R-:W-:-:S03]  /*29250*/  IMAD.MOV.U32 R2, RZ, RZ, R11 ;  /* 0x000000ffff027224 */ /* 0x000fc600078e000b */
[----:B------:R1:W-:Y:S02]  /*29260*/  STL.64 [R1+0x80], R8 ;  /* 0x0000800801007387 */ /* 0x0003e40000100a00 */
[----:B-1----:R-:W-:Y:S01]  /*29270*/  HMMA.1688.F32.TF32 R8, R4, R74, R140 ;  /* 0x0000004a0408723c */ /* 0x002fe2000008108c */
[----:B--2---:R-:W-:Y:S02]  /*29280*/  IMAD.MOV.U32 R112, RZ, RZ, R234 ;  /* 0x000000ffff707224 */ /* 0x004fe400078e00ea */
[----:B---3--:R-:W-:Y:S02]  /*29290*/  IMAD.MOV.U32 R113, RZ, RZ, R232 ;  /* 0x000000ffff717224 */ /* 0x008fe400078e00e8 */
[----:B------:R-:W-:Y:S02]  /*292a0*/  IMAD.MOV.U32 R114, RZ, RZ, R0 ;  /* 0x000000ffff727224 */ /* 0x000fe400078e0000 */
[----:B------:R-:W-:-:S12]  /*292b0*/  IMAD.MOV.U32 R115, RZ, RZ, R3 ;  /* 0x000000ffff737224 */ /* 0x000fd800078e0003 */
[----:B------:R-:W-:Y:S04]  /*292c0*/  STL.64 [R1+0x188], R10 ;  /* 0x0001880a01007387 */ /* 0x000fe80000100a00 */
[----:B------:R-:W2:Y:S04]  /*292d0*/  LDL.LU R234, [R1+0x1144] ;  /* 0x0011440001ea7983 */ /* 0x000ea80000300800 */
[----:B------:R-:W3:Y:S04]  /*292e0*/  LDL.LU R232, [R1+0x1140] ;  /* 0x0011400001e87983 */ /* 0x000ee80000300800 */
[----:B------:R-:W4:Y:S04]  /*292f0*/  LDL.LU R0, [R1+0x113c] ;  /* 0x00113c0001007983 */ /* 0x000f280000300800 */
[----:B------:R-:W4:Y:S01]  /*29300*/  LDL.LU R3, [R1+0x1138] ;  /* 0x0011380001037983 */ /* 0x000f220000300800 */
[----:B------:R-:W-:Y:S01]  /*29310*/  IMAD.MOV.U32 R146, RZ, RZ, R235 ;  /* 0x000000ffff927224 */ /* 0x000fe200078e00eb */
[----:B------:R-:W-:Y:S01]  /*29320*/  MOV R147, R233 ;  /* 0x000000e900937202 */ /* 0x000fe20000000f00 */
[----:B--2---:R-:W-:-:S02]  /*29330*/  IMAD.MOV.U32 R145, RZ, RZ, R234 ;  /* 0x000000ffff917224 */ /* 0x004fc400078e00ea */
[----:B---3--:R-:W-:Y:S02]  /*29340*/  IMAD.MOV.U32 R144, RZ, RZ, R232 ;  /* 0x000000ffff907224 */ /* 0x008fe400078e00e8 */
[----:B------:R-:W2:Y:S04]  /*29350*/  LDL.LU R232, [R1+0x1134] ;  /* 0x0011340001e87983 */ /* 0x000ea80000300800 */
[----:B------:R-:W3:Y:S04]  /*29360*/  LDL.LU R234, [R1+0x1130] ;  /* 0x0011300001ea7983 */ /* 0x000ee80000300800 */
[----:B------:R-:W2:Y:S01]  /*29370*/  LDL.LU R235, [R1+0x112c] ;  /* 0x00112c0001eb7983 */ /* 0x000ea20000300800 */
[----:B----4-:R-:W-:-:S03]  /*29380*/  IMAD.MOV.U32 R118, RZ, RZ, R3 ;  /* 0x000000ffff767224 */ /* 0x010fc600078e0003 */
[----:B------:R-:W4:Y:S01]  /*29390*/  LDL.LU R233, [R1+0x1128] ;  /* 0x0011280001e97983 */ /* 0x000f220000300800 */
[----:B------:R-:W-:-:S03]  /*293a0*/  IMAD.MOV.U32 R119, RZ, RZ, R0 ;  /* 0x000000ffff777224 */ /* 0x000fc600078e0000 */
[----:B------:R-:W2:Y:S04]  /*293b0*/  LDL.LU R116, [R1+0xd0] ;  /* 0x0000d00001747983 */ /* 0x000ea80000300800 */
[----:B------:R-:W2:Y:S04]  /*293c0*/  LDL.LU R117, [R1+0xd4] ;  /* 0x0000d40001757983 */ /* 0x000ea80000300800 */
[----:B------:R-:W2:Y:S04]  /*293d0*/  LDL.LU R3, [R1+0x1124] ;  /* 0x0011240001037983 */ /* 0x000ea80000300800 */
[----:B------:R-:W2:Y:S04]  /*293e0*/  LDL.LU R0, [R1+0x1120] ;  /* 0x0011200001007983 */ /* 0x000ea80000300800 */
[----:B------:R-:W3:Y:S04]  /*293f0*/  LDL.LU R136, [R1+0x130] ;  /* 0x0001300001887983 */ /* 0x000ee80000300800 */
        /* <DEDUP_REMOVED lines=18> */
[----:B------:R-:W3:Y:S01]  /*29520*/  LDL.LU R163, [R1+0x15c] ;  /* 0x00015c0001a37983 */ /* 0x000ee20000300800 */
[----:B--2---:R-:W-:-:S03]  /*29530*/  IMAD.MOV.U32 R76, RZ, RZ, R0 ;  /* 0x000000ffff4c7224 */ /* 0x004fc600078e0000 */
[----:B------:R-:W2:Y:S01]  /*29540*/  LDL.LU R0, [R1+0x111c] ;  /* 0x00111c0001007983 */ /* 0x000ea20000300800 */
[----:B------:R-:W-:-:S03]  /*29550*/  IMAD.MOV.U32 R79, RZ, RZ, R3 ;  /* 0x000000ffff4f7224 */ /* 0x000fc600078e0003 */
[----:B------:R-:W2:Y:S04]  /*29560*/  LDL.LU R77, [R1+0x114] ;  /* 0x00011400014d7983 */ /* 0x000ea80000300800 */
[----:B------:R-:W2:Y:S04]  /*29570*/  LDL.LU R78, [R1+0x118] ;  /* 0x00011800014e7983 */ /* 0x000ea80000300800 */
[----:B------:R-:W2:Y:S01]  /*29580*/  LDL.LU R3, [R1+0x1118] ;  /* 0x0011180001037983 */ /* 0x000ea20000300800 */
[----:B------:R-:W-:Y:S01]  /*29590*/  IMAD.MOV.U32 R34, RZ, RZ, R221 ;  /* 0x000000ffff227224 */ /* 0x000fe200078e00dd */
[----:B------:R-:W-:Y:S01]  /*295a0*/  MOV R32, R223 ;  /* 0x000000df00207202 */ /* 0x000fe20000000f00 */
[----:B------:R-:W-:Y:S01]  /*295b0*/  IMAD.MOV.U32 R33, RZ, RZ, R222 ;  /* 0x000000ffff217224 */ /* 0x000fe200078e00de */
[----:B------:R-:W-:Y:S01]  /*295c0*/  MOV R122, R229 ;  /* 0x000000e5007a7202 */ /* 0x000fe20000000f00 */
[----:B------:R-:W-:-:S02]  /*295d0*/  IMAD.MOV.U32 R80, RZ, RZ, R227 ;  /* 0x000000ffff507224 */ /* 0x000fc400078e00e3 */
[----:B------:R-:W-:Y:S02]  /*295e0*/  IMAD.MOV.U32 R82, RZ, RZ, R225 ;  /* 0x000000ffff527224 */ /* 0x000fe400078e00e1 */
[----:B------:R-:W-:Y:S02]  /*295f0*/  IMAD.MOV.U32 R124, RZ, RZ, R235 ;  /* 0x000000ffff7c7224 */ /* 0x000fe400078e00eb */
[----:B----4-:R-:W-:Y:S02]  /*29600*/  IMAD.MOV.U32 R126, RZ, RZ, R233 ;  /* 0x000000ffff7e7224 */ /* 0x010fe400078e00e9 */
[----:B------:R-:W-:Y:S02]  /*29610*/  IMAD.MOV.U32 R120, RZ, RZ, R231 ;  /* 0x000000ffff787224 */ /* 0x000fe400078e00e7 */
[----:B------:R-:W-:Y:S02]  /*29620*/  IMAD.MOV.U32 R121, RZ, RZ, R230 ;  /* 0x000000ffff797224 */ /* 0x000fe400078e00e6 */
[----:B------:R-:W-:-:S02]  /*29630*/  IMAD.MOV.U32 R123, RZ, RZ, R228 ;  /* 0x000000ffff7b7224 */ /* 0x000fc400078e00e4 */
[----:B------:R-:W-:Y:S02]  /*29640*/  IMAD.MOV.U32 R35, RZ, RZ, R220 ;  /* 0x000000ffff237224 */ /* 0x000fe400078e00dc */
[----:B------:R-:W-:Y:S02]  /*29650*/  IMAD.MOV.U32 R85, RZ, RZ, R8 ;  /* 0x000000ffff557224 */ /* 0x000fe400078e0008 */
[----:B------:R-:W-:Y:S02]  /*29660*/  IMAD.MOV.U32 R84, RZ, RZ, R9 ;  /* 0x000000ffff547224 */ /* 0x000fe400078e0009 */
[----:B---3--:R-:W-:Y:S02]  /*29670*/  IMAD.MOV.U32 R125, RZ, RZ, R234 ;  /* 0x000000ffff7d7224 */ /* 0x008fe400078e00ea */
[----:B------:R-:W-:Y:S01]  /*29680*/  IMAD.MOV.U32 R127, RZ, RZ, R232 ;  /* 0x000000ffff7f7224 */ /* 0x000fe200078e00e8 */
[----:B------:R-:W-:Y:S01]  /*29690*/  HMMA.1688.F32.TF32 R4, R4, R42, R28 ;  /* 0x0000002a0404723c */ /* 0x000fe2000008101c */
[----:B------:R-:W-:-:S02]  /*296a0*/  IMAD.MOV.U32 R81, RZ, RZ, R226 ;  /* 0x000000ffff517224 */ /* 0x000fc400078e00e2 */
[----:B------:R-:W-:-:S15]  /*296b0*/  IMAD.MOV.U32 R83, RZ, RZ, R224 ;  /* 0x000000ffff537224 */ /* 0x000fde00078e00e0 */
[----:B------:R-:W-:Y:S01]  /*296c0*/  NOP ;  /* 0x0000000000007918 */ /* 0x000fe20000000000 */
[----:B------:R-:W-:Y:S01]  /*296d0*/  IMAD.MOV.U32 R37, RZ, RZ, R4 ;  /* 0x000000ffff257224 */ /* 0x000fe200078e0004 */
[----:B------:R-:W-:Y:S01]  /*296e0*/  MOV R36, R5 ;  /* 0x0000000500247202 */ /* 0x000fe20000000f00 */
[----:B------:R-:W-:Y:S02]  /*296f0*/  IMAD.MOV.U32 R41, RZ, RZ, R6 ;  /* 0x000000ffff297224 */ /* 0x000fe400078e0006 */
[----:B------:R-:W-:Y:S01]  /*29700*/  IMAD.MOV.U32 R40, RZ, RZ, R7 ;  /* 0x000000ffff287224 */ /* 0x000fe200078e0007 */
[C---:B--2---:R-:W-:Y:S01]  /*29710*/  LOP3.LUT R221, R0.reuse, 0x20, RZ, 0x3c, !PT ;  /* 0x0000002000dd7812 */ /* 0x044fe200078e3cff */
[----:B------:R-:W-:Y:S01]  /*29720*/  LDS R232, [R0+UR12+0x23000] ;  /* 0x0230000c00e87984 */ /* 0x000fe20008000800 */
[C---:B------:R-:W-:Y:S02]  /*29730*/  LOP3.LUT R222, R0.reuse, 0x40, RZ, 0x3c, !PT ;  /* 0x0000004000de7812 */ /* 0x040fe400078e3cff */
[----:B------:R-:W-:Y:S01]  /*29740*/  LOP3.LUT R223, R0, 0x60, RZ, 0x3c, !PT ;  /* 0x0000006000df7812 */ /* 0x000fe200078e3cff */
[----:B------:R-:W-:Y:S04]  /*29750*/  LDS R233, [R221+UR12+0x23000] ;  /* 0x0230000cdde97984 */ /* 0x000fe80008000800 */
        /* <DEDUP_REMOVED lines=11> */
[----:B------:R-:W1:Y:S04]  /*29810*/  LDSM.16.M88.4 R20, [R3+UR13+0x80] ;  /* 0x0000800d0314783b */ /* 0x000e680008000200 */
[----:B------:R-:W-:Y:S04]  /*29820*/  LDS R234, [R0+UR12+0x23400] ;  /* 0x0234000c00ea7984 */ /* 0x000fe80008000800 */
[----:B------:R-:W2:Y:S04]  /*29830*/  LDSM.16.M88.4 R8, [R3+UR13+0x2080] ;  /* 0x0020800d0308783b */ /* 0x000ea80008000200 */
[----:B------:R-:W3:Y:S04]  /*29840*/  LDSM.16.M88.4 R12, [R3+UR13+0x3080] ;  /* 0x0030800d030c783b */ /* 0x000ee80008000200 */
[----:B------:R-:W-:Y:S04]  /*29850*/  LDS R224, [R0+UR12+0x23080] ;  /* 0x0230800c00e07984 */ /* 0x000fe80008000800 */
[----:B------:R-:W4:Y:S04]  /*29860*/  LDS R226, [R0+UR12+0x23480] ;  /* 0x0234800c00e27984 */ /* 0x000f280008000800 */
[----:B------:R-:W4:Y:S04]  /*29870*/  LDSM.16.M88.4 R4, [R3+UR13+0x1080] ;  /* 0x0010800d0304783b */ /* 0x000f280008000200 */
[----:B------:R-:W4:Y:S01]  /*29880*/  LDSM.16.M88.4 R16, [R3+UR13+0x4080] ;  /* 0x0040800d0310783b */ /* 0x000f220008000200 */
[----:B-1----:R-:W-:Y:S08]  /*29890*/  HMMA.1688.F32.TF32 R72, R220, R20, R140 ;  /* 0x00000014dc48723c */ /* 0x002ff0000008108c */
[C---:B--2---:R-:W-:Y:S08]  /*298a0*/  HMMA.1688.F32.TF32 R140, R232.reuse, R8, R144 ;  /* 0x00000008e88c723c */ /* 0x044ff00000081090 */
[C---:B---3--:R-:W-:Y:S01]  /*298b0*/  HMMA.1688.F32.TF32 R144, R232.reuse, R12, R112 ;  /* 0x0000000ce890723c */ /* 0x048fe20000081070 */
[----:B------:R-:W2:Y:S04]  /*298c0*/  LDL.LU R112, [R1] ;  /* 0x0000000001707983 */ /* 0x000ea80000300800 */
[----:B------:R-:W2:Y:S04]  /*298d0*/  LDL.LU R113, [R1+0x4] ;  /* 0x0000040001717983 */ /* 0x000ea80000300800 */
[----:B------:R-:W2:Y:S04]  /*298e0*/  LDL.LU R114, [R1+0x8] ;  /* 0x0000080001727983 */ /* 0x000ea80000300800 */
[----:B------:R-:W2:Y:S01]  /*298f0*/  LDL.LU R115, [R1+0xc] ;  /* 0x00000c0001737983 */ /* 0x000ea20000300800 */
[-C--:B------:R-:W-:Y:S08]  /*29900*/  HMMA.1688.F32.TF32 R132, R232, R20.reuse, R132 ;  /* 0x00000014e884723c */ /* 0x080ff00000081084 */
[-C--:B----4-:R-:W-:Y:S08]  /*29910*/  HMMA.1688.F32.TF32 R160, R224, R20.reuse, R160 ;  /* 0x00000014e0a0723c */ /* 0x090ff000000810a0 */
[----:B------:R-:W-:Y:S01]  /*29920*/  HMMA.1688.F32.TF32 R24, R228, R20, R24 ;  /* 0x00000014e418723c */ /* 0x000fe20000081018 */
[----:B------:R-:W-:Y:S01]  /*29930*/  IMAD.MOV.U32 R20, RZ, RZ, R37 ;  /* 0x000000ffff147224 */ /* 0x000fe200078e0025 */
[----:B------:R-:W-:-:S06]  /*29940*/  MOV R21, R36 ;  /* 0x0000002400157202 */ /* 0x000fcc0000000f00 */
[----:B------:R-:W-:Y:S01]  /*29950*/  HMMA.1688.F32.TF32 R36, R228, R12, R236 ;  /* 0x0000000ce424723c */ /* 0x000fe200000810ec */
[----:B------:R-:W-:Y:S02]  /*29960*/  IMAD.MOV.U32 R236, RZ, RZ, R85 ;  /* 0x000000ffffec7224 */ /* 0x000fe400078e0055 */
[----:B------:R-:W-:-:S05]  /*29970*/  IMAD.MOV.U32 R237, RZ, RZ, R84 ;  /* 0x000000ffffed7224 */ /* 0x000fca00078e0054 */
[----:B------:R-:W-:Y:S01]  /*29980*/  HMMA.1688.F32.TF32 R84, R224, R12, R216 ;  /* 0x0000000ce054723c */ /* 0x000fe200000810d8 */
[C---:B------:R-:W-:Y:S02]  /*29990*/  LOP3.LUT R216, R0.reuse, 0x20, RZ, 0x3c, !PT ;  /* 0x0000002000d87812 */ /* 0x040fe400078e3cff */
[----:B------:R-:W-:Y:S01]  /*299a0*/  LOP3.LUT R218, R0, 0x40, RZ, 0x3c, !PT ;  /* 0x0000004000da7812 */ /* 0x000fe200078e3cff */
[----:B------:R-:W-:Y:S02]  /*299b0*/  IMAD.MOV.U32 R238, RZ, RZ, R41 ;  /* 0x000000ffffee7224 */ /* 0x000fe400078e0029 */
[----:B------:R-:W-:Y:S01]  /*299c0*/  IMAD.MOV.U32 R239, RZ, RZ, R40 ;  /* 0x000000ffffef7224 */ /* 0x000fe200078e0028 */
[----:B------:R-:W-:Y:S01]  /*299d0*/  LDS R217, [R216+UR12+0x23800] ;  /* 0x0238000cd8d97984 */ /* 0x000fe20008000800 */
[-C--:B------:R-:W-:Y:S03]  /*299e0*/  HMMA.1688.F32.TF32 R28, R228, R4.reuse, R76 ;  /* 0x00000004e41c723c */ /* 0x080fe6000008104c */
[----:B------:R-:W-:Y:S05]  /*299f0*/  LDS R219, [R216+UR12+0x23c00] ;  /* 0x023c000cd8db7984 */ /* 0x000fea0008000800 */
[-C--:B------:R-:W-:Y:S08]  /*29a00*/  HMMA.1688.F32.TF32 R136, R232, R4.reuse, R136 ;  /* 0x00000004e888723c */ /* 0x080ff00000081088 */
[-C--:B------:R-:W-:Y:S08]  /*29a10*/  HMMA.1688.F32.TF32 R76, R224, R4.reuse, R124 ;  /* 0x00000004e04c723c */ /* 0x080ff0000008107c */
[----:B------:R-:W-:Y:S01]  /*29a20*/  HMMA.1688.F32.TF32 R116, R220, R4, R116 ;  /* 0x00000004dc74723c */ /* 0x000fe20000081074 */
[----:B------:R-:W-:-:S02]  /*29a30*/  IMAD.MOV.U32 R4, RZ, RZ, R149 ;  /* 0x000000ffff047224 */ /* 0x000fc400078e0095 */
[----:B------:R-:W-:-:S05]  /*29a40*/  IMAD.MOV.U32 R5, RZ, RZ, R148 ;  /* 0x000000ffff057224 */ /* 0x000fca00078e0094 */
[-C--:B------:R-:W-:Y:S08]  /*29a50*/  HMMA.1688.F32.TF32 R32, R228, R8.reuse, R32 ;  /* 0x00000008e420723c */ /* 0x080ff00000081020 */
[-C--:B------:R-:W-:Y:S08]  /*29a60*/  HMMA.1688.F32.TF32 R80, R224, R8.reuse, R80 ;  /* 0x00000008e050723c */ /* 0x080ff00000081050 */
[----:B------:R-:W-:Y:S01]  /*29a70*/  HMMA.1688.F32.TF32 R120, R220, R8, R120 ;  /* 0x00000008dc78723c */ /* 0x000fe20000081078 */
[----:B------:R-:W-:-:S02]  /*29a80*/  IMAD.MOV.U32 R8, RZ, RZ, R151 ;  /* 0x000000ffff087224 */ /* 0x000fc400078e0097 */
[----:B------:R-:W-:-:S05]  /*29a90*/  IMAD.MOV.U32 R9, RZ, RZ, R150 ;  /* 0x000000ffff097224 */ /* 0x000fca00078e0096 */
[----:B------:R-:W-:Y:S01]  /*29aa0*/  HMMA.1688.F32.TF32 R124, R220, R12, R212 ;  /* 0x0000000cdc7c723c */ /* 0x000fe200000810d4 */
[----:B------:R-:W-:Y:S04]  /*29ab0*/  LDS R213, [R216+UR12+0x23880] ;  /* 0x0238800cd8d57984 */ /* 0x000fe80008000800 */
[----:B------:R-:W-:Y:S03]  /*29ac0*/  LDS R215, [R216+UR12+0x23c80] ;  /* 0x023c800cd8d77984 */ /* 0x000fe60008000800 */
[-C--:B------:R-:W-:Y:S01]  /*29ad0*/  HMMA.1688.F32.TF32 R148, R232, R16.reuse, R208 ;  /* 0x00000010e894723c */ /* 0x080fe200000810d0 */
[----:B------:R-:W-:Y:S04]  /*29ae0*/  LDS R208, [R218+UR12+0x23800] ;  /* 0x0238000cdad07984 */ /* 0x000fe80008000800 */
[----:B------:R-:W-:Y:S03]  /*29af0*/  LDS R210, [R218+UR12+0x23c00] ;  /* 0x023c000cdad27984 */ /* 0x000fe60008000800 */
[-C--:B------:R-:W-:Y:S01]  /*29b00*/  HMMA.1688.F32.TF32 R40, R228, R16.reuse, R196 ;  /* 0x00000010e428723c */ /* 0x080fe200000810c4 */
[----:B------:R-:W-:Y:S04]  /*29b10*/  LDS R196, [R218+UR12+0x23880] ;  /* 0x0238800cdac47984 */ /* 0x000fe80008000800 */
[----:B------:R-:W-:Y:S04]  /*29b20*/  LDS R198, [R218+UR12+0x23c80] ;  /* 0x023c800cdac67984 */ /* 0x000fe80008000800 */
[----:B------:R-:W-:Y:S04]  /*29b30*/  LDS R216, [R0+UR12+0x23800] ;  /* 0x0238000c00d87984 */ /* 0x000fe80008000800 */
[----:B------:R-:W1:Y:S01]  /*29b40*/  LDS R218, [R0+UR12+0x23c00] ;  /* 0x023c000c00da7984 */ /* 0x000e620008000800 */
[-C--:B------:R-:W-:Y:S03]  /*29b50*/  HMMA.1688.F32.TF32 R88, R224, R16.reuse, R88 ;  /* 0x00000010e058723c */ /* 0x080fe60000081058 */
[----:B------:R-:W-:Y:S04]  /*29b60*/  LDS R212, [R0+UR12+0x23880] ;  /* 0x0238800c00d47984 */ /* 0x000fe80008000800 */
[----:B------:R-:W-:Y:S01]  /*29b70*/  LDS R214, [R0+UR12+0x23c80] ;  /* 0x023c800c00d67984 */ /* 0x000fe20008000800 */
[----:B------:R-:W-:Y:S01]  /*29b80*/  HMMA.1688.F32.TF32 R128, R220, R16, R128 ;  /* 0x00000010dc80723c */ /* 0x000fe20000081080 */
[----:B------:R-:W-:Y:S01]  /*29b90*/  IMAD.MOV.U32 R17, RZ, RZ, R239 ;  /* 0x000000ffff117224 */ /* 0x000fe200078e00ef */
[----:B------:R-:W-:-:S05]  /*29ba0*/  LOP3.LUT R239, R0, 0x60, RZ, 0x3c, !PT ;  /* 0x0000006000ef7812 */ /* 0x000fca00078e3cff */
[----:B------:R-:W-:Y:S04]  /*29bb0*/  LDS R209, [R239+UR12+0x23800] ;  /* 0x0238000cefd17984 */ /* 0x000fe80008000800 */
[----:B------:R-:W-:Y:S04]  /*29bc0*/  LDS R211, [R239+UR12+0x23c00] ;  /* 0x023c000cefd37984 */ /* 0x000fe80008000800 */
[----:B------:R-:W-:Y:S04]  /*29bd0*/  LDS R197, [R239+UR12+0x23880] ;  /* 0x0238800cefc57984 */ /* 0x000fe80008000800 */
[----:B------:R-:W3:Y:S01]  /*29be0*/  LDS R199, [R239+UR12+0x23c80] ;  /* 0x023c800cefc77984 */ /* 0x000ee20008000800 */
[----:B-1----:R-:W-:-:S15]  /*29bf0*/  HMMA.1688.F32.TF32 R132, R216, R22, R132 ;  /* 0x00000016d884723c */ /* 0x002fde0000081084 */
[----:B------:R-:W-:-:S04]  /*29c00*/  NOP ;  /* 0x0000000000007918 */ /* 0x000fc80000000000 */
[----:B------:R-:W-:Y:S04]  /*29c10*/  STL.64 [R1+0x200], R132 ;  /* 0x0002008401007387 */ /* 0x000fe80000100a00 */
[----:B------:R1:W-:Y:S01]  /*29c20*/  STL.64 [R1+0x208], R134 ;  /* 0x0002088601007387 */ /* 0x0003e20000100a00 */
[-C--:B---3--:R-:W-:Y:S08]  /*29c30*/  HMMA.1688.F32.TF32 R72, R196, R22.reuse, R72 ;  /* 0x00000016c448723c */ /* 0x088ff00000081048 */
[-C--:B-1----:R-:W-:Y:S08]  /*29c40*/  HMMA.1688.F32.TF32 R132, R208, R22.reuse, R24 ;  /* 0x00000016d084723c */ /* 0x082ff00000081018 */
[----:B------:R-:W-:Y:S11]  /*29c50*/  HMMA.1688.F32.TF32 R24, R212, R22, R160 ;  /* 0x00000016d418723c */ /* 0x000ff600000810a0 */
[----:B------:R-:W-:Y:S04]  /*29c60*/  STL.64 [R1+0x1f0], R132 ;  /* 0x0001f08401007387 */ /* 0x000fe80000100a00 */
[----:B------:R-:W-:Y:S04]  /*29c70*/  STL.64 [R1+0x1f8], R134 ;  /* 0x0001f88601007387 */ /* 0x000fe80000100a00 */
[----:B------:R-:W-:Y:S04]  /*29c80*/  STL.64 [R1+0x210], R72 ;  /* 0x0002104801007387 */ /* 0x000fe80000100a00 */
[----:B------:R-:W-:Y:S04]  /*29c90*/  STL.64 [R1+0x218], R74 ;  /* 0x0002184a01007387 */ /* 0x000fe80000100a00 */
[----:B------:R-:W-:Y:S04]  /*29ca0*/  STL.64 [R1+0x1d0], R24 ;  /* 0x0001d01801007387 */ /* 0x000fe80000100a00 */
[----:B------:R1:W-:Y:S02]  /*29cb0*/  STL.64 [R1+0x1d8], R26 ;  /* 0x0001d81a01007387 */ /* 0x0003e40000100a00 */
[-C--:B-1----:R-:W-:Y:S08]  /*29cc0*/  HMMA.1688.F32.TF32 R24, R216, R6.reuse, R136 ;  /* 0x00000006d818723c */ /* 0x082ff00000081088 */
[-C--:B------:R-:W-:Y:S08]  /*29cd0*/  HMMA.1688.F32.TF32 R72, R208, R6.reuse, R28 ;  /* 0x00000006d048723c */ /* 0x080ff0000008101c */
[----:B------:R-:W-:Y:S08]  /*29ce0*/  HMMA.1688.F32.TF32 R28, R212, R6, R76 ;  /* 0x00000006d41c723c */ /* 0x000ff0000008104c */
[----:B------:R-:W-:Y:S01]  /*29cf0*/  HMMA.1688.F32.TF32 R32, R208, R10, R32 ;  /* 0x0000000ad020723c */ /* 0x000fe20000081020 */
[----:B------:R-:W-:Y:S04]  /*29d00*/  STL.64 [R1+0x1c0], R24 ;  /* 0x0001c01801007387 */ /* 0x000fe80000100a00 */
[----:B------:R1:W-:Y:S01]  /*29d10*/  STL.64 [R1+0x1c8], R26 ;  /* 0x0001c81a01007387 */ /* 0x0003e20000100a00 */
[----:B------:R-:W-:-:S02]  /*29d20*/  IMAD.MOV.U32 R12, RZ, RZ, R236 ;  /* 0x000000ffff0c7224 */ /* 0x000fc400078e00ec */
[----:B------:R-:W-:Y:S01]  /*29d30*/  IMAD.MOV.U32 R13, RZ, RZ, R237 ;  /* 0x000000ffff0d7224 */ /* 0x000fe200078e00ed */
[----:B------:R-:W-:Y:S01]  /*29d40*/  LDSM.16.M88.4 R76, [R3+UR13+0x9080] ;  /* 0x0090800d034c783b */ /* 0x000fe20008000200 */
[----:B-1----:R-:W-:Y:S03]  /*29d50*/  HMMA.1688.F32.TF32 R24, R196, R6, R116 ;  /* 0x00000006c418723c */ /* 0x002fe60000081074 */
[----:B------:R-:W-:Y:S04]  /*29d60*/  STL.64 [R1+0x1b0], R72 ;  /* 0x0001b04801007387 */ /* 0x000fe80000100a00 */
[----:B------:R-:W-:Y:S04]  /*29d70*/  STL.64 [R1+0x1b8], R74 ;  /* 0x0001b84a01007387 */ /* 0x000fe80000100a00 */
[----:B------:R-:W-:Y:S04]  /*29d80*/  STL.64 [R1+0x1a0], R28 ;  /* 0x0001a01c01007387 */ /* 0x000fe80000100a00 */
[----:B------:R-:W-:Y:S04]  /*29d90*/  STL.64 [R1+0x1a8], R30 ;  /* 0x0001a81e01007387 */ /* 0x000fe80000100a00 */
[----:B------:R-:W-:Y:S04]  /*29da0*/  STL.64 [R1+0x190], R24 ;  /* 0x0001901801007387 */ /* 0x000fe80000100a00 */
[----:B------:R1:W-:Y:S02]  /*29db0*/  STL.64 [R1+0x198], R26 ;  /* 0x0001981a01007387 */ /* 0x0003e40000100a00 */
[-C--:B-1----:R-:W-:Y:S08]  /*29dc0*/  HMMA.1688.F32.TF32 R24, R216, R10.reuse, R140 ;  /* 0x0000000ad818723c */ /* 0x082ff0000008108c */
[-C--:B------:R-:W-:Y:S11]  /*29dd0*/  HMMA.1688.F32.TF32 R28, R212, R10.reuse, R80 ;  /* 0x0000000ad41c723c */ /* 0x080ff60000081050 */
[----:B------:R-:W-:Y:S04]  /*29de0*/  STL.64 [R1+0x170], R24 ;  /* 0x0001701801007387 */ /* 0x000fe80000100a00 */
[----:B------:R1:W-:Y:S02]  /*29df0*/  STL.64 [R1+0x178], R26 ;  /* 0x0001781a01007387 */ /* 0x0003e40000100a00 */
[----:B-1----:R-:W-:Y:S02]  /*29e00*/  HMMA.1688.F32.TF32 R24, R196, R10, R120 ;  /* 0x0000000ac418723c */ /* 0x002fe40000081078 */
[----:B------:R-:W-:Y:S04]  /*29e10*/  STL.64 [R1+0x160], R32 ;  /* 0x0001602001007387 */ /* 0x000fe80000100a00 */
[----:B------:R-:W-:Y:S04]  /*29e20*/  STL.64 [R1+0x168], R34 ;  /* 0x0001682201007387 */ /* 0x000fe80000100a00 */
[----:B------:R-:W-:Y:S04]  /*29e30*/  STL.64 [R1+0x150], R28 ;  /* 0x0001501c01007387 */ /* 0x000fe80000100a00 */
[----:B------:R-:W-:Y:S05]  /*29e40*/  STL.64 [R1+0x158], R30 ;  /* 0x0001581e01007387 */ /* 0x000fea0000100a00 */
[----:B------:R-:W-:Y:S04]  /*29e50*/  STL.64 [R1+0x140], R24 ;  /* 0x0001401801007387 */ /* 0x000fe80000100a00 */
[----:B------:R1:W-:Y:S02]  /*29e60*/  STL.64 [R1+0x148], R26 ;  /* 0x0001481a01007387 */ /* 0x0003e40000100a00 */
[----:B-1----:R-:W-:Y:S01]  /*29e70*/  HMMA.1688.F32.TF32 R24, R216, R14, R144 ;  /* 0x0000000ed818723c */ /* 0x002fe20000081090 */
[----:B------:R-:W-:-:S02]  /*29e80*/  IMAD.MOV.U32 R16, RZ, RZ, R238 ;  /* 0x000000ffff107224 */ /* 0x000fc400078e00ee */
[----:B------:R-:W2:Y:S05]  /*29e90*/  LDSM.16.M88.4 R236, [R3+UR13+0x5080] ;  /* 0x0050800d03ec783b */ /* 0x000eaa0008000200 */
[-C--:B------:R-:W-:Y:S08]  /*29ea0*/  HMMA.1688.F32.TF32 R32, R208, R14.reuse, R36 ;  /* 0x0000000ed020723c */ /* 0x080ff00000081024 */
[-C--:B------:R-:W-:Y:S03]  /*29eb0*/  HMMA.1688.F32.TF32 R28, R212, R14.reuse, R84 ;  /* 0x0000000ed41c723c */ /* 0x080fe60000081054 */
        /* <DEDUP_REMOVED lines=9> */
[-C--:B-1----:R-:W-:Y:S08]  /*29f50*/  HMMA.1688.F32.TF32 R24, R216, R18.reuse, R148 ;  /* 0x00000012d818723c */ /* 0x082ff00000081094 */
[-C--:B------:R-:W-:Y:S08]  /*29f60*/  HMMA.1688.F32.TF32 R32, R208, R18.reuse, R40 ;  /* 0x00000012d020723c */ /* 0x080ff00000081028 */
[----:B------:R-:W-:Y:S03]  /*29f70*/  HMMA.1688.F32.TF32 R28, R212, R18, R88 ;  /* 0x00000012d41c723c */ /* 0x000fe60000081058 */
[----:B------:R-:W-:Y:S04]  /*29f80*/  STL.64 [R1+0x120], R24 ;  /* 0x0001201801007387 */ /* 0x000fe80000100a00 */
[----:B------:R1:W-:Y:S01]  /*29f90*/  STL.64 [R1+0x128], R26 ;  /* 0x0001281a01007387 */ /* 0x0003e20000100a00 */
[-C--:B--2---:R-:W-:Y:S08]  /*29fa0*/  HMMA.1688.F32.TF32 R112, R232, R236.reuse, R112 ;  /* 0x000000ece870723c */ /* 0x084ff00000081070 */
[-C--:B------:R-:W-:Y:S08]  /*29fb0*/  HMMA.1688.F32.TF32 R44, R228, R236.reuse, R44 ;  /* 0x000000ece42c723c */ /* 0x080ff0000008102c */
[-C--:B------:R-:W-:Y:S08]  /*29fc0*/  HMMA.1688.F32.TF32 R244, R224, R236.reuse, R244 ;  /* 0x000000ece0f4723c */ /* 0x080ff000000810f4 */
[----:B------:R-:W-:Y:S01]  /*29fd0*/  HMMA.1688.F32.TF32 R240, R220, R236, R240 ;  /* 0x000000ecdcf0723c */ /* 0x000fe200000810f0 */
[----:B------:R-:W-:Y:S01]  /*29fe0*/  MOV R236, R20 ;  /* 0x0000001400ec7202 */ /* 0x000fe20000000f00 */
[----:B------:R-:W-:-:S02]  /*29ff0*/  IMAD.MOV.U32 R237, RZ, RZ, R21 ;  /* 0x000000ffffed7224 */ /* 0x000fc400078e0015 */
[----:B------:R-:W2:Y:S04]  /*2a000*/  LDSM.16.M88.4 R20, [R3+UR13+0x6080] ;  /* 0x0060800d0314783b */ /* 0x000ea80008000200 */
[----:B-1----:R-:W-:Y:S01]  /*2a010*/  HMMA.1688.F32.TF32 R24, R196, R18, R128 ;  /* 0x00000012c418723c */ /* 0x002fe20000081080 */
[----:B------:R-:W-:Y:S04]  /*2a020*/  STL.64 [R1+0x100], R32 ;  /* 0x0001002001007387 */ /* 0x000fe80000100a00 */
[----:B------:R-:W-:Y:S04]  /*2a030*/  STL.64 [R1+0x108], R34 ;  /* 0x0001082201007387 */ /* 0x000fe80000100a00 */
[----:B------:R-:W-:Y:S04]  /*2a040*/  STL.64 [R1+0xe0], R28 ;  /* 0x0000e01c01007387 */ /* 0x000fe80000100a00 */
[----:B------:R-:W-:Y:S06]  /*2a050*/  STL.64 [R1+0xe8], R30 ;  /* 0x0000e81e01007387 */ /* 0x000fec0000100a00 */
[----:B------:R-:W-:Y:S04]  /*2a060*/  STL.64 [R1+0xc0], R24 ;  /* 0x0000c01801007387 */ /* 0x000fe80000100a00 */
[----:B------:R1:W-:Y:S02]  /*2a070*/  STL.64 [R1+0xc8], R26 ;  /* 0x0000c81a01007387 */ /* 0x0003e40000100a00 */
[-C--:B-1----:R-:W-:Y:S01]  /*2a080*/  HMMA.1688.F32.TF32 R24, R216, R238.reuse, R112 ;  /* 0x000000eed818723c */ /* 0x082fe20000081070 */
[----:B------:R-:W-:Y:S01]  /*2a090*/  IMAD.MOV.U32 R132, RZ, RZ, R236 ;  /* 0x000000ffff847224 */ /* 0x000fe200078e00ec */
[----:B------:R-:W-:Y:S06]  /*2a0a0*/  LDSM.16.M88.4 R112, [R3+UR13+0xb080] ;  /* 0x00b0800d0370783b */ /* 0x000fec0008000200 */
[-C--:B------:R-:W-:Y:S08]  /*2a0b0*/  HMMA.1688.F32.TF32 R32, R208, R238.reuse, R44 ;  /* 0x000000eed020723c */ /* 0x080ff0000008102c */
[----:B------:R-:W-:Y:S03]  /*2a0c0*/  HMMA.1688.F32.TF32 R28, R212, R238, R244 ;  /* 0x000000eed41c723c */ /* 0x000fe600000810f4 */
[----:B------:R-:W-:Y:S04]  /*2a0d0*/  STL.64 [R1+0xb0], R24 ;  /* 0x0000b01801007387 */ /* 0x000fe80000100a00 */
[----:B------:R1:W-:Y:S01]  /*2a0e0*/  STL.64 [R1+0xb8], R26 ;  /* 0x0000b81a01007387 */ /* 0x0003e20000100a00 */
[-C--:B--2---:R-:W-:Y:S08]  /*2a0f0*/  HMMA.1688.F32.TF32 R248, R232, R20.reuse, R248 ;  /* 0x00000014e8f8723c */ /* 0x084ff000000810f8 */
[----:B------:R-:W-:Y:S08]  /*2a100*/  HMMA.1688.F32.TF32 R176, R228, R20, R176 ;  /* 0x00000014e4b0723c */ /* 0x000ff000000810b0 */
[----:B-1----:R-:W-:Y:S01]  /*2a110*/  HMMA.1688.F32.TF32 R24, R196, R238, R240 ;  /* 0x000000eec418723c */ /* 0x002fe200000810f0 */
[----:B------:R-:W-:Y:S04]  /*2a120*/  STL.64 [R1+0xa0], R32 ;  /* 0x0000a02001007387 */ /* 0x000fe80000100a00 */
[----:B------:R-:W-:Y:S04]  /*2a130*/  STL.64 [R1+0xa8], R34 ;  /* 0x0000a82201007387 */ /* 0x000fe80000100a00 */
[----:B------:R-:W-:Y:S04]  /*2a140*/  STL.64 [R1+0x90], R28 ;  /* 0x0000901c01007387 */ /* 0x000fe80000100a00 */
[----:B------:R1:W-:Y:S06]  /*2a150*/  STL.64 [R1+0x98], R30 ;  /* 0x0000981e01007387 */ /* 0x0003ec0000100a00 */
[----:B------:R-:W-:Y:S04]  /*2a160*/  STL.64 [R1+0x70], R24 ;  /* 0x0000701801007387 */ /* 0x000fe80000100a00 */
[----:B------:R2:W-:Y:S01]  /*2a170*/  STL.64 [R1+0x78], R26 ;  /* 0x0000781a01007387 */ /* 0x0005e20000100a00 */
[-C--:B-1----:R-:W-:Y:S08]  /*2a180*/  HMMA.1688.F32.TF32 R28, R216, R22.reuse, R248 ;  /* 0x00000016d81c723c */ /* 0x082ff000000810f8 */
[----:B--2---:R-:W-:Y:S01]  /*2a190*/  HMMA.1688.F32.TF32 R24, R208, R22, R176 ;  /* 0x00000016d018723c */ /* 0x004fe200000810b0 */
[----:B------:R-:W-:-:S02]  /*2a1a0*/  IMAD.MOV.U32 R133, RZ, RZ, R237 ;  /* 0x000000ffff857224 */ /* 0x000fc400078e00ed */
[----:B------:R-:W-:-:S08]  /*2a1b0*/  IMAD.MOV.U32 R134, RZ, RZ, R16 ;  /* 0x000000ffff867224 */ /* 0x000fd000078e0010 */
[----:B------:R-:W-:Y:S04]  /*2a1c0*/  STL.64 [R1+0x50], R28 ;  /* 0x0000501c01007387 */ /* 0x000fe80000100a00 */
[----:B------:R-:W-:Y:S01]  /*2a1d0*/  STL.64 [R1+0x58], R30 ;  /* 0x0000581e01007387 */ /* 0x000fe20000100a00 */
[----:B------:R-:W-:-:S03]  /*2a1e0*/  IMAD.MOV.U32 R135, RZ, RZ, R17 ;  /* 0x000000ffff877224 */ /* 0x000fc600078e0011 */
[----:B------:R1:W-:Y:S04]  /*2a1f0*/  STL.64 [R1], R24 ;  /* 0x0000001801007387 */ /* 0x0003e80000100a00 */
[----:B------:R2:W-:Y:S04]  /*2a200*/  STL.64 [R1+0x8], R26 ;  /* 0x0000081a01007387 */ /* 0x0005e80000100a00 */
[----:B------:R-:W3:Y:S04]  /*2a210*/  LDL.LU R138, [R1+0x188] ;  /* 0x00018800018a7983 */ /* 0x000ee80000300800 */
[----:B------:R-:W3:Y:S01]  /*2a220*/  LDL.LU R139, [R1+0x18c] ;  /* 0x00018c00018b7983 */ /* 0x000ee20000300800 */
[----:B------:R-:W-:-:S03]  /*2a230*/  IMAD.MOV.U32 R244, RZ, RZ, R132 ;  /* 0x000000fffff47224 */ /* 0x000fc600078e0084 */
[----:B------:R-:W4:Y:S01]  /*2a240*/  LDL.LU R160, [R1+0x250] ;  /* 0x0002500001a07983 */ /* 0x000f220000300800 */
[----:B------:R-:W-:-:S03]  /*2a250*/  IMAD.MOV.U32 R245, RZ, RZ, R133 ;  /* 0x000000fffff57224 */ /* 0x000fc600078e0085 */
[----:B------:R-:W4:Y:S01]  /*2a260*/  LDL.LU R161, [R1+0x254] ;  /* 0x0002540001a17983 */ /* 0x000f220000300800 */
[----:B------:R-:W-:-:S03]  /*2a270*/  IMAD.MOV.U32 R246, RZ, RZ, R134 ;  /* 0x000000fffff67224 */ /* 0x000fc600078e0086 */
[----:B------:R-:W4:Y:S01]  /*2a280*/  LDL.LU R162, [R1+0x258] ;  /* 0x0002580001a27983 */ /* 0x000f220000300800 */
[----:B------:R-:W-:-:S03]  /*2a290*/  IMAD.MOV.U32 R247, RZ, RZ, R135 ;  /* 0x000000fffff77224 */ /* 0x000fc600078e0087 */
[----:B------:R-:W4:Y:S01]  /*2a2a0*/  LDL.LU R163, [R1+0x25c] ;  /* 0x00025c0001a37983 */ /* 0x000f220000300800 */
[----:B------:R-:W-:-:S03]  /*2a2b0*/  IMAD.MOV.U32 R134, RZ, RZ, R252 ;  /* 0x000000ffff867224 */ /* 0x000fc600078e00fc */
[----:B------:R-:W3:Y:S01]  /*2a2c0*/  LDL.LU R132, [R1+0x80] ;  /* 0x0000800001847983 */ /* 0x000ee20000300800 */
[----:B------:R-:W-:-:S03]  /*2a2d0*/  IMAD.MOV.U32 R135, RZ, RZ, R2 ;  /* 0x000000ffff877224 */ /* 0x000fc600078e0002 */
[----:B------:R-:W3:Y:S04]  /*2a2e0*/  LDL.LU R133, [R1+0x84] ;  /* 0x0000840001857983 */ /* 0x000ee80000300800 */
[----:B------:R-:W3:Y:S04]  /*2a2f0*/  LDL.LU R252, [R1+0x1114] ;  /* 0x0011140001fc7983 */ /* 0x000ee80000300800 */
[----:B------:R-:W4:Y:S04]  /*2a300*/  LDL.LU R2, [R1+0x1110] ;  /* 0x0011100001027983 */ /* 0x000f280000300800 */
        /* <DEDUP_REMOVED lines=24> */
[----:B-1----:R-:W4:Y:S04]  /*2a490*/  LDL.LU R24, [R1+0x1e0] ;  /* 0x0001e00001187983 */ /* 0x002f280000300800 */
[----:B------:R-:W4:Y:S04]  /*2a4a0*/  LDL.LU R25, [R1+0x1e4] ;  /* 0x0001e40001197983 */ /* 0x000f280000300800 */
[----:B--2---:R-:W2:Y:S04]  /*2a4b0*/  LDL.LU R26, [R1+0x1e8] ;  /* 0x0001e800011a7983 */ /* 0x004ea80000300800 */
[----:B------:R-:W2:Y:S04]  /*2a4c0*/  LDL.LU R27, [R1+0x1ec] ;  /* 0x0001ec00011b7983 */ /* 0x000ea80000300800 */
[----:B------:R-:W2:Y:S04]  /*2a4d0*/  LDL.LU R148, [R1+0x270] ;  /* 0x0002700001947983 */ /* 0x000ea80000300800 */
[----:B------:R-:W2:Y:S04]  /*2a4e0*/  LDL.LU R149, [R1+0x274] ;  /* 0x0002740001957983 */ /* 0x000ea80000300800 */
[----:B------:R-:W2:Y:S04]  /*2a4f0*/  LDL.LU R150, [R1+0x278] ;  /* 0x0002780001967983 */ /* 0x000ea80000300800 */
[----:B------:R-:W2:Y:S01]  /*2a500*/  LDL.LU R151, [R1+0x27c] ;  /* 0x00027c0001977983 */ /* 0x000ea20000300800 */
[----:B------:R-:W-:-:S02]  /*2a510*/  IMAD.MOV.U32 R236, RZ, RZ, R8 ;  /* 0x000000ffffec7224 */ /* 0x000fc400078e0008 */
[----:B------:R-:W-:Y:S01]  /*2a520*/  IMAD.MOV.U32 R237, RZ, RZ, R9 ;  /* 0x000000ffffed7224 */ /* 0x000fe200078e0009 */
[----:B------:R-:W2:Y:S01]  /*2a530*/  LDL.LU R144, [R1+0x230] ;  /* 0x0002300001907983 */ /* 0x000ea20000300800 */
[----:B------:R-:W-:-:S03]  /*2a540*/  IMAD.MOV.U32 R240, RZ, RZ, R236 ;  /* 0x000000fffff07224 */ /* 0x000fc600078e00ec */
[----:B------:R-:W2:Y:S01]  /*2a550*/  LDL.LU R145, [R1+0x234] ;  /* 0x0002340001917983 */ /* 0x000ea20000300800 */
[----:B------:R-:W-:-:S03]  /*2a560*/  IMAD.MOV.U32 R241, RZ, RZ, R237 ;  /* 0x000000fffff17224 */ /* 0x000fc600078e00ed */
[----:B------:R-:W2:Y:S04]  /*2a570*/  LDL.LU R146, [R1+0x238] ;  /* 0x0002380001927983 */ /* 0x000ea80000300800 */
[----:B------:R-:W2:Y:S01]  /*2a580*/  LDL.LU R147, [R1+0x23c] ;  /* 0x00023c0001937983 */ /* 0x000ea20000300800 */
[----:B------:R-:W-:Y:S03]  /*2a590*/  HMMA.1688.F32.TF32 R92, R220, R20, R92 ;  /* 0x00000014dc5c723c */ /* 0x000fe6000008105c */
[----:B------:R-:W-:Y:S01]  /*2a5a0*/  LDSM.16.M88.4 R8, [R3+UR13+0x8080] ;  /* 0x0080800d0308783b */ /* 0x000fe20008000200 */
[----:B---3--:R-:W-:Y:S02]  /*2a5b0*/  IMAD.MOV.U32 R237, RZ, RZ, R252 ;  /* 0x000000ffffed7224 */ /* 0x008fe400078e00fc */
[----:B----4-:R-:W-:-:S02]  /*2a5c0*/  IMAD.MOV.U32 R236, RZ, RZ, R2 ;  /* 0x000000ffffec7224 */ /* 0x010fc400078e0002 */
[----:B------:R-:W3:Y:S04]  /*2a5d0*/  LDL.LU R2, [R1+0x110c] ;  /* 0x00110c0001027983 */ /* 0x000ee80000300800 */
[----:B------:R-:W4:Y:S04]  /*2a5e0*/  LDL.LU R252, [R1+0x1108] ;  /* 0x0011080001fc7983 */ /* 0x000f280000300800 */
[----:B------:R-:W4:Y:S04]  /*2a5f0*/  LDL.LU R238, [R1+0x268] ;  /* 0x0002680001ee7983 */ /* 0x000f280000300800 */
[----:B------:R-:W4:Y:S04]  /*2a600*/  LDL.LU R239, [R1+0x26c] ;  /* 0x00026c0001ef7983 */ /* 0x000f280000300800 */
[----:B------:R-:W4:Y:S04]  /*2a610*/  LDL.LU R176, [R1+0x290] ;  /* 0x0002900001b07983 */ /* 0x000f280000300800 */
[----:B------:R-:W4:Y:S01]  /*2a620*/  LDL.LU R177, [R1+0x294] ;  /* 0x0002940001b17983 */ /* 0x000f220000300800 */
[----:B------:R-:W-:Y:S03]  /*2a630*/  HMMA.1688.F32.TF32 R28, R196, R22, R92 ;  /* 0x00000016c41c723c */ /* 0x000fe6000008105c */
[----:B------:R-:W1:Y:S05]  /*2a640*/  LDSM.16.M88.4 R92, [R3+UR13+0xc080] ;  /* 0x00c0800d035c783b */ /* 0x000e6a0008000200 */
[----:B-1----:R-:W-:Y:S01]  /*2a650*/  HMMA.1688.F32.TF32 R88, R228, R92, R120 ;  /* 0x0000005ce458723c */ /* 0x002fe20000081078 */
[----:B------:R-:W1:Y:S07]  /*2a660*/  LDSM.16.M88.4 R120, [R3+UR13+0xd080] ;  /* 0x00d0800d0378783b */ /* 0x000e6e0008000200 */
[----:B------:R-:W-:Y:S01]  /*2a670*/  HMMA.1688.F32.TF32 R72, R220, R8, R100 ;  /* 0x00000008dc48723c */ /* 0x000fe20000081064 */
[----:B------:R-:W1:Y:S07]  /*2a680*/  LDSM.16.M88.4 R100, [R3+UR13+0xa080] ;  /* 0x00a0800d0364783b */ /* 0x000e6e0008000200 */
[----:B------:R-:W-:Y:S08]  /*2a690*/  HMMA.1688.F32.TF32 R84, R228, R112, R64 ;  /* 0x00000070e454723c */ /* 0x000ff00000081040 */
[----:B------:R-:W-:Y:S08]  /*2a6a0*/  HMMA.1688.F32.TF32 R64, R232, R92, R124 ;  /* 0x0000005ce840723c */ /* 0x000ff0000008107c */
[----:B-1----:R-:W-:Y:S01]  /*2a6b0*/  HMMA.1688.F32.TF32 R124, R220, R120, R132 ;  /* 0x00000078dc7c723c */ /* 0x002fe20000081084 */
[----:B------:R-:W2:Y:S01]  /*2a6c0*/  LDSM.16.M88.4 R132, [R3+UR13+0xe080] ;  /* 0x00e0800d0384783b */ /* 0x000ea20008000200 */
[----:B------:R-:W-:Y:S01]  /*2a6d0*/  IMAD.MOV.U32 R16, RZ, RZ, R4 ;  /* 0x000000ffff107224 */ /* 0x000fe200078e0004 */
[----:B------:R-:W-:-:S02]  /*2a6e0*/  MOV R17, R5 ;  /* 0x0000000500117202 */ /* 0x000fc40000000f00 */
[----:B------:R-:W1:Y:S03]  /*2a6f0*/  LDSM.16.M88.4 R4, [R3+UR13+0x7080] ;  /* 0x0070800d0304783b */ /* 0x000e660008000200 */
[C---:B------:R-:W-:Y:S08]  /*2a700*/  HMMA.1688.F32.TF32 R80, R220.reuse, R76, R104 ;  /* 0x0000004cdc50723c */ /* 0x040ff00000081068 */
[----:B------:R-:W-:Y:S08]  /*2a710*/  HMMA.1688.F32.TF32 R104, R220, R100, R68 ;  /* 0x00000064dc68723c */ /* 0x000ff00000081044 */
[----:B------:R-:W-:Y:S08]  /*2a720*/  HMMA.1688.F32.TF32 R68, R232, R120, R36 ;  /* 0x00000078e844723c */ /* 0x000ff00000081024 */
[----:B------:R-:W-:Y:S08]  /*2a730*/  HMMA.1688.F32.TF32 R36, R196, R10, R72 ;  /* 0x0000000ac424723c */ /* 0x000ff00000081048 */
[----:B--2---:R-:W-:Y:S01]  /*2a740*/  HMMA.1688.F32.TF32 R72, R232, R132, R148 ;  /* 0x00000084e848723c */ /* 0x004fe20000081094 */
[----:B------:R-:W2:Y:S07]  /*2a750*/  LDSM.16.M88.4 R148, [R3+UR13+0xf080] ;  /* 0x00f0800d0394783b */ /* 0x000eae0008000200 */
[----:B-1----:R-:W-:Y:S08]  /*2a760*/  HMMA.1688.F32.TF32 R96, R220, R4, R96 ;  /* 0x00000004dc60723c */ /* 0x002ff00000081060 */
[C---:B------:R-:W-:Y:S08]  /*2a770*/  HMMA.1688.F32.TF32 R64, R216.reuse, R94, R64 ;  /* 0x0000005ed840723c */ /* 0x040ff00000081040 */
[----:B------:R-:W-:Y:S08]  /*2a780*/  HMMA.1688.F32.TF32 R68, R216, R122, R68 ;  /* 0x0000007ad844723c */ /* 0x000ff00000081044 */
[C---:B------:R-:W-:Y:S08]  /*2a790*/  HMMA.1688.F32.TF32 R164, R232.reuse, R4, R164 ;  /* 0x00000004e8a4723c */ /* 0x040ff000000810a4 */
[C---:B------:R-:W-:Y:S08]  /*2a7a0*/  HMMA.1688.F32.TF32 R168, R232.reuse, R8, R168 ;  /* 0x00000008e8a8723c */ /* 0x040ff000000810a8 */
[C---:B------:R-:W-:Y:S08]  /*2a7b0*/  HMMA.1688.F32.TF32 R172, R232.reuse, R76, R172 ;  /* 0x0000004ce8ac723c */ /* 0x040ff000000810ac */
[C---:B------:R-:W-:Y:S08]  /*2a7c0*/  HMMA.1688.F32.TF32 R204, R232.reuse, R100, R204 ;  /* 0x00000064e8cc723c */ /* 0x040ff000000810cc */
[----:B------:R-:W-:Y:S08]  /*2a7d0*/  HMMA.1688.F32.TF32 R200, R232, R112, R200 ;  /* 0x00000070e8c8723c */ /* 0x000ff000000810c8 */
[----:B------:R-:W-:Y:S08]  /*2a7e0*/  HMMA.1688.F32.TF32 R128, R224, R92, R32 ;  /* 0x0000005ce080723c */ /* 0x000ff00000081020 */
[----:B------:R-:W-:Y:S08]  /*2a7f0*/  HMMA.1688.F32.TF32 R32, R196, R6, R96 ;  /* 0x00000006c420723c */ /* 0x000ff00000081060 */
[----:B------:R-:W-:Y:S08]  /*2a800*/  HMMA.1688.F32.TF32 R72, R216, R134, R72 ;  /* 0x00000086d848723c */ /* 0x000ff00000081048 */
[----:B------:R-:W-:Y:S08]  /*2a810*/  HMMA.1688.F32.TF32 R108, R224, R112, R108 ;  /* 0x00000070e06c723c */ /* 0x000ff0000008106c */
[-C--:B------:R-:W-:Y:S08]  /*2a820*/  HMMA.1688.F32.TF32 R96, R228, R120.reuse, R140 ;  /* 0x00000078e460723c */ /* 0x080ff0000008108c */
[----:B------:R-:W-:Y:S01]  /*2a830*/  HMMA.1688.F32.TF32 R140, R224, R120, R24 ;  /* 0x00000078e08c723c */ /* 0x000fe20000081018 */
[----:B------:R-:W-:-:S02]  /*2a840*/  IMAD.MOV.U32 R242, RZ, RZ, R16 ;  /* 0x000000fffff27224 */ /* 0x000fc400078e0010 */
[----:B------:R-:W-:-:S05]  /*2a850*/  IMAD.MOV.U32 R243, RZ, RZ, R17 ;  /* 0x000000fffff37224 */ /* 0x000fca00078e0011 */
[-C--:B------:R-:W-:Y:S08]  /*2a860*/  HMMA.1688.F32.TF32 R180, R228, R4.reuse, R180 ;  /* 0x00000004e4b4723c */ /* 0x080ff000000810b4 */
[----:B------:R-:W-:Y:S01]  /*2a870*/  HMMA.1688.F32.TF32 R52, R224, R4, R52 ;  /* 0x00000004e034723c */ /* 0x000fe20000081034 */
[----:B---3--:R-:W-:Y:S02]  /*2a880*/  IMAD.MOV.U32 R178, RZ, RZ, R2 ;  /* 0x000000ffffb27224 */ /* 0x008fe400078e0002 */
[----:B------:R-:W5:Y:S01]  /*2a890*/  LDL.LU R2, [R1+0x1104] ;  /* 0x0011040001027983 */ /* 0x000f620000300800 */
[----:B----4-:R-:W-:-:S03]  /*2a8a0*/  IMAD.MOV.U32 R179, RZ, RZ, R252 ;  /* 0x000000ffffb37224 */ /* 0x010fc600078e00fc */
[----:B------:R-:W5:Y:S04]  /*2a8b0*/  LDL.LU R252, [R1+0x1100] ;  /* 0x0011000001fc7983 */ /* 0x000f680000300800 */
[----:B--2---:R-:W-:Y:S01]  /*2a8c0*/  HMMA.1688.F32.TF32 R232, R232, R148, R176 ;  /* 0x00000094e8e8723c */ /* 0x004fe200000810b0 */
[----:B------:R-:W-:Y:S04]  /*2a8d0*/  STL.64 [R1+0x10], R64 ;  /* 0x0000104001007387 */ /* 0x000fe80000100a00 */
[----:B------:R1:W-:Y:S03]  /*2a8e0*/  STL.64 [R1+0x18], R66 ;  /* 0x0000184201007387 */ /* 0x0003e60000100a00 */
[----:B------:R-:W-:Y:S01]  /*2a8f0*/  HMMA.1688.F32.TF32 R48, R224, R20, R48 ;  /* 0x00000014e030723c */ /* 0x000fe20000081030 */
[----:B------:R-:W-:Y:S04]  /*2a900*/  STL.64 [R1+0x180], R68 ;  /* 0x0001804401007387 */ /* 0x000fe80000100a00 */
[----:B------:R-:W-:Y:S03]  /*2a910*/  STL.64 [R1+0x188], R70 ;  /* 0x0001884601007387 */ /* 0x000fe60000100a00 */
[-C--:B------:R-:W-:Y:S01]  /*2a920*/  HMMA.1688.F32.TF32 R184, R228, R8.reuse, R184 ;  /* 0x00000008e4b8723c */ /* 0x080fe200000810b8 */
[----:B------:R-:W-:Y:S04]  /*2a930*/  STL.64 [R1+0x230], R72 ;  /* 0x0002304801007387 */ /* 0x000fe80000100a00 */
[----:B------:R2:W-:Y:S03]  /*2a940*/  STL.64 [R1+0x238], R74 ;  /* 0x0002384a01007387 */ /* 0x0005e60000100a00 */
[C---:B------:R-:W-:Y:S08]  /*2a950*/  HMMA.1688.F32.TF32 R56, R224.reuse, R8, R56 ;  /* 0x00000008e038723c */ /* 0x040ff00000081038 */
[----:B------:R-:W-:Y:S08]  /*2a960*/  HMMA.1688.F32.TF32 R160, R224, R132, R160 ;  /* 0x00000084e0a0723c */ /* 0x000ff000000810a0 */
[-C--:B------:R-:W-:Y:S08]  /*2a970*/  HMMA.1688.F32.TF32 R188, R228, R76.reuse, R188 ;  /* 0x0000004ce4bc723c */ /* 0x080ff000000810bc */
[C---:B------:R-:W-:Y:S08]  /*2a980*/  HMMA.1688.F32.TF32 R60, R224.reuse, R76, R60 ;  /* 0x0000004ce03c723c */ /* 0x040ff0000008103c */
[C---:B------:R-:W-:Y:S08]  /*2a990*/  HMMA.1688.F32.TF32 R156, R224.reuse, R100, R156 ;  /* 0x00000064e09c723c */ /* 0x040ff0000008109c */
[----:B------:R-:W-:Y:S08]  /*2a9a0*/  HMMA.1688.F32.TF32 R224, R224, R148, R240 ;  /* 0x00000094e0e0723c */ /* 0x000ff000000810f0 */
[----:B-1----:R-:W-:Y:S08]  /*2a9b0*/  HMMA.1688.F32.TF32 R64, R216, R150, R232 ;  /* 0x00000096d840723c */ /* 0x002ff000000810e8 */
[C---:B--2---:R-:W-:Y:S08]  /*2a9c0*/  HMMA.1688.F32.TF32 R72, R212.reuse, R114, R108 ;  /* 0x00000072d448723c */ /* 0x044ff0000008106c */
[----:B------:R-:W-:Y:S08]  /*2a9d0*/  HMMA.1688.F32.TF32 R108, R212, R122, R140 ;  /* 0x0000007ad46c723c */ /* 0x000ff0000008108c */
[----:B------:R-:W-:Y:S01]  /*2a9e0*/  HMMA.1688.F32.TF32 R144, R228, R132, R144 ;  /* 0x00000084e490723c */ /* 0x000fe20000081090 */
[----:B------:R-:W-:Y:S01]  /*2a9f0*/  MOV R136, R12 ;  /* 0x0000000c00887202 */ /* 0x000fe20000000f00 */
[----:B------:R-:W-:Y:S01]  /*2aa00*/  IMAD.MOV.U32 R137, RZ, RZ, R13 ;  /* 0x000000ffff897224 */ /* 0x000fe200078e000d */
[----:B------:R-:W-:Y:S05]  /*2aa10*/  STL.64 [R1+0x250], R64 ;  /* 0x0002504001007387 */ /* 0x000fea0000100a00 */
[-C--:B------:R-:W-:Y:S01]  /*2aa20*/  HMMA.1688.F32.TF32 R248, R216, R6.reuse, R164 ;  /* 0x00000006d8f8723c */ /* 0x080fe200000810a4 */
[----:B------:R-:W-:Y:S07]  /*2aa30*/  STL.64 [R1+0x258], R66 ;  /* 0x0002584201007387 */ /* 0x000fee0000100a00 */
[-C--:B------:R-:W-:Y:S01]  /*2aa40*/  HMMA.1688.F32.TF32 R16, R208, R6.reuse, R180 ;  /* 0x00000006d010723c */ /* 0x080fe200000810b4 */
[----:B------:R-:W-:Y:S07]  /*2aa50*/  STL.64 [R1+0x30], R108 ;  /* 0x0000306c01007387 */ /* 0x000fee0000100a00 */
[C---:B------:R-:W-:Y:S01]  /*2aa60*/  HMMA.1688.F32.TF32 R44, R212.reuse, R6, R52 ;  /* 0x00000006d42c723c */ /* 0x040fe20000081034 */
[----:B------:R1:W-:Y:S07]  /*2aa70*/  STL.64 [R1+0x38], R110 ;  /* 0x0000386e01007387 */ /* 0x0003ee0000100a00 */
[----:B------:R-:W-:Y:S08]  /*2aa80*/  HMMA.1688.F32.TF32 R12, R212, R22, R48 ;  /* 0x00000016d40c723c */ /* 0x000ff00000081030 */
[----:B------:R-:W-:Y:S08]  /*2aa90*/  HMMA.1688.F32.TF32 R4, R196, R78, R80 ;  /* 0x0000004ec404723c */ /* 0x000ff00000081050 */
[-C--:B------:R-:W-:Y:S08]  /*2aaa0*/  HMMA.1688.F32.TF32 R24, R216, R10.reuse, R168 ;  /* 0x0000000ad818723c */ /* 0x080ff000000810a8 */
[-C--:B------:R-:W-:Y:S08]  /*2aab0*/  HMMA.1688.F32.TF32 R20, R208, R10.reuse, R184 ;  /* 0x0000000ad014723c */ /* 0x080ff000000810b8 */
[C---:B------:R-:W-:Y:S08]  /*2aac0*/  HMMA.1688.F32.TF32 R48, R212.reuse, R10, R56 ;  /* 0x0000000ad430723c */ /* 0x040ff00000081038 */
[----:B------:R-:W-:Y:S08]  /*2aad0*/  HMMA.1688.F32.TF32 R80, R212, R134, R160 ;  /* 0x00000086d450723c */ /* 0x000ff000000810a0 */
[-C--:B------:R-:W-:Y:S08]  /*2aae0*/  HMMA.1688.F32.TF32 R8, R216, R78.reuse, R172 ;  /* 0x0000004ed808723c */ /* 0x080ff000000810ac */
[-C--:B------:R-:W-:Y:S08]  /*2aaf0*/  HMMA.1688.F32.TF32 R40, R208, R78.reuse, R188 ;  /* 0x0000004ed028723c */ /* 0x080ff000000810bc */
[C---:B------:R-:W-:Y:S08]  /*2ab00*/  HMMA.1688.F32.TF32 R52, R212.reuse, R78, R60 ;  /* 0x0000004ed434723c */ /* 0x040ff0000008103c */
[----:B------:R-:W-:Y:S08]  /*2ab10*/  HMMA.1688.F32.TF32 R76, R212, R150, R224 ;  /* 0x00000096d44c723c */ /* 0x000ff000000810e0 */
[----:B-1----:R-:W-:Y:S08]  /*2ab20*/  HMMA.1688.F32.TF32 R108, R208, R134, R144 ;  /* 0x00000086d06c723c */ /* 0x002ff00000081090 */
[C---:B------:R-:W-:Y:S01]  /*2ab30*/  HMMA.1688.F32.TF32 R152, R220.reuse, R112, R152 ;  /* 0x00000070dc98723c */ /* 0x040fe20000081098 */
[----:B------:R-:W2:Y:S04]  /*2ab40*/  LDL.LU R112, [R1+0x2a4] ;  /* 0x0002a40001707983 */ /* 0x000ea80000300800 */
[----:B------:R-:W-:Y:S04]  /*2ab50*/  STL.64 [R1+0x1e0], R80 ;  /* 0x0001e05001007387 */ /* 0x000fe80000100a00 */
[----:B------:R-:W-:Y:S04]  /*2ab60*/  STL.64 [R1+0x1e8], R82 ;  /* 0x0001e85201007387 */ /* 0x000fe80000100a00 */
[----:B------:R-:W-:Y:S04]  /*2ab70*/  STL.64 [R1+0x240], R76 ;  /* 0x0002404c01007387 */ /* 0x000fe80000100a00 */
[----:B------:R1:W-:Y:S01]  /*2ab80*/  STL.64 [R1+0x248], R78 ;  /* 0x0002484e01007387 */ /* 0x0003e20000100a00 */
[----:B------:R-:W-:Y:S03]  /*2ab90*/  HMMA.1688.F32.TF32 R136, R220, R132, R136 ;  /* 0x00000084dc88723c */ /* 0x000fe60000081088 */
[----:B------:R-:W3:Y:S04]  /*2aba0*/  LDL.LU R121, [R1+0x2c4] ;  /* 0x0002c40001797983 */ /* 0x000ee80000300800 */
[----:B------:R-:W-:Y:S04]  /*2abb0*/  STL.64 [R1+0x40], R108 ;  /* 0x0000406c01007387 */ /* 0x000fe80000100a00 */
[----:B------:R4:W-:Y:S04]  /*2abc0*/  STL.64 [R1+0x48], R110 ;  /* 0x0000486e01007387 */ /* 0x0009e80000100a00 */
[----:B------:R-:W3:Y:S04]  /*2abd0*/  LDL.LU R113, [R1+0x2a0] ;  /* 0x0002a00001717983 */ /* 0x000ee80000300800 */
[----:B------:R-:W3:Y:S01]  /*2abe0*/  LDL.LU R132, [R1+0x2c0] ;  /* 0x0002c00001847983 */ /* 0x000ee20000300800 */
[C---:B------:R-:W-:Y:S08]  /*2abf0*/  HMMA.1688.F32.TF32 R192, R228.reuse, R100, R192 ;  /* 0x00000064e4c0723c */ /* 0x040ff000000810c0 */
[----:B------:R-:W-:Y:S08]  /*2ac00*/  HMMA.1688.F32.TF32 R228, R228, R148, R236 ;  /* 0x00000094e4e4723c */ /* 0x000ff000000810ec */
[C---:B-1----:R-:W-:Y:S08]  /*2ac10*/  HMMA.1688.F32.TF32 R76, R208.reuse, R114, R84 ;  /* 0x00000072d04c723c */ /* 0x042ff00000081054 */
[C---:B------:R-:W-:Y:S08]  /*2ac20*/  HMMA.1688.F32.TF32 R84, R208.reuse, R122, R96 ;  /* 0x0000007ad054723c */ /* 0x040ff00000081060 */
[----:B------:R-:W-:Y:S01]  /*2ac30*/  HMMA.1688.F32.TF32 R96, R208, R150, R228 ;  /* 0x00000096d060723c */ /* 0x000fe200000810e4 */
[----:B------:R-:W1:Y:S07]  /*2ac40*/  S2R R237, SR_TID.X ;  /* 0x0000000000ed7919 */ /* 0x000e6e0000002100 */
[----:B------:R-:W-:Y:S11]  /*2ac50*/  HMMA.1688.F32.TF32 R64, R212, R94, R128 ;  /* 0x0000005ed440723c */ /* 0x000ff60000081080 */
[----:B------:R-:W-:Y:S04]  /*2ac60*/  STL.64 [R1+0x220], R96 ;  /* 0x0002206001007387 */ /* 0x000fe80000100a00 */
[----:B------:R1:W-:Y:S04]  /*2ac70*/  STL.64 [R1+0x228], R98 ;  /* 0x0002286201007387 */ /* 0x0003e80000100a00 */
[----:B------:R-:W3:Y:S04]  /*2ac80*/  LDL.LU R130, [R1+0x2e0] ;  /* 0x0002e00001827983 */ /* 0x000ee80000300800 */
[----:B------:R-:W3:Y:S04]  /*2ac90*/  LDL.LU R129, [R1+0x2e4] ;  /* 0x0002e40001817983 */ /* 0x000ee80000300800 */
[----:B------:R-:W3:Y:S01]  /*2aca0*/  LDL.LU R128, [R1+0x300] ;  /* 0x0003000001807983 */ /* 0x000ee20000300800 */
[----:B------:R-:W-:-:S03]  /*2acb0*/  UIMAD UR18, UR4, -0x40, UR6 ;  /* 0xffffffc0041278a4 */ /* 0x000fc6000f8e0206 */
[----:B------:R-:W3:Y:S01]  /*2acc0*/  LDL.LU R120, [R1+0x304] ;  /* 0x0003040001787983 */ /* 0x000ee20000300800 */
[----:B------:R-:W-:Y:S02]  /*2acd0*/  UIADD3 UR12, UPT, UPT, UR9, -0x2, URZ ;  /* 0xfffffffe090c7890 */ /* 0x000fe4000fffe0ff */
[----:B------:R-:W-:Y:S02]  /*2ace0*/  UISETP.GT.AND UP2, UPT, UR18, URZ, UPT ;  /* 0x000000ff1200728c */ /* 0x000fe4000bf44270 */
[----:B------:R-:W-:Y:S02]  /*2acf0*/  UISETP.GE.AND UP0, UPT, UR4, UR12, UPT ;  /* 0x0000000c0400728c */ /* 0x000fe4000bf06270 */
[----:B------:R-:W-:Y:S02]  /*2ad00*/  UIADD3 UR11, UPT, UPT, UR11, 0x1, URZ ;  /* 0x000000010b0b7890 */ /* 0x000fe4000fffe0ff */
[----:B------:R-:W-:Y:S01]  /*2ad10*/  USEL UR12, URZ, 0x4, !UP2 ;  /* 0x00000004ff0c7887 */ /* 0x000fe2000d000000 */
[----:B------:R-:W-:Y:S01]  /*2ad20*/  HMMA.1688.F32.TF32 R116, R220, R92, R116 ;  /* 0x0000005cdc74723c */ /* 0x000fe20000081074 */
[----:B------:R-:W-:-:S02]  /*2ad30*/  UISETP.GT.AND UP1, UPT, UR11, 0x1, UPT ;  /* 0x000000010b00788c */ /* 0x000fc4000bf24270 */
[----:B------:R-:W-:Y:S01]  /*2ad40*/  USEL UR12, UR12, URZ, !UP0 ;  /* 0x000000ff0c0c7287 */ /* 0x000fe2000c000000 */
[----:B-1----:R-:W-:Y:S01]  /*2ad50*/  LOP3.LUT R131, R237, 0x3f, RZ, 0xc0, !PT ;  /* 0x0000003fed837812 */ /* 0x002fe200078ec0ff */
[----:B------:R-:W-:-:S04]  /*2ad60*/  USEL UR11, UR11, URZ, !UP1 ;  /* 0x000000ff0b0b7287 */ /* 0x000fc8000c800000 */
[----:B------:R-:W-:Y:S01]  /*2ad70*/  ISETP.NE.U32.AND P0, PT, RZ, UR12, PT ;  /* 0x0000000cff007c0c */ /* 0x000fe2000bf05070 */
[----:B------:R-:W-:Y:S01]  /*2ad80*/  HMMA.1688.F32.TF32 R56, R216, R114, R200 ;  /* 0x00000072d838723c */ /* 0x000fe200000810c8 */
[----:B------:R-:W-:-:S07]  /*2ad90*/  ULEA UR19, UR11, UR5, 0xe ;  /* 0x000000050b137291 */ /* 0x000fce000f8e70ff */
[----:B----4-:R-:W-:Y:S01]  /*2ada0*/  HMMA.1688.F32.TF32 R108, R196, R114, R152 ;  /* 0x00000072c46c723c */ /* 0x010fe20000081098 */
[----:B------:R-:W-:-:S05]  /*2adb0*/  IMAD.SHL.U32 R115, R131, 0x4, RZ ;  /* 0x0000000483737824 */ /* 0x000fca00078e00ff */
[----:B------:R-:W-:Y:S02]  /*2adc0*/  IADD3 R3, PT, PT, R115, UR19, RZ ;  /* 0x0000001373037c10 */ /* 0x000fe4000fffe0ff */
[-C--:B------:R-:W-:Y:S08]  /*2add0*/  HMMA.1688.F32.TF32 R88, R208, R94.reuse, R88 ;  /* 0x0000005ed058723c */ /* 0x080ff00000081058 */
[C---:B------:R-:W-:Y:S08]  /*2ade0*/  HMMA.1688.F32.TF32 R96, R196.reuse, R94, R116 ;  /* 0x0000005ec460723c */ /* 0x040ff00000081074 */
[----:B------:R-:W-:Y:S01]  /*2adf0*/  HMMA.1688.F32.TF32 R92, R196, R122, R124 ;  /* 0x0000007ac45c723c */ /* 0x000fe2000008107c */
[----:B--2---:R-:W-:-:S05]  /*2ae00*/  IADD3 R112, P2, PT, R112, UR16, RZ ;  /* 0x0000001070707c10 */ /* 0x004fca000ff5e0ff */
[----:B------:R1:W-:Y:S01]  /*2ae10*/  STL [R1+0x2a4], R112 ;  /* 0x0002a47001007387 */ /* 0x0003e20000100800 */
[----:B---3--:R-:W-:-:S05]  /*2ae20*/  IADD3 R121, P3, PT, R121, UR16, RZ ;  /* 0x0000001079797c10 */ /* 0x008fca000ff7e0ff */
[----:B------:R2:W-:Y:S01]  /*2ae30*/  STL [R1+0x2c4], R121 ;  /* 0x0002c47901007387 */ /* 0x0005e20000100800 */
[----:B------:R-:W-:Y:S01]  /*2ae40*/  IADD3.X R113, PT, PT, R113, UR7, RZ, P2, !PT ;  /* 0x0000000771717c10 */ /* 0x000fe200097fe4ff */
[----:B------:R-:W-:Y:S01]  /*2ae50*/  BAR.SYNC.DEFER_BLOCKING 0x0 ;  /* 0x0000000000007b1d */ /* 0x000fe20000010000 */
[----:B------:R-:W-:-:S05]  /*2ae60*/  IADD3.X R132, PT, PT, R132, UR7, RZ, P3, !PT ;  /* 0x0000000784847c10 */ /* 0x000fca0009ffe4ff */
[----:B------:R3:W-:Y:S04]  /*2ae70*/  STL [R1+0x2a0], R113 ;  /* 0x0002a07101007387 */ /* 0x0007e80000100800 */
[----:B------:R-:W-:Y:S04]  /*2ae80*/  STL [R1+0x2c0], R132 ;  /* 0x0002c08401007387 */ /* 0x000fe80000100800 */
[----:B------:R-:W4:Y:S04]  /*2ae90*/  LDL.LU R122, [R1+0x320] ;  /* 0x00032000017a7983 */ /* 0x000f280000300800 */
[----:B------:R-:W-:Y:S01]  /*2aea0*/  @!PT LDS RZ, [RZ] ;  /* 0x00000000fffff984 */ /* 0x000fe20000000800 */
[----:B------:R-:W-:Y:S01]  /*2aeb0*/  @!PT LDS RZ, [RZ] ;  /* 0x00000000fffff984 */ /* 0x000fe20000000800 */
[----:B------:R-:W-:Y:S01]  /*2aec0*/  @!PT LDS RZ, [RZ] ;  /* 0x00000000fffff984 */ /* 0x000fe20000000800 */
[----:B------:R1:W-:Y:S02]  /*2aed0*/  LDGSTS.E [R3+0x20000], desc[UR14][R112.64], P0 ;  /* 0x2000000070037fae */ /* 0x0003e400081a100e */
[----:B-1----:R-:W-:-:S02]  /*2aee0*/  IMAD.MOV.U32 R112, RZ, RZ, R121 ;  /* 0x000000ffff707224 */ /* 0x002fc400078e0079 */
[----:B--2---:R-:W2:Y:S04]  /*2aef0*/  LDL.LU R121, [R1+0x324] ;  /* 0x0003240001797983 */ /* 0x004ea80000300800 */
[----:B------:R-:W4:Y:S04]  /*2af00*/  LDL.LU R117, [R1+0x340] ;  /* 0x0003400001757983 */ /* 0x000f280000300800 */
[----:B------:R-:W4:Y:S01]  /*2af10*/  LDL.LU R116, [R1+0x344] ;  /* 0x0003440001747983 */ /* 0x000f220000300800 */
[----:B------:R-:W-:Y:S02]  /*2af20*/  UISETP.GT.AND UP3, UPT, UR18, 0x4, UPT ;  /* 0x000000041200788c */ /* 0x000fe4000bf64270 */
[----:B------:R-:W-:-:S02]  /*2af30*/  UISETP.GT.AND UP1, UPT, UR18, 0x8, UPT ;  /* 0x000000081200788c */ /* 0x000fc4000bf24270 */
[----:B------:R-:W-:Y:S02]  /*2af40*/  USEL UR13, URZ, 0x4, !UP3 ;  /* 0x00000004ff0d7887 */ /* 0x000fe4000d800000 */
[----:B------:R-:W-:Y:S02]  /*2af50*/  USEL UR12, URZ, 0x4, !UP1 ;  /* 0x00000004ff0c7887 */ /* 0x000fe4000c800000 */
[----:B------:R-:W-:Y:S02]  /*2af60*/  USEL UR13, UR13, URZ, !UP0 ;  /* 0x000000ff0d0d7287 */ /* 0x000fe4000c000000 */
[----:B------:R-:W-:-:S04]  /*2af70*/  USEL UR12, UR12, URZ, !UP0 ;  /* 0x000000ff0c0c7287 */ /* 0x000fc8000c000000 */
[----:B------:R-:W-:Y:S02]  /*2af80*/  ISETP.NE.U32.AND P1, PT, RZ, UR13, PT ;  /* 0x0000000dff007c0c */ /* 0x000fe4000bf25070 */
[----:B------:R-:W-:Y:S01]  /*2af90*/  ISETP.NE.U32.AND P0, PT, RZ, UR12, PT ;  /* 0x0000000cff007c0c */ /* 0x000fe2000bf05070 */
[----:B---3--:R-:W-:Y:S01]  /*2afa0*/  IMAD.MOV.U32 R113, RZ, RZ, R132 ;  /* 0x000000ffff717224 */ /* 0x008fe200078e0084 */
[----:B------:R-:W-:-:S04]  /*2afb0*/  IADD3 R129, P2, PT, R129, UR16, RZ ;  /* 0x0000001081817c10 */ /* 0x000fc8000ff5e0ff */
[----:B------:R-:W-:-:S05]  /*2afc0*/  IADD3.X R130, PT, PT, R130, UR7, RZ, P2, !PT ;  /* 0x0000000782827c10 */ /* 0x000fca00097fe4ff */
[----:B------:R1:W-:Y:S01]  /*2afd0*/  LDGSTS.E [R3+0x20400], desc[UR14][R112.64], P1 ;  /* 0x2040000070037fae */ /* 0x0003e200089a100e */
[----:B------:R-:W-:-:S04]  /*2afe0*/  IADD3 R120, P3, PT, R120, UR16, RZ ;  /* 0x0000001078787c10 */ /* 0x000fc8000ff7e0ff */
[----:B------:R-:W-:Y:S01]  /*2aff0*/  IADD3.X R128, PT, PT, R128, UR7, RZ, P3, !PT ;  /* 0x0000000780807c10 */ /* 0x000fe20009ffe4ff */
[----:B------:R-:W-:Y:S01]  /*2b000*/  STL [R1+0x2e4], R129 ;  /* 0x0002e48101007387 */ /* 0x000fe20000100800 */
[----:B-1----:R-:W-:Y:S02]  /*2b010*/  IMAD.MOV.U32 R112, RZ, RZ, R129 ;  /* 0x000000ffff707224 */ /* 0x002fe400078e0081 */
[----:B------:R-:W-:Y:S01]  /*2b020*/  IMAD.MOV.U32 R113, RZ, RZ, R130 ;  /* 0x000000ffff717224 */ /* 0x000fe200078e0082 */
[----:B------:R-:W-:Y:S04]  /*2b030*/  STL [R1+0x2e0], R130 ;  /* 0x0002e08201007387 */ /* 0x000fe80000100800 */
[----:B------:R1:W-:Y:S04]  /*2b040*/  STL [R1+0x304], R120 ;  /* 0x0003047801007387 */ /* 0x0003e80000100800 */
[----:B------:R3:W-:Y:S04]  /*2b050*/  LDGSTS.E [R3+0x20800], desc[UR14][R112.64], P0 ;  /* 0x2080000070037fae */ /* 0x0007e800081a100e */
[----:B------:R-:W-:Y:S01]  /*2b060*/  STL [R1+0x300], R128 ;  /* 0x0003008001007387 */ /* 0x000fe20000100800 */
[----:B---3--:R-:W-:-:S03]  /*2b070*/  IMAD.MOV.U32 R112, RZ, RZ, R120 ;  /* 0x000000ffff707224 */ /* 0x008fc600078e0078 */
[----:B-1----:R-:W3:Y:S04]  /*2b080*/  LDL.LU R120, [R1+0x360] ;  /* 0x0003600001787983 */ /* 0x002ee80000300800 */
[----:B------:R-:W3:Y:S04]  /*2b090*/  LDL.LU R119, [R1+0x364] ;  /* 0x0003640001777983 */ /* 0x000ee80000300800 */
[----:B------:R-:W3:Y:S04]  /*2b0a0*/  LDL.LU R118, [R1+0x380] ;  /* 0x0003800001767983 */ /* 0x000ee80000300800 */
[----:B------:R-:W3:Y:S01]  /*2b0b0*/  LDL.LU R114, [R1+0x384] ;  /* 0x0003840001727983 */ /* 0x000ee20000300800 */
[----:B------:R-:W-:-:S02]  /*2b0c0*/  UISETP.GT.AND UP2, UPT, UR18, 0xc, UPT ;  /* 0x0000000c1200788c */ /* 0x000fc4000bf44270 */
[----:B------:R-:W-:Y:S02]  /*2b0d0*/  UISETP.GT.AND UP1, UPT, UR18, 0x10, UPT ;  /* 0x000000101200788c */ /* 0x000fe4000bf24270 */
[----:B------:R-:W-:Y:S02]  /*2b0e0*/  USEL UR13, URZ, 0x4, !UP2 ;  /* 0x00000004ff0d7887 */ /* 0x000fe4000d000000 */
[----:B------:R-:W-:Y:S02]  /*2b0f0*/  USEL UR12, URZ, 0x4, !UP1 ;  /* 0x00000004ff0c7887 */ /* 0x000fe4000c800000 */
[----:B------:R-:W-:Y:S02]  /*2b100*/  USEL UR13, UR13, URZ, !UP0 ;  /* 0x000000ff0d0d7287 */ /* 0x000fe4000c000000 */
[----:B------:R-:W-:-:S04]  /*2b110*/  USEL UR12, UR12, URZ, !UP0 ;  /* 0x000000ff0c0c7287 */ /* 0x000fc8000c000000 */
[----:B------:R-:W-:Y:S02]  /*2b120*/  ISETP.NE.U32.AND P1, PT, RZ, UR13, PT ;  /* 0x0000000dff007c0c */ /* 0x000fe4000bf25070 */
[----:B------:R-:W-:Y:S01]  /*2b130*/  ISETP.NE.U32.AND P0, PT, RZ, UR12, PT ;  /* 0x0000000cff007c0c */ /* 0x000fe2000bf05070 */
[----:B------:R-:W-:-:S10]  /*2b140*/  IMAD.MOV.U32 R113, RZ, RZ, R128 ;  /* 0x000000ffff717224 */ /* 0x000fd400078e0080 */
[----:B------:R1:W-:Y:S01]  /*2b150*/  LDGSTS.E [R3+0x20c00], desc[UR14][R112.64], P1 ;  /* 0x20c0000070037fae */ /* 0x0003e200089a100e */
[----:B--2---:R-:W-:-:S04]  /*2b160*/  IADD3 R121, P2, PT, R121, UR16, RZ ;  /* 0x0000001079797c10 */ /* 0x004fc8000ff5e0ff */
[----:B----4-:R-:W-:Y:S02]  /*2b170*/  IADD3.X R122, PT, PT, R122, UR7, RZ, P2, !PT ;  /* 0x000000077a7a7c10 */ /* 0x010fe400097fe4ff */
[----:B------:R-:W-:Y:S01]  /*2b180*/  IADD3 R116, P3, PT, R116, UR16, RZ ;  /* 0x0000001074747c10 */ /* 0x000fe2000ff7e0ff */
[----:B------:R-:W-:Y:S03]  /*2b190*/  STL [R1+0x324], R121 ;  /* 0x0003247901007387 */ /* 0x000fe60000100800 */
[----:B------:R-:W-:Y:S01]  /*2b1a0*/  IADD3.X R117, PT, PT, R117, UR7, RZ, P3, !PT ;  /* 0x0000000775757c10 */ /* 0x000fe20009ffe4ff */
[----:B------:R2:W-:Y:S01]  /*2b1b0*/  STL [R1+0x320], R122 ;  /* 0x0003207a01007387 */ /* 0x0005e20000100800 */
[----:B-1----:R-:W-:Y:S02]  /*2b1c0*/  IMAD.MOV.U32 R112, RZ, RZ, R121 ;  /* 0x000000ffff707224 */ /* 0x002fe400078e0079 */
[----:B------:R-:W-:Y:S01]  /*2b1d0*/  IMAD.MOV.U32 R113, RZ, RZ, R122 ;  /* 0x000000ffff717224 */ /* 0x000fe200078e007a */
[----:B------:R-:W-:Y:S04]  /*2b1e0*/  STL [R1+0x344], R116 ;  /* 0x0003447401007387 */ /* 0x000fe80000100800 */
[----:B------:R1:W-:Y:S04]  /*2b1f0*/  STL [R1+0x340], R117 ;  /* 0x0003407501007387 */ /* 0x0003e80000100800 */
[----:B--2---:R-:W2:Y:S04]  /*2b200*/  LDL.LU R122, [R1+0x3a0] ;  /* 0x0003a000017a7983 */ /* 0x004ea80000300800 */
[----:B------:R-:W4:Y:S04]  /*2b210*/  LDL.LU R121, [R1+0x3a4] ;  /* 0x0003a40001797983 */ /* 0x000f280000300800 */
[----:B------:R1:W-:Y:S02]  /*2b220*/  LDGSTS.E [R3+0x21000], desc[UR14][R112.64], P0 ;  /* 0x2100000070037fae */ /* 0x0003e400081a100e */
[----:B-1----:R-:W-:Y:S01]  /*2b230*/  IMAD.MOV.U32 R113, RZ, RZ, R117 ;  /* 0x000000ffff717224 */ /* 0x002fe200078e0075 */
[----:B------:R-:W-:Y:S01]  /*2b240*/  MOV R112, R116 ;  /* 0x0000007400707202 */ /* 0x000fe20000000f00 */
[----:B------:R-:W2:Y:S04]  /*2b250*/  LDL.LU R117, [R1+0x3c0] ;  /* 0x0003c00001757983 */ /* 0x000ea80000300800 */
[----:B------:R-:W2:Y:S01]  /*2b260*/  LDL.LU R116, [R1+0x3c4] ;  /* 0x0003c40001747983 */ /* 0x000ea20000300800 */
[----:B------:R-:W-:-:S02]  /*2b270*/  UISETP.GT.AND UP2, UPT, UR18, 0x14, UPT ;  /* 0x000000141200788c */ /* 0x000fc4000bf44270 */
[----:B------:R-:W-:Y:S02]  /*2b280*/  UISETP.GT.AND UP1, UPT, UR18, 0x18, UPT ;  /* 0x000000181200788c */ /* 0x000fe4000bf24270 */
[----:B------:R-:W-:Y:S02]  /*2b290*/  USEL UR13, URZ, 0x4, !UP2 ;  /* 0x00000004ff0d7887 */ /* 0x000fe4000d000000 */
[----:B------:R-:W-:Y:S02]  /*2b2a0*/  USEL UR12, URZ, 0x4, !UP1 ;  /* 0x00000004ff0c7887 */ /* 0x000fe4000c800000 */
[----:B------:R-:W-:Y:S02]  /*2b2b0*/  USEL UR13, UR13, URZ, !UP0 ;  /* 0x000000ff0d0d7287 */ /* 0x000fe4000c000000 */
[----:B------:R-:W-:-:S04]  /*2b2c0*/  USEL UR12, UR12, URZ, !UP0 ;  /* 0x000000ff0c0c7287 */ /* 0x000fc8000c000000 */
[----:B------:R-:W-:Y:S02]  /*2b2d0*/  ISETP.NE.U32.AND P1, PT, RZ, UR13, PT ;  /* 0x0000000dff007c0c */ /* 0x000fe4000bf25070 */
[----:B------:R-:W-:Y:S02]  /*2b2e0*/  ISETP.NE.U32.AND P0, PT, RZ, UR12, PT ;  /* 0x0000000cff007c0c */ /* 0x000fe4000bf05070 */
[----:B---3--:R-:W-:-:S09]  /*2b2f0*/  IADD3 R119, P2, PT, R119, UR16, RZ ;  /* 0x0000001077777c10 */ /* 0x008fd2000ff5e0ff */
[----:B------:R1:W-:Y:S01]  /*2b300*/  LDGSTS.E [R3+0x21400], desc[UR14][R112.64], P1 ;  /* 0x2140000070037fae */ /* 0x0003e200089a100e */
[----:B------:R-:W-:Y:S02]  /*2b310*/  IADD3.X R120, PT, PT, R120, UR7, RZ, P2, !PT ;  /* 0x0000000778787c10 */ /* 0x000fe400097fe4ff */
        /* <DEDUP_REMOVED lines=8> */
[----:B---3--:R-:W3:Y:S04]  /*2b3a0*/  LDL.LU R120, [R1+0x3e0] ;  /* 0x0003e00001787983 */ /* 0x008ee80000300800 */
[----:B------:R-:W3:Y:S04]  /*2b3b0*/  LDL.LU R119, [R1+0x3e4] ;  /* 0x0003e40001777983 */ /* 0x000ee80000300800 */
[----:B------:R1:W-:Y:S01]  /*2b3c0*/  LDGSTS.E [R3+0x21800], desc[UR14][R112.64], P0 ;  /* 0x2180000070037fae */ /* 0x0003e200081a100e */
[----:B------:R-:W-:Y:S01]  /*2b3d0*/  UISETP.GT.AND UP2, UPT, UR18, 0x1c, UPT ;  /* 0x0000001c1200788c */ /* 0x000fe2000bf44270 */
[----:B-1----:R-:W-:-:S02]  /*2b3e0*/  IMAD.MOV.U32 R113, RZ, RZ, R118 ;  /* 0x000000ffff717224 */ /* 0x002fc400078e0076 */
[----:B------:R-:W-:Y:S01]  /*2b3f0*/  IMAD.MOV.U32 R112, RZ, RZ, R114 ;  /* 0x000000ffff707224 */ /* 0x000fe200078e0072 */
[----:B------:R-:W3:Y:S04]  /*2b400*/  LDL.LU R118, [R1+0x400] ;  /* 0x0004000001767983 */ /* 0x000ee80000300800 */
[----:B------:R-:W3:Y:S01]  /*2b410*/  LDL.LU R114, [R1+0x404] ;  /* 0x0004040001727983 */ /* 0x000ee20000300800 */
[----:B------:R-:W-:Y:S02]  /*2b420*/  USEL UR13, URZ, 0x4, !UP2 ;  /* 0x00000004ff0d7887 */ /* 0x000fe4000d000000 */
[----:B------:R-:W-:Y:S02]  /*2b430*/  UISETP.GT.AND UP1, UPT, UR18, 0x20, UPT ;  /* 0x000000201200788c */ /* 0x000fe4000bf24270 */
[----:B------:R-:W-:-:S02]  /*2b440*/  USEL UR13, UR13, URZ, !UP0 ;  /* 0x000000ff0d0d7287 */ /* 0x000fc4000c000000 */
[----:B------:R-:W-:-:S04]  /*2b450*/  USEL UR12, URZ, 0x4, !UP1 ;  /* 0x00000004ff0c7887 */ /* 0x000fc8000c800000 */
[----:B------:R-:W-:Y:S01]  /*2b460*/  ISETP.NE.U32.AND P1, PT, RZ, UR13, PT ;  /* 0x0000000dff007c0c */ /* 0x000fe2000bf25070 */
[----:B------:R-:W-:-:S06]  /*2b470*/  USEL UR12, UR12, URZ, !UP0 ;  /* 0x000000ff0c0c7287 */ /* 0x000fcc000c000000 */
[----:B------:R-:W-:-:S06]  /*2b480*/  ISETP.NE.U32.AND P0, PT, RZ, UR12, PT ;  /* 0x0000000cff007c0c */ /* 0x000fcc000bf05070 */
[----:B------:R1:W-:Y:S01]  /*2b490*/  LDGSTS.E [R3+0x21c00], desc[UR14][R112.64], P1 ;  /* 0x21c0000070037fae */ /* 0x0003e200089a100e */
[----:B----4-:R-:W-:-:S04]  /*2b4a0*/  IADD3 R121, P2, PT, R121, UR16, RZ ;  /* 0x0000001079797c10 */ /* 0x010fc8000ff5e0ff */
[----:B--2---:R-:W-:Y:S01]  /*2b4b0*/  IADD3.X R122, PT, PT, R122, UR7, RZ, P2, !PT ;  /* 0x000000077a7a7c10 */ /* 0x004fe200097fe4ff */
[----:B-1----:R-:W-:Y:S01]  /*2b4c0*/  IMAD.MOV.U32 R112, RZ, RZ, R121 ;  /* 0x000000ffff707224 */ /* 0x002fe200078e0079 */
[----:B------:R-:W-:Y:S03]  /*2b4d0*/  STL [R1+0x3a4], R121 ;  /* 0x0003a47901007387 */ /* 0x000fe60000100800 */
[----:B------:R-:W-:Y:S01]  /*2b4e0*/  IMAD.MOV.U32 R113, RZ, RZ, R122 ;  /* 0x000000ffff717224 */ /* 0x000fe200078e007a */
[----:B------:R1:W-:Y:S04]  /*2b4f0*/  STL [R1+0x3a0], R122 ;  /* 0x0003a07a01007387 */ /* 0x0003e80000100800 */
[----:B------:R2:W-:Y:S01]  /*2b500*/  LDGSTS.E [R3+0x22000], desc[UR14][R112.64], P0 ;  /* 0x2200000070037fae */ /* 0x0005e200081a100e */
[----:B------:R-:W-:-:S04]  /*2b510*/  IADD3 R116, P3, PT, R116, UR16, RZ ;  /* 0x0000001074747c10 */ /* 0x000fc8000ff7e0ff */
[----:B------:R-:W-:Y:S01]  /*2b520*/  IADD3.X R117, PT, PT, R117, UR7, RZ, P3, !PT ;  /* 0x0000000775757c10 */ /* 0x000fe20009ffe4ff */
[----:B------:R-:W-:Y:S01]  /*2b530*/  STL [R1+0x3c4], R116 ;  /* 0x0003c47401007387 */ /* 0x000fe20000100800 */
[----:B--2---:R-:W-:-:S03]  /*2b540*/  IMAD.MOV.U32 R112, RZ, RZ, R116 ;  /* 0x000000ffff707224 */ /* 0x004fc600078e0074 */
[----:B------:R2:W-:Y:S01]  /*2b550*/  STL [R1+0x3c0], R117 ;  /* 0x0003c07501007387 */ /* 0x0005e20000100800 */
[----:B------:R-:W-:-:S03]  /*2b560*/  MOV R113, R117 ;  /* 0x0000007500717202 */ /* 0x000fc60000000f00 */
[----:B-1----:R-:W4:Y:S04]  /*2b570*/  LDL.LU R122, [R1+0x420] ;  /* 0x00042000017a7983 */ /* 0x002f280000300800 */
[----:B------:R-:W4:Y:S04]  /*2b580*/  LDL.LU R121, [R1+0x424] ;  /* 0x0004240001797983 */ /* 0x000f280000300800 */
[----:B--2---:R-:W2:Y:S04]  /*2b590*/  LDL.LU R117, [R1+0x440] ;  /* 0x0004400001757983 */ /* 0x004ea80000300800 */
        /* <DEDUP_REMOVED lines=8> */
[----:B------:R-:W-:-:S11]  /*2b620*/  ISETP.NE.U32.AND P0, PT, RZ, UR12, PT ;  /* 0x0000000cff007c0c */ /* 0x000fd6000bf05070 */
[----:B------:R1:W-:Y:S01]  /*2b630*/  LDGSTS.E [R3+0x22400], desc[UR14][R112.64], P1 ;  /* 0x2240000070037fae */ /* 0x0003e200089a100e */
[----:B---3--:R-:W-:-:S04]  /*2b640*/  IADD3 R119, P2, PT, R119, UR16, RZ ;  /* 0x0000001077777c10 */ /* 0x008fc8000ff5e0ff */
[----:B------:R-:W-:Y:S01]  /*2b650*/  IADD3.X R120, PT, PT, R120, UR7, RZ, P2, !PT ;  /* 0x0000000778787c10 */ /* 0x000fe200097fe4ff */
[----:B------:R-:W-:Y:S01]  /*2b660*/  STL [R1+0x3e4], R119 ;  /* 0x0003e47701007387 */ /* 0x000fe20000100800 */
[----:B-1----:R-:W-:-:S03]  /*2b670*/  IMAD.MOV.U32 R112, RZ, RZ, R119 ;  /* 0x000000ffff707224 */ /* 0x002fc600078e0077 */
[----:B------:R-:W-:Y:S01]  /*2b680*/  IMAD.MOV.U32 R113, RZ, RZ, R120 ;  /* 0x000000ffff717224 */ /* 0x000fe200078e0078 */
[----:B------:R1:W-:Y:S04]  /*2b690*/  STL [R1+0x3e0], R120 ;  /* 0x0003e07801007387 */ /* 0x0003e80000100800 */
[----:B------:R3:W-:Y:S01]  /*2b6a0*/  LDGSTS.E [R3+0x22800], desc[UR14][R112.64], P0 ;  /* 0x2280000070037fae */ /* 0x0007e200081a100e */
[----:B------:R-:W-:-:S04]  /*2b6b0*/  IADD3 R114, P3, PT, R114, UR16, RZ ;  /* 0x0000001072727c10 */ /* 0x000fc8000ff7e0ff */
[----:B------:R-:W-:Y:S01]  /*2b6c0*/  IADD3.X R118, PT, PT, R118, UR7, RZ, P3, !PT ;  /* 0x0000000776767c10 */ /* 0x000fe20009ffe4ff */
[----:B------:R-:W-:Y:S01]  /*2b6d0*/  STL [R1+0x404], R114 ;  /* 0x0004047201007387 */ /* 0x000fe20000100800 */
[----:B---3--:R-:W-:-:S03]  /*2b6e0*/  IMAD.MOV.U32 R112, RZ, RZ, R114 ;  /* 0x000000ffff707224 */ /* 0x008fc600078e0072 */
[----:B------:R3:W-:Y:S01]  /*2b6f0*/  STL [R1+0x400], R118 ;  /* 0x0004007601007387 */ /* 0x0007e20000100800 */
[----:B------:R-:W-:-:S03]  /*2b700*/  IMAD.MOV.U32 R113, RZ, RZ, R118 ;  /* 0x000000ffff717224 */ /* 0x000fc600078e0076 */
[----:B-1----:R-:W2:Y:S04]  /*2b710*/  LDL.LU R120, [R1+0x460] ;  /* 0x0004600001787983 */ /* 0x002ea80000300800 */
[----:B------:R-:W2:Y:S04]  /*2b720*/  LDL.LU R119, [R1+0x464] ;  /* 0x0004640001777983 */ /* 0x000ea80000300800 */
[----:B---3--:R-:W3:Y:S04]  /*2b730*/  LDL.LU R118, [R1+0x480] ;  /* 0x0004800001767983 */ /* 0x008ee80000300800 */
        /* <DEDUP_REMOVED lines=10> */
[----:B----4-:R-:W-:-:S04]  /*2b7e0*/  IADD3 R121, P2, PT, R121, UR16, RZ ;  /* 0x0000001079797c10 */ /* 0x010fc8000ff5e0ff */
[----:B------:R-:W-:Y:S02]  /*2b7f0*/  IADD3.X R122, PT, PT, R122, UR7, RZ, P2, !PT ;  /* 0x000000077a7a7c10 */ /* 0x000fe400097fe4ff */
[----:B--2---:R-:W-:Y:S01]  /*2b800*/  IADD3 R116, P3, PT, R116, UR16, RZ ;  /* 0x0000001074747c10 */ /* 0x004fe2000ff7e0ff */
[----:B------:R-:W-:Y:S03]  /*2b810*/  STL [R1+0x424], R121 ;  /* 0x0004247901007387 */ /* 0x000fe60000100800 */
[----:B------:R-:W-:Y:S01]  /*2b820*/  IADD3.X R117, PT, PT, R117, UR7, RZ, P3, !PT ;  /* 0x0000000775757c10 */ /* 0x000fe20009ffe4ff */
[----:B------:R2:W-:Y:S01]  /*2b830*/  STL [R1+0x420], R122 ;  /* 0x0004207a01007387 */ /* 0x0005e20000100800 */
[----:B-1----:R-:W-:Y:S02]  /*2b840*/  IMAD.MOV.U32 R112, RZ, RZ, R121 ;  /* 0x000000ffff707224 */ /* 0x002fe400078e0079 */
[----:B------:R-:W-:Y:S01]  /*2b850*/  IMAD.MOV.U32 R113, RZ, RZ, R122 ;  /* 0x000000ffff717224 */ /* 0x000fe200078e007a */
[----:B------:R-:W-:Y:S04]  /*2b860*/  STL [R1+0x444], R116 ;  /* 0x0004447401007387 */ /* 0x000fe80000100800 */
[----:B------:R1:W-:Y:S04]  /*2b870*/  STL [R1+0x440], R117 ;  /* 0x0004407501007387 */ /* 0x0003e80000100800 */
[----:B------:R-:W4:Y:S04]  /*2b880*/  LDL.LU R123, [R1+0x2a8] ;  /* 0x0002a800017b7983 */ /* 0x000f280000300800 */
[----:B--2---:R-:W2:Y:S04]  /*2b890*/  LDL.LU R122, [R1+0x2ac] ;  /* 0x0002ac00017a7983 */ /* 0x004ea80000300800 */
[----:B------:R1:W-:Y:S02]  /*2b8a0*/  LDGSTS.E [R3+0x23000], desc[UR14][R112.64], P0 ;  /* 0x2300000070037fae */ /* 0x0003e400081a100e */
[----:B-1----:R-:W-:-:S02]  /*2b8b0*/  IMAD.MOV.U32 R113, RZ, RZ, R117 ;  /* 0x000000ffff717224 */ /* 0x002fc400078e0075 */
[----:B------:R-:W-:Y:S01]  /*2b8c0*/  IMAD.MOV.U32 R112, RZ, RZ, R116 ;  /* 0x000000ffff707224 */ /* 0x000fe200078e0074 */
[----:B------:R-:W4:Y:S04]  /*2b8d0*/  LDL.LU R117, [R1+0x2c8] ;  /* 0x0002c80001757983 */ /* 0x000f280000300800 */
[----:B------:R-:W4:Y:S01]  /*2b8e0*/  LDL.LU R116, [R1+0x2cc] ;  /* 0x0002cc0001747983 */ /* 0x000f220000300800 */
[----:B------:R-:W-:Y:S02]  /*2b8f0*/  UISETP.GT.AND UP2, UPT, UR18, 0x34, UPT ;  /* 0x000000341200788c */ /* 0x000fe4000bf44270 */
[----:B------:R-:W-:Y:S02]  /*2b900*/  UISETP.GT.AND UP1, UPT, UR18, 0x38, UPT ;  /* 0x000000381200788c */ /* 0x000fe4000bf24270 */
[----:B------:R-:W-:-:S02]  /*2b910*/  USEL UR13, URZ, 0x4, !UP2 ;  /* 0x00000004ff0d7887 */ /* 0x000fc4000d000000 */
[----:B------:R-:W-:Y:S02]  /*2b920*/  USEL UR12, URZ, 0x4, !UP1 ;  /* 0x00000004ff0c7887 */ /* 0x000fe4000c800000 */
[----:B------:R-:W-:Y:S02]  /*2b930*/  USEL UR13, UR13, URZ, !UP0 ;  /* 0x000000ff0d0d7287 */ /* 0x000fe4000c000000 */
[----:B------:R-:W-:-:S04]  /*2b940*/  USEL UR12, UR12, URZ, !UP0 ;  /* 0x000000ff0c0c7287 */ /* 0x000fc8000c000000 */
[----:B------:R-:W-:Y:S02]  /*2b950*/  ISETP.NE.U32.AND P1, PT, RZ, UR13, PT ;  /* 0x0000000dff007c0c */ /* 0x000fe4000bf25070 */
[----:B------:R-:W-:Y:S02]  /*2b960*/  ISETP.NE.U32.AND P0, PT, RZ, UR12, PT ;  /* 0x0000000cff007c0c */ /* 0x000fe4000bf05070 */
[----:B------:R-:W-:-:S09]  /*2b970*/  IADD3 R119, P2, PT, R119, UR16, RZ ;  /* 0x0000001077777c10 */ /* 0x000fd2000ff5e0ff */
[----:B------:R1:W-:Y:S01]  /*2b980*/  LDGSTS.E [R3+0x23400], desc[UR14][R112.64], P1 ;  /* 0x2340000070037fae */ /* 0x0003e200089a100e */
[----:B------:R-:W-:Y:S02]  /*2b990*/  IADD3.X R120, PT, PT, R120, UR7, RZ, P2, !PT ;  /* 0x0000000778787c10 */ /* 0x000fe400097fe4ff */
[----:B---3--:R-:W-:Y:S01]  /*2b9a0*/  IADD3 R114, P3, PT, R114, UR16, RZ ;  /* 0x0000001072727c10 */ /* 0x008fe2000ff7e0ff */
[----:B------:R-:W-:Y:S03]  /*2b9b0*/  STL [R1+0x464], R119 ;  /* 0x0004647701007387 */ /* 0x000fe60000100800 */
[----:B------:R-:W-:Y:S01]  /*2b9c0*/  IADD3.X R118, PT, PT, R118, UR7, RZ, P3, !PT ;  /* 0x0000000776767c10 */ /* 0x000fe20009ffe4ff */
[----:B------:R3:W-:Y:S01]  /*2b9d0*/  STL [R1+0x460], R120 ;  /* 0x0004607801007387 */ /* 0x0007e20000100800 */
[----:B-1----:R-:W-:Y:S01]  /*2b9e0*/  MOV R112, R119 ;  /* 0x0000007700707202 */ /* 0x002fe20000000f00 */
[----:B------:R-:W-:-:S02]  /*2b9f0*/  IMAD.MOV.U32 R113, RZ, RZ, R120 ;  /* 0x000000ffff717224 */ /* 0x000fc400078e0078 */
[----:B------:R-:W-:Y:S04]  /*2ba00*/  STL [R1+0x484], R114 ;  /* 0x0004847201007387 */ /* 0x000fe80000100800 */
[----:B------:R1:W-:Y:S04]  /*2ba10*/  STL [R1+0x480], R118 ;  /* 0x0004807601007387 */ /* 0x0003e80000100800 */
[----:B------:R-:W4:Y:S04]  /*2ba20*/  LDL.LU R121, [R1+0x2e8] ;  /* 0x0002e80001797983 */ /* 0x000f280000300800 */
[----:B---3--:R-:W3:Y:S04]  /*2ba30*/  LDL.LU R120, [R1+0x2ec] ;  /* 0x0002ec0001787983 */ /* 0x008ee80000300800 */
[----:B------:R1:W-:Y:S01]  /*2ba40*/  LDGSTS.E [R3+0x23800], desc[UR14][R112.64], P0 ;  /* 0x2380000070037fae */ /* 0x0003e200081a100e */
[----:B------:R-:W-:-:S03]  /*2ba50*/  UISETP.GT.AND UP2, UPT, UR18, 0x3c, UPT ;  /* 0x0000003c1200788c */ /* 0x000fc6000bf44270 */
[----:B------:R-:W3:Y:S01]  /*2ba60*/  LDL.LU R119, [R1+0x308] ;  /* 0x0003080001777983 */ /* 0x000ee20000300800 */
[----:B------:R-:W-:Y:S01]  /*2ba70*/  USEL UR13, URZ, 0x4, !UP2 ;  /* 0x00000004ff0d7887 */ /* 0x000fe2000d000000 */
[----:B-1----:R-:W-:Y:S02]  /*2ba80*/  IMAD.MOV.U32 R113, RZ, RZ, R118 ;  /* 0x000000ffff717224 */ /* 0x002fe400078e0076 */
[----:B------:R-:W3:Y:S01]  /*2ba90*/  LDL.LU R118, [R1+0x30c] ;  /* 0x00030c0001767983 */ /* 0x000ee20000300800 */
[----:B------:R-:W-:Y:S02]  /*2baa0*/  UISETP.GT.AND UP1, UPT, UR18, 0x1, UPT ;  /* 0x000000011200788c */ /* 0x000fe4000bf24270 */
[----:B------:R-:W-:Y:S02]  /*2bab0*/  USEL UR13, UR13, URZ, !UP0 ;  /* 0x000000ff0d0d7287 */ /* 0x000fe4000c000000 */
[----:B------:R-:W-:-:S04]  /*2bac0*/  USEL UR12, URZ, 0x4, !UP1 ;  /* 0x00000004ff0c7887 */ /* 0x000fc8000c800000 */
[----:B------:R-:W-:Y:S01]  /*2bad0*/  ISETP.NE.U32.AND P1, PT, RZ, UR13, PT ;  /* 0x0000000dff007c0c */ /* 0x000fe2000bf25070 */
[----:B------:R-:W-:Y:S01]  /*2bae0*/  USEL UR12, UR12, URZ, !UP0 ;  /* 0x000000ff0c0c7287 */ /* 0x000fe2000c000000 */
[----:B------:R-:W-:Y:S01]  /*2baf0*/  IMAD.MOV.U32 R112, RZ, RZ, R114 ;  /* 0x000000ffff707224 */ /* 0x000fe200078e0072 */
[----:B------:R-:W-:-:S04]  /*2bb00*/  LOP3.LUT R114, R115, 0x20, RZ, 0x3c, !PT ;  /* 0x0000002073727812 */ /* 0x000fc800078e3cff */
[----:B------:R-:W-:-:S06]  /*2bb10*/  ISETP.NE.U32.AND P0, PT, RZ, UR12, PT ;  /* 0x0000000cff007c0c */ /* 0x000fcc000bf05070 */
[----:B------:R1:W-:Y:S02]  /*2bb20*/  LDGSTS.E [R3+0x23c00], desc[UR14][R112.64], P1 ;  /* 0x23c0000070037fae */ /* 0x0003e400089a100e */
[----:B-1----:R-:W-:Y:S01]  /*2bb30*/  VIADD R3, R114, UR19 ;  /* 0x0000001372037c36 */ /* 0x002fe20008000000 */
[----:B--2---:R-:W-:-:S04]  /*2bb40*/  IADD3 R122, P2, PT, R122, UR16, RZ ;  /* 0x000000107a7a7c10 */ /* 0x004fc8000ff5e0ff */
[----:B----4-:R-:W-:Y:S01]  /*2bb50*/  IADD3.X R123, PT, PT, R123, UR7, RZ, P2, !PT ;  /* 0x000000077b7b7c10 */ /* 0x010fe200097fe4ff */
[----:B------:R-:W-:Y:S01]  /*2bb60*/  IMAD.MOV.U32 R112, RZ, RZ, R122 ;  /* 0x000000ffff707224 */ /* 0x000fe200078e007a */
[----:B------:R-:W-:Y:S03]  /*2bb70*/  STL [R1+0x2ac], R122 ;  /* 0x0002ac7a01007387 */ /* 0x000fe60000100800 */
[----:B------:R-:W-:-:S05]  /*2bb80*/  IMAD.MOV.U32 R113, RZ, RZ, R123 ;  /* 0x000000ffff717224 */ /* 0x000fca00078e007b */
[----:B------:R1:W-:Y:S01]  /*2bb90*/  LDGSTS.E [R3+0x20100], desc[UR14][R112.64], P0 ;  /* 0x2010000070037fae */ /* 0x0003e200081a100e */
[----:B------:R-:W-:-:S04]  /*2bba0*/  IADD3 R116, P3, PT, R116, UR16, RZ ;  /* 0x0000001074747c10 */ /* 0x000fc8000ff7e0ff */
[----:B------:R-:W-:Y:S01]  /*2bbb0*/  IADD3.X R117, PT, PT, R117, UR7, RZ, P3, !PT ;  /* 0x0000000775757c10 */ /* 0x000fe20009ffe4ff */
[----:B------:R-:W-:Y:S04]  /*2bbc0*/  STL [R1+0x2cc], R116 ;  /* 0x0002cc7401007387 */ /* 0x000fe80000100800 */
[----:B------:R2:W-:Y:S01]  /*2bbd0*/  STL [R1+0x2a8], R123 ;  /* 0x0002a87b01007387 */ /* 0x0005e20000100800 */
[----:B-1----:R-:W-:-:S03]  /*2bbe0*/  IMAD.MOV.U32 R113, RZ, RZ, R117 ;  /* 0x000000ffff717224 */ /* 0x002fc600078e0075 */
[----:B------:R1:W-:Y:S01]  /*2bbf0*/  STL [R1+0x2c8], R117 ;  /* 0x0002c87501007387 */ /* 0x0003e20000100800 */
[----:B------:R-:W-:-:S03]  /*2bc00*/  IMAD.MOV.U32 R112, RZ, RZ, R116 ;  /* 0x000000ffff707224 */ /* 0x000fc600078e0074 */
[----:B--2---:R-:W2:Y:S04]  /*2bc10*/  LDL.LU R123, [R1+0x328] ;  /* 0x00032800017b7983 */ /* 0x004ea80000300800 */
[----:B------:R-:W4:Y:S04]  /*2bc20*/  LDL.LU R122, [R1+0x32c] ;  /* 0x00032c00017a7983 */ /* 0x000f280000300800 */
[----:B-1----:R-:W2:Y:S04]  /*2bc30*/  LDL.LU R117, [R1+0x348] ;  /* 0x0003480001757983 */ /* 0x002ea80000300800 */
        /* <DEDUP_REMOVED lines=9> */
[----:B---3--:R-:W-:-:S04]  /*2bcd0*/  IADD3 R120, P2, PT, R120, UR16, RZ ;  /* 0x0000001078787c10 */ /* 0x008fc8000ff5e0ff */
[----:B------:R-:W-:-:S05]  /*2bce0*/  IADD3.X R121, PT, PT, R121, UR7, RZ, P2, !PT ;  /* 0x0000000779797c10 */ /* 0x000fca00097fe4ff */
[----:B------:R1:W-:Y:S04]  /*2bcf0*/  LDGSTS.E [R3+0x20500], desc[UR14][R112.64], P1 ;  /* 0x2050000070037fae */ /* 0x0003e800089a100e */
[----:B------:R-:W-:Y:S01]  /*2bd00*/  STL [R1+0x2ec], R120 ;  /* 0x0002ec7801007387 */ /* 0x000fe20000100800 */
[----:B------:R-:W-:Y:S01]  /*2bd10*/  IADD3 R118, P3, PT, R118, UR16, RZ ;  /* 0x0000001076767c10 */ /* 0x000fe2000ff7e0ff */
[----:B-1----:R-:W-:Y:S01]  /*2bd20*/  IMAD.MOV.U32 R113, RZ, RZ, R121 ;  /* 0x000000ffff717224 */ /* 0x002fe200078e0079 */
[----:B------:R-:W-:Y:S02]  /*2bd30*/  MOV R112, R120 ;  /* 0x0000007800707202 */ /* 0x000fe40000000f00 */
[----:B------:R-:W-:Y:S01]  /*2bd40*/  IADD3.X R119, PT, PT, R119, UR7, RZ, P3, !PT ;  /* 0x0000000777777c10 */ /* 0x000fe20009ffe4ff */
[----:B------:R1:W-:Y:S04]  /*2bd50*/  STL [R1+0x2e8], R121 ;  /* 0x0002e87901007387 */ /* 0x0003e80000100800 */
[----:B------:R-:W-:Y:S04]  /*2bd60*/  STL [R1+0x30c], R118 ;  /* 0x00030c7601007387 */ /* 0x000fe80000100800 */
[----:B------:R3:W-:Y:S04]  /*2bd70*/  STL [R1+0x308], R119 ;  /* 0x0003087701007387 */ /* 0x0007e80000100800 */
[----:B------:R3:W-:Y:S04]  /*2bd80*/  LDGSTS.E [R3+0x20900], desc[UR14][R112.64], P0 ;  /* 0x2090000070037fae */ /* 0x0007e800081a100e */
[----:B-1----:R-:W2:Y:S04]  /*2bd90*/  LDL.LU R121, [R1+0x368] ;  /* 0x0003680001797983 */ /* 0x002ea80000300800 */
[----:B------:R-:W2:Y:S01]  /*2bda0*/  LDL.LU R120, [R1+0x36c] ;  /* 0x00036c0001787983 */ /* 0x000ea20000300800 */
[----:B---3--:R-:W-:-:S02]  /*2bdb0*/  IMAD.MOV.U32 R113, RZ, RZ, R119 ;  /* 0x000000ffff717224 */ /* 0x008fc400078e0077 */
[----:B------:R-:W-:Y:S01]  /*2bdc0*/  IMAD.MOV.U32 R112, RZ, RZ, R118 ;  /* 0x000000ffff707224 */ /* 0x000fe200078e0076 */
[----:B------:R-:W3:Y:S04]  /*2bdd0*/  LDL.LU R119, [R1+0x388] ;  /* 0x0003880001777983 */ /* 0x000ee80000300800 */
[----:B------:R-:W3:Y:S01]  /*2bde0*/  LDL.LU R118, [R1+0x38c] ;  /* 0x00038c0001767983 */ /* 0x000ee20000300800 */
[----:B------:R-:W-:Y:S02]  /*2bdf0*/  UISETP.GT.AND UP2, UPT, UR18, 0xd, UPT ;  /* 0x0000000d1200788c */ /* 0x000fe4000bf44270 */
[----:B------:R-:W-:Y:S02]  /*2be00*/  UISETP.GT.AND UP1, UPT, UR18, 0x11, UPT ;  /* 0x000000111200788c */ /* 0x000fe4000bf24270 */
[----:B------:R-:W-:-:S02]  /*2be10*/  USEL UR13, URZ, 0x4, !UP2 ;  /* 0x00000004ff0d7887 */ /* 0x000fc4000d000000 */
[----:B------:R-:W-:Y:S02]  /*2be20*/  USEL UR12, URZ, 0x4, !UP1 ;  /* 0x00000004ff0c7887 */ /* 0x000fe4000c800000 */
[----:B------:R-:W-:Y:S02]  /*2be30*/  USEL UR13, UR13, URZ, !UP0 ;  /* 0x000000ff0d0d7287 */ /* 0x000fe4000c000000 */
[----:B------:R-:W-:-:S04]  /*2be40*/  USEL UR12, UR12, URZ, !UP0 ;  /* 0x000000ff0c0c7287 */ /* 0x000fc8000c000000 */
[----:B------:R-:W-:Y:S02]  /*2be50*/  ISETP.NE.U32.AND P1, PT, RZ, UR13, PT ;  /* 0x0000000dff007c0c */ /* 0x000fe4000bf25070 */
[----:B------:R-:W-:-:S11]  /*2be60*/  ISETP.NE.U32.AND P0, PT, RZ, UR12, PT ;  /* 0x0000000cff007c0c */ /* 0x000fd6000bf05070 */
[----:B------:R1:W-:Y:S01]  /*2be70*/  LDGSTS.E [R3+0x20d00], desc[UR14][R112.64], P1 ;  /* 0x20d0000070037fae */ /* 0x0003e200089a100e */
[----:B----4-:R-:W-:-:S04]  /*2be80*/  IADD3 R122, P2, PT, R122, UR16, RZ ;  /* 0x000000107a7a7c10 */ /* 0x010fc8000ff5e0ff */
[----:B--2---:R-:W-:Y:S02]  /*2be90*/  IADD3.X R123, PT, PT, R123, UR7, RZ, P2, !PT ;  /* 0x000000077b7b7c10 */ /* 0x004fe400097fe4ff */
        /* <DEDUP_REMOVED lines=11> */
[----:B-1----:R-:W-:-:S02]  /*2bf50*/  IMAD.MOV.U32 R113, RZ, RZ, R117 ;  /* 0x000000ffff717224 */ /* 0x002fc400078e0075 */
[----:B------:R-:W-:Y:S01]  /*2bf60*/  IMAD.MOV.U32 R112, RZ, RZ, R116 ;  /* 0x000000ffff707224 */ /* 0x000fe200078e0074 */
[----:B------:R-:W2:Y:S04]  /*2bf70*/  LDL.LU R117, [R1+0x3c8] ;  /* 0x0003c80001757983 */ /* 0x000ea80000300800 */
[----:B------:R-:W2:Y:S01]  /*2bf80*/  LDL.LU R116, [R1+0x3cc] ;  /* 0x0003cc0001747983 */ /* 0x000ea20000300800 */
        /* <DEDUP_REMOVED lines=8> */
[----:B------:R-:W-:-:S04]  /*2c010*/  IADD3 R120, P2, PT, R120, UR16, RZ ;  /* 0x0000001078787c10 */ /* 0x000fc8000ff5e0ff */
[----:B------:R-:W-:-:S05]  /*2c020*/  IADD3.X R121, PT, PT, R121, UR7, RZ, P2, !PT ;  /* 0x0000000779797c10 */ /* 0x000fca00097fe4ff */
[----:B------:R1:W-:Y:S01]  /*2c030*/  LDGSTS.E [R3+0x21500], desc[UR14][R112.64], P1 ;  /* 0x2150000070037fae */ /* 0x0003e200089a100e */
[----:B---3--:R-:W-:-:S03]  /*2c040*/  IADD3 R118, P3, PT, R118, UR16, RZ ;  /* 0x0000001076767c10 */ /* 0x008fc6000ff7e0ff */
[----:B------:R-:W-:Y:S01]  /*2c050*/  STL [R1+0x36c], R120 ;  /* 0x00036c7801007387 */ /* 0x000fe20000100800 */
[----:B------:R-:W-:-:S03]  /*2c060*/  IADD3.X R119, PT, PT, R119, UR7, RZ, P3, !PT ;  /* 0x0000000777777c10 */ /* 0x000fc60009ffe4ff */
[----:B------:R3:W-:Y:S01]  /*2c070*/  STL [R1+0x368], R121 ;  /* 0x0003687901007387 */ /* 0x0007e20000100800 */
[----:B-1----:R-:W-:Y:S01]  /*2c080*/  IMAD.MOV.U32 R112, RZ, RZ, R120 ;  /* 0x000000ffff707224 */ /* 0x002fe200078e0078 */
[----:B------:R-:W-:Y:S02]  /*2c090*/  MOV R113, R121 ;  /* 0x0000007900717202 */ /* 0x000fe40000000f00 */
[----:B------:R-:W-:Y:S04]  /*2c0a0*/  STL [R1+0x38c], R118 ;  /* 0x00038c7601007387 */ /* 0x000fe80000100800 */
[----:B------:R1:W-:Y:S04]  /*2c0b0*/  STL [R1+0x388], R119 ;  /* 0x0003887701007387 */ /* 0x0003e80000100800 */
[----:B---3--:R-:W3:Y:S04]  /*2c0c0*/  LDL.LU R121, [R1+0x3e8] ;  /* 0x0003e80001797983 */ /* 0x008ee80000300800 */
[----:B------:R1:W-:Y:S04]  /*2c0d0*/  LDGSTS.E [R3+0x21900], desc[UR14][R112.64], P0 ;  /* 0x2190000070037fae */ /* 0x0003e800081a100e */
[----:B------:R-:W3:Y:S01]  /*2c0e0*/  LDL.LU R120, [R1+0x3ec] ;  /* 0x0003ec0001787983 */ /* 0x000ee20000300800 */
        /* <DEDUP_REMOVED lines=25> */
[----:B------:R-:W-:-:S03]  /*2c280*/  IMAD.MOV.U32 R113, RZ, RZ, R117 ;  /* 0x000000ffff717224 */ /* 0x000fc600078e0075 */
        /* <DEDUP_REMOVED lines=18> */
[----:B------:R-:W-:Y:S01]  /*2c3b0*/  IADD3 R118, P3, PT, R118, UR16, RZ ;  /* 0x0000001076767c10 */ /* 0x000fe2000ff7e0ff */
[----:B------:R1:W-:Y:S03]  /*2c3c0*/  STL [R1+0x3e8], R121 ;  /* 0x0003e87901007387 */ /* 0x0003e60000100800 */
[----:B------:R-:W-:Y:S01]  /*2c3d0*/  IADD3.X R119, PT, PT, R119, UR7, RZ, P3, !PT ;  /* 0x0000000777777c10 */ /* 0x000fe20009ffe4ff */
[----:B------:R-:W-:Y:S04]  /*2c3e0*/  STL [R1+0x40c], R118 ;  /* 0x00040c7601007387 */ /* 0x000fe80000100800 */
[----:B------:R3:W-:Y:S04]  /*2c3f0*/  STL [R1+0x408], R119 ;  /* 0x0004087701007387 */ /* 0x0007e80000100800 */
[----:B-1----:R-:W2:Y:S04]  /*2c400*/  LDL.LU R121, [R1+0x468] ;  /* 0x0004680001797983 */ /* 0x002ea80000300800 */
[----:B------:R1:W-:Y:S04]  /*2c410*/  LDGSTS.E [R3+0x22900], desc[UR14][R112.64], P0 ;  /* 0x2290000070037fae */ /* 0x0003e800081a100e */
[----:B------:R-:W2:Y:S01]  /*2c420*/  LDL.LU R120, [R1+0x46c] ;  /* 0x00046c0001787983 */ /* 0x000ea20000300800 */
[----:B------:R-:W-:Y:S01]  /*2c430*/  UISETP.GT.AND UP2, UPT, UR18, 0x2d, UPT ;  /* 0x0000002d1200788c */ /* 0x000fe2000bf44270 */
[----:B-1----:R-:W-:Y:S01]  /*2c440*/  IMAD.MOV.U32 R113, RZ, RZ, R119 ;  /* 0x000000ffff717224 */ /* 0x002fe200078e0077 */
[----:B------:R-:W-:Y:S01]  /*2c450*/  MOV R112, R118 ;  /* 0x0000007600707202 */ /* 0x000fe20000000f00 */
[----:B---3--:R-:W3:Y:S04]  /*2c460*/  LDL.LU R119, [R1+0x488] ;  /* 0x0004880001777983 */ /* 0x008ee80000300800 */
[----:B------:R-:W3:Y:S01]  /*2c470*/  LDL.LU R118, [R1+0x48c] ;  /* 0x00048c0001767983 */ /* 0x000ee20000300800 */
[----:B------:R-:W-:-:S02]  /*2c480*/  USEL UR13, URZ, 0x4, !UP2 ;  /* 0x00000004ff0d7887 */ /* 0x000fc4000d000000 */
[----:B------:R-:W-:Y:S02]  /*2c490*/  UISETP.GT.AND UP1, UPT, UR18, 0x31, UPT ;  /* 0x000000311200788c */ /* 0x000fe4000bf24270 */
[----:B------:R-:W-:Y:S02]  /*2c4a0*/  USEL UR13, UR13, URZ, !UP0 ;  /* 0x000000ff0d0d7287 */ /* 0x000fe4000c000000 */
[----:B------:R-:W-:-:S04]  /*2c4b0*/  USEL UR12, URZ, 0x4, !UP1 ;  /* 0x00000004ff0c7887 */ /* 0x000fc8000c800000 */
[----:B------:R-:W-:Y:S01]  /*2c4c0*/  ISETP.NE.U32.AND P1, PT, RZ, UR13, PT ;  /* 0x0000000dff007c0c */ /* 0x000fe2000bf25070 */
[----:B------:R-:W-:-:S06]  /*2c4d0*/  USEL UR12, UR12, URZ, !UP0 ;  /* 0x000000ff0c0c7287 */ /* 0x000fcc000c000000 */
[----:B------:R-:W-:-:S06]  /*2c4e0*/  ISETP.NE.U32.AND P0, PT, RZ, UR12, PT ;  /* 0x0000000cff007c0c */ /* 0x000fcc000bf05070 */
[----:B------:R1:W-:Y:S01]  /*2c4f0*/  LDGSTS.E [R3+0x22d00], desc[UR14][R112.64], P1 ;  /* 0x22d0000070037fae */ /* 0x0003e200089a100e */
[----:B----4-:R-:W-:-:S04]  /*2c500*/  IADD3 R122, P2, PT, R122, UR16, RZ ;  /* 0x000000107a7a7c10 */ /* 0x010fc8000ff5e0ff */
[----:B------:R-:W-:Y:S02]  /*2c510*/  IADD3.X R123, PT, PT, R123, UR7, RZ, P2, !PT ;  /* 0x000000077b7b7c10 */ /* 0x000fe400097fe4ff */
[----:B--2---:R-:W-:Y:S01]  /*2c520*/  IADD3 R116, P3, PT, R116, UR16, RZ ;  /* 0x0000001074747c10 */ /* 0x004fe2000ff7e0ff */
[----:B------:R2:W-:Y:S03]  /*2c530*/  STL [R1+0x42c], R122 ;  /* 0x00042c7a01007387 */ /* 0x0005e60000100800 */
[----:B------:R-:W-:Y:S01]  /*2c540*/  IADD3.X R117, PT, PT, R117, UR7, RZ, P3, !PT ;  /* 0x0000000775757c10 */ /* 0x000fe20009ffe4ff */
[----:B------:R-:W-:Y:S01]  /*2c550*/  STL [R1+0x428], R123 ;  /* 0x0004287b01007387 */ /* 0x000fe20000100800 */
        /* <DEDUP_REMOVED lines=21> */
[----:B------:R-:W-:-:S03]  /*2c6b0*/  IADD3.X R121, PT, PT, R121, UR7, RZ, P2, !PT ;  /* 0x0000000779797c10 */ /* 0x000fc600097fe4ff */
[----:B------:R-:W-:Y:S01]  /*2c6c0*/  STL [R1+0x46c], R120 ;  /* 0x00046c7801007387 */ /* 0x000fe20000100800 */
[----:B---3--:R-:W-:Y:S01]  /*2c6d0*/  IADD3 R118, P3, PT, R118, UR16, RZ ;  /* 0x0000001076767c10 */ /* 0x008fe2000ff7e0ff */
[----:B-1----:R-:W-:-:S03]  /*2c6e0*/  IMAD.MOV.U32 R112, RZ, RZ, R120 ;  /* 0x000000ffff707224 */ /* 0x002fc600078e0078 */
[----:B------:R-:W-:Y:S01]  /*2c6f0*/  IADD3.X R119, PT, PT, R119, UR7, RZ, P3, !PT ;  /* 0x0000000777777c10 */ /* 0x000fe20009ffe4ff */
[----:B------:R-:W-:Y:S01]  /*2c700*/  IMAD.MOV.U32 R113, RZ, RZ, R121 ;  /* 0x000000ffff717224 */ /* 0x000fe200078e0079 */
[----:B------:R1:W-:Y:S04]  /*2c710*/  STL [R1+0x468], R121 ;  /* 0x0004687901007387 */ /* 0x0003e80000100800 */
[----:B------:R3:W-:Y:S04]  /*2c720*/  STL [R1+0x48c], R118 ;  /* 0x00048c7601007387 */ /* 0x0007e80000100800 */
[----:B------:R1:W-:Y:S04]  /*2c730*/  STL [R1+0x488], R119 ;  /* 0x0004887701007387 */ /* 0x0003e80000100800 */
[----:B------:R-:W4:Y:S04]  /*2c740*/  LDL.LU R123, [R1+0x2f0] ;  /* 0x0002f000017b7983 */ /* 0x000f280000300800 */
[----:B------:R3:W-:Y:S04]  /*2c750*/  LDGSTS.E [R3+0x23900], desc[UR14][R112.64], P0 ;  /* 0x2390000070037fae */ /* 0x0007e800081a100e */
[----:B-1----:R-:W4:Y:S04]  /*2c760*/  LDL.LU R121, [R1+0x2f4] ;  /* 0x0002f40001797983 */ /* 0x002f280000300800 */
[----:B------:R-:W4:Y:S01]  /*2c770*/  LDL.LU R120, [R1+0x310] ;  /* 0x0003100001787983 */ /* 0x000f220000300800 */
[----:B---3--:R-:W-:-:S03]  /*2c780*/  IMAD.MOV.U32 R112, RZ, RZ, R118 ;  /* 0x000000ffff707224 */ /* 0x008fc600078e0076 */
[----:B------:R-:W3:Y:S01]  /*2c790*/  LDL.LU R118, [R1+0x314] ;  /* 0x0003140001767983 */ /* 0x000ee20000300800 */
[----:B------:R-:W-:Y:S02]  /*2c7a0*/  UISETP.GT.AND UP2, UPT, UR18, 0x3d, UPT ;  /* 0x0000003d1200788c */ /* 0x000fe4000bf44270 */
[----:B------:R-:W-:Y:S02]  /*2c7b0*/  UISETP.GT.AND UP1, UPT, UR18, 0x2, UPT ;  /* 0x000000021200788c */ /* 0x000fe4000bf24270 */
[----:B------:R-:W-:Y:S02]  /*2c7c0*/  USEL UR13, URZ, 0x4, !UP2 ;  /* 0x00000004ff0d7887 */ /* 0x000fe4000d000000 */
[----:B------:R-:W-:Y:S02]  /*2c7d0*/  USEL UR12, URZ, 0x4, !UP1 ;  /* 0x00000004ff0c7887 */ /* 0x000fe4000c800000 */
[----:B------:R-:W-:Y:S01]  /*2c7e0*/  USEL UR13, UR13, URZ, !UP0 ;  /* 0x000000ff0d0d7287 */ /* 0x000fe2000c000000 */
[----:B------:R-:W-:Y:S01]  /*2c7f0*/  LOP3.LUT R237, R237, 0x3f, RZ, 0xc0, !PT ;  /* 0x0000003feded7812 */ /* 0x000fe200078ec0ff */
[----:B------:R-:W-:-:S04]  /*2c800*/  USEL UR12, UR12, URZ, !UP0 ;  /* 0x000000ff0c0c7287 */ /* 0x000fc8000c000000 */
[----:B------:R-:W-:Y:S01]  /*2c810*/  ISETP.NE.U32.AND P1, PT, RZ, UR13, PT ;  /* 0x0000000dff007c0c */ /* 0x000fe2000bf25070 */
[----:B------:R-:W-:Y:S01]  /*2c820*/  IMAD.SHL.U32 R237, R237, 0x4, RZ ;  /* 0x00000004eded7824 */ /* 0x000fe200078e00ff */
[----:B------:R-:W-:Y:S02]  /*2c830*/  ISETP.NE.U32.AND P0, PT, RZ, UR12, PT ;  /* 0x0000000cff007c0c */ /* 0x000fe4000bf05070 */
[----:B------:R-:W-:Y:S02]  /*2c840*/  MOV R113, R119 ;  /* 0x0000007700717202 */ /* 0x000fe40000000f00 */
[----:B------:R-:W-:-:S07]  /*2c850*/  LOP3.LUT R119, R237, 0x40, RZ, 0x3c, !PT ;  /* 0x00000040ed777812 */ /* 0x000fce00078e3cff */
        /* <DEDUP_REMOVED lines=28> */
[----:B------:R-:W-:-:S04]  /*2ca20*/  IADD3 R121, P2, PT, R121, UR16, RZ ;  /* 0x0000001079797c10 */ /* 0x000fc8000ff5e0ff */
[----:B------:R-:W-:Y:S02]  /*2ca30*/  IADD3.X R123, PT, PT, R123, UR7, RZ, P2, !PT ;  /* 0x000000077b7b7c10 */ /* 0x000fe400097fe4ff */
[----:B---3--:R-:W-:Y:S01]  /*2ca40*/  IADD3 R118, P3, PT, R118, UR16, RZ ;  /* 0x0000001076767c10 */ /* 0x008fe2000ff7e0ff */
        /* <DEDUP_REMOVED lines=11> */
[----:B-1----:R-:W-:Y:S01]  /*2cb00*/  IMAD.MOV.U32 R113, RZ, RZ, R120 ;  /* 0x000000ffff717224 */ /* 0x002fe200078e0078 */
[----:B------:R-:W-:Y:S01]  /*2cb10*/  MOV R112, R118 ;  /* 0x0000007600707202 */ /* 0x000fe20000000f00 */
[----:B------:R-:W3:Y:S04]  /*2cb20*/  LDL.LU R120, [R1+0x390] ;  /* 0x0003900001787983 */ /* 0x000ee80000300800 */
        /* <DEDUP_REMOVED lines=37> */
[----:B------:R-:W-:Y:S04]  /*2cd80*/  STL [R1+0x374], R121 ;  /* 0x0003747901007387 */ /* 0x000fe80000100800 */
[----:B------:R3:W-:Y:S01]  /*2cd90*/  STL [R1+0x370], R123 ;  /* 0x0003707b01007387 */ /* 0x0007e20000100800 */
[----:B------:R-:W-:Y:S01]  /*2cda0*/  IADD3 R118, P3, PT, R118, UR16, RZ ;  /* 0x0000001076767c10 */ /* 0x000fe2000ff7e0ff */
[----:B-1----:R-:W-:-:S02]  /*2cdb0*/  IMAD.MOV.U32 R112, RZ, RZ, R121 ;  /* 0x000000ffff707224 */ /* 0x002fc400078e0079 */
[----:B------:R-:W-:Y:S01]  /*2cdc0*/  IMAD.MOV.U32 R113, RZ, RZ, R123 ;  /* 0x000000ffff717224 */ /* 0x000fe200078e007b */
[----:B------:R-:W-:Y:S01]  /*2cdd0*/  IADD3.X R120, PT, PT, R120, UR7, RZ, P3, !PT ;  /* 0x0000000778787c10 */ /* 0x000fe20009ffe4ff */
[----:B------:R-:W-:Y:S04]  /*2cde0*/  STL [R1+0x394], R118 ;  /* 0x0003947601007387 */ /* 0x000fe80000100800 */
[----:B------:R1:W-:Y:S04]  /*2cdf0*/  STL [R1+0x390], R120 ;  /* 0x0003907801007387 */ /* 0x0003e80000100800 */
[----:B------:R1:W-:Y:S04]  /*2ce00*/  LDGSTS.E [R3+0x21a00], desc[UR14][R112.64], P0 ;  /* 0x21a0000070037fae */ /* 0x0003e800081a100e */
[----:B---3--:R-:W3:Y:S04]  /*2ce10*/  LDL.LU R123, [R1+0x3f0] ;  /* 0x0003f000017b7983 */ /* 0x008ee80000300800 */
[----:B------:R-:W3:Y:S01]  /*2ce20*/  LDL.LU R121, [R1+0x3f4] ;  /* 0x0003f40001797983 */ /* 0x000ee20000300800 */
[----:B-1----:R-:W-:Y:S01]  /*2ce30*/  MOV R113, R120 ;  /* 0x0000007800717202 */ /* 0x002fe20000000f00 */
[----:B------:R-:W-:-:S02]  /*2ce40*/  IMAD.MOV.U32 R112, RZ, RZ, R118 ;  /* 0x000000ffff707224 */ /* 0x000fc400078e0076 */
[----:B------:R-:W3:Y:S04]  /*2ce50*/  LDL.LU R120, [R1+0x410] ;  /* 0x0004100001787983 */ /* 0x000ee80000300800 */
[----:B------:R-:W3:Y:S01]  /*2ce60*/  LDL.LU R118, [R1+0x414] ;  /* 0x0004140001767983 */ /* 0x000ee20000300800 */
[----:B------:R-:W-:Y:S02]  /*2ce70*/  UISETP.GT.AND UP2, UPT, UR18, 0x1e, UPT ;  /* 0x0000001e1200788c */ /* 0x000fe4000bf44270 */
[----:B------:R-:W-:Y:S02]  /*2ce80*/  UISETP.GT.AND UP1, UPT, UR18, 0x22, UPT ;  /* 0x000000221200788c */ /* 0x000fe4000bf24270 */
[----:B------:R-:W-:Y:S02]  /*2ce90*/  USEL UR13, URZ, 0x4, !UP2 ;  /* 0x00000004ff0d7887 */ /* 0x000fe4000d000000 */
[----:B------:R-:W-:-:S02]  /*2cea0*/  USEL UR12, URZ, 0x4, !UP1 ;  /* 0x00000004ff0c7887 */ /* 0x000fc4000c800000 */
[----:B------:R-:W-:Y:S02]  /*2ceb0*/  USEL UR13, UR13, URZ, !UP0 ;  /* 0x000000ff0d0d7287 */ /* 0x000fe4000c000000 */
[----:B------:R-:W-:-:S04]  /*2cec0*/  USEL UR12, UR12, URZ, !UP0 ;  /* 0x000000ff0c0c7287 */ /* 0x000fc8000c000000 */
[----:B------:R-:W-:Y:S02]  /*2ced0*/  ISETP.NE.U32.AND P1, PT, RZ, UR13, PT ;  /* 0x0000000dff007c0c */ /* 0x000fe4000bf25070 */
[----:B------:R-:W-:-:S11]  /*2cee0*/  ISETP.NE.U32.AND P0, PT, RZ, UR12, PT ;  /* 0x0000000cff007c0c */ /* 0x000fd6000bf05070 */
        /* <DEDUP_REMOVED lines=59> */
[----:B-1----:R-:W-:Y:S01]  /*2d2a0*/  MOV R112, R122 ;  /* 0x0000007a00707202 */ /* 0x002fe20000000f00 */
[----:B------:R-:W-:Y:S02]  /*2d2b0*/  IMAD.MOV.U32 R113, RZ, RZ, R124 ;  /* 0x000000ffff717224 */ /* 0x000fe400078e007c */
        /* <DEDUP_REMOVED lines=17> */
[----:B---3--:R-:W-:-:S09]  /*2d3d0*/  IADD3 R121, P2, PT, R121, UR16, RZ ;  /* 0x0000001079797c10 */ /* 0x008fd2000ff5e0ff */
[----:B------:R1:W-:Y:S01]  /*2d3e0*/  LDGSTS.E [R3+0x23600], desc[UR14][R112.64], P1 ;  /* 0x2360000070037fae */ /* 0x0003e200089a100e */
[----:B------:R-:W-:-:S03]  /*2d3f0*/  IADD3.X R123, PT, PT, R123, UR7, RZ, P2, !PT ;  /* 0x000000077b7b7c10 */ /* 0x000fc600097fe4ff */
[----:B------:R3:W-:Y:S04]  /*2d400*/  STL [R1+0x474], R121 ;  /* 0x0004747901007387 */ /* 0x0007e80000100800 */
[----:B------:R-:W-:Y:S01]  /*2d410*/  STL [R1+0x470], R123 ;  /* 0x0004707b01007387 */ /* 0x000fe20000100800 */
[----:B-1----:R-:W-:Y:S02]  /*2d420*/  IMAD.MOV.U32 R112, RZ, RZ, R121 ;  /* 0x000000ffff707224 */ /* 0x002fe400078e0079 */
[----:B------:R-:W-:-:S05]  /*2d430*/  IMAD.MOV.U32 R113, RZ, RZ, R123 ;  /* 0x000000ffff717224 */ /* 0x000fca00078e007b */
[----:B------:R1:W-:Y:S01]  /*2d440*/  LDGSTS.E [R3+0x23a00], desc[UR14][R112.64], P0 ;  /* 0x23a0000070037fae */ /* 0x0003e200081a100e */
[----:B------:R-:W-:-:S04]  /*2d450*/  IADD3 R118, P3, PT, R118, UR16, RZ ;  /* 0x0000001076767c10 */ /* 0x000fc8000ff7e0ff */
[----:B------:R-:W-:Y:S01]  /*2d460*/  IADD3.X R120, PT, PT, R120, UR7, RZ, P3, !PT ;  /* 0x0000000778787c10 */ /* 0x000fe20009ffe4ff */
[----:B------:R-:W-:Y:S04]  /*2d470*/  STL [R1+0x494], R118 ;  /* 0x0004947601007387 */ /* 0x000fe80000100800 */
[----:B------:R3:W-:Y:S01]  /*2d480*/  STL [R1+0x490], R120 ;  /* 0x0004907801007387 */ /* 0x0007e20000100800 */
[----:B-1----:R-:W-:-:S03]  /*2d490*/  IMAD.MOV.U32 R113, RZ, RZ, R120 ;  /* 0x000000ffff717224 */ /* 0x002fc600078e0078 */
[----:B------:R-:W4:Y:S01]  /*2d4a0*/  LDL.LU R124, [R1+0x2f8] ;  /* 0x0002f800017c7983 */ /* 0x000f220000300800 */
[----:B------:R-:W-:-:S03]  /*2d4b0*/  IMAD.MOV.U32 R112, RZ, RZ, R118 ;  /* 0x000000ffff707224 */ /* 0x000fc600078e0076 */
[----:B---3--:R-:W3:Y:S04]  /*2d4c0*/  LDL.LU R121, [R1+0x2fc] ;  /* 0x0002fc0001797983 */ /* 0x008ee80000300800 */
[----:B------:R-:W3:Y:S04]  /*2d4d0*/  LDL.LU R120, [R1+0x318] ;  /* 0x0003180001787983 */ /* 0x000ee80000300800 */
[----:B------:R-:W3:Y:S01]  /*2d4e0*/  LDL.LU R118, [R1+0x31c] ;  /* 0x00031c0001767983 */ /* 0x000ee20000300800 */
[----:B------:R-:W-:Y:S02]  /*2d4f0*/  UISETP.GT.AND UP2, UPT, UR18, 0x3e, UPT ;  /* 0x0000003e1200788c */ /* 0x000fe4000bf44270 */
[----:B------:R-:W-:-:S02]  /*2d500*/  UISETP.GT.AND UP1, UPT, UR18, 0x3, UPT ;  /* 0x000000031200788c */ /* 0x000fc4000bf24270 */
[----:B------:R-:W-:Y:S02]  /*2d510*/  USEL UR13, URZ, 0x4, !UP2 ;  /* 0x00000004ff0d7887 */ /* 0x000fe4000d000000 */
[----:B------:R-:W-:Y:S02]  /*2d520*/  USEL UR12, URZ, 0x4, !UP1 ;  /* 0x00000004ff0c7887 */ /* 0x000fe4000c800000 */
[----:B------:R-:W-:Y:S02]  /*2d530*/  USEL UR13, UR13, URZ, !UP0 ;  /* 0x000000ff0d0d7287 */ /* 0x000fe4000c000000 */
[----:B------:R-:W-:-:S04]  /*2d540*/  USEL UR12, UR12, URZ, !UP0 ;  /* 0x000000ff0c0c7287 */ /* 0x000fc8000c000000 */
[----:B------:R-:W-:Y:S02]  /*2d550*/  ISETP.NE.U32.AND P1, PT, RZ, UR13, PT ;  /* 0x0000000dff007c0c */ /* 0x000fe4000bf25070 */
[----:B------:R-:W-:Y:S02]  /*2d560*/  ISETP.NE.U32.AND P0, PT, RZ, UR12, PT ;  /* 0x0000000cff007c0c */ /* 0x000fe4000bf05070 */
[----:B------:R-:W-:-:S09]  /*2d570*/  LOP3.LUT R123, R237, 0x60, RZ, 0x3c, !PT ;  /* 0x00000060ed7b7812 */ /* 0x000fd200078e3cff */
[----:B------:R1:W-:Y:S02]  /*2d580*/  LDGSTS.E [R3+0x23e00], desc[UR14][R112.64], P1 ;  /* 0x23e0000070037fae */ /* 0x0003e400089a100e */
[----:B-1----:R-:W-:Y:S01]  /*2d590*/  VIADD R3, R123, UR19 ;  /* 0x000000137b037c36 */ /* 0x002fe20008000000 */
[----:B--2---:R-:W-:-:S04]  /*2d5a0*/  IADD3 R122, P2, PT, R122, UR16, RZ ;  /* 0x000000107a7a7c10 */ /* 0x004fc8000ff5e0ff */
[----:B----4-:R-:W-:Y:S01]  /*2d5b0*/  IADD3.X R125, PT, PT, R125, UR7, RZ, P2, !PT ;  /* 0x000000077d7d7c10 */ /* 0x010fe200097fe4ff */
[----:B------:R-:W-:Y:S01]  /*2d5c0*/  STL [R1+0x2bc], R122 ;  /* 0x0002bc7a01007387 */ /* 0x000fe20000100800 */
[----:B------:R-:W-:-:S03]  /*2d5d0*/  MOV R112, R122 ;  /* 0x0000007a00707202 */ /* 0x000fc60000000f00 */
        /* <DEDUP_REMOVED lines=54> */
[----:B-1----:R-:W-:Y:S01]  /*2d940*/  IMAD.MOV.U32 R112, RZ, RZ, R122 ;  /* 0x000000ffff707224 */ /* 0x002fe200078e007a */
[----:B------:R-:W-:Y:S02]  /*2d950*/  MOV R113, R125 ;  /* 0x0000007d00717202 */ /* 0x000fe40000000f00 */
        /* <DEDUP_REMOVED lines=18> */
[----:B------:R-:W-:Y:S01]  /*2da80*/  IADD3.X R124, PT, PT, R124, UR7, RZ, P2, !PT ;  /* 0x000000077c7c7c10 */ /* 0x000fe200097fe4ff */
[----:B------:R-:W-:Y:S04]  /*2da90*/  STL [R1+0x37c], R121 ;  /* 0x00037c7901007387 */ /* 0x000fe80000100800 */
[----:B------:R1:W-:Y:S04]  /*2daa0*/  LDGSTS.E [R3+0x21700], desc[UR14][R112.64], P1 ;  /* 0x2170000070037fae */ /* 0x0003e800089a100e */
        /* <DEDUP_REMOVED lines=10> */
[----:B-1----:R-:W-:-:S02]  /*2db50*/  IMAD.MOV.U32 R113, RZ, RZ, R120 ;  /* 0x000000ffff717224 */ /* 0x002fc400078e0078 */
        /* <DEDUP_REMOVED lines=22> */
[----:B--2---:R-:W-:-:S03]  /*2dcc0*/  MOV R112, R116 ;  /* 0x0000007400707202 */ /* 0x004fc60000000f00 */
        /* <DEDUP_REMOVED lines=18> */
[----:B------:R-:W-:-:S03]  /*2ddf0*/  IADD3 R118, P3, PT, R118, UR16, RZ ;  /* 0x0000001076767c10 */ /* 0x000fc6000ff7e0ff */
[----:B------:R3:W-:Y:S01]  /*2de00*/  STL [R1+0x3f8], R124 ;  /* 0x0003f87c01007387 */ /* 0x0007e20000100800 */
[----:B------:R-:W-:Y:S01]  /*2de10*/  IADD3.X R120, PT, PT, R120, UR7, RZ, P3, !PT ;  /* 0x0000000778787c10 */ /* 0x000fe20009ffe4ff */
[----:B-1----:R-:W-:Y:S02]  /*2de20*/  IMAD.MOV.U32 R112, RZ, RZ, R121 ;  /* 0x000000ffff707224 */ /* 0x002fe400078e0079 */
[----:B------:R-:W-:Y:S01]  /*2de30*/  STL [R1+0x41c], R118 ;  /* 0x00041c7601007387 */ /* 0x000fe20000100800 */
[----:B------:R-:W-:-:S03]  /*2de40*/  IMAD.MOV.U32 R113, RZ, RZ, R124 ;  /* 0x000000ffff717224 */ /* 0x000fc600078e007c */
        /* <DEDUP_REMOVED lines=9> */
[----:B------:R-:W-:-:S04]  /*2dee0*/  USEL UR13, URZ, 0x4, !UP2 ;  /* 0x00000004ff0d7887 */ /* 0x000fc8000d000000 */
[----:B------:R-:W-:-:S06]  /*2def0*/  USEL UR13, UR13, URZ, !UP0 ;  /* 0x000000ff0d0d7287 */ /* 0x000fcc000c000000 */
[----:B------:R-:W-:-:S13]  /*2df00*/  ISETP.NE.U32.AND P1, PT, RZ, UR13, PT ;  /* 0x0000000dff007c0c */ /* 0x000fda000bf25070 */
[----:B------:R1:W-:Y:S01]  /*2df10*/  LDGSTS.E [R3+0x22f00], desc[UR14][R112.64], P1 ;  /* 0x22f0000070037fae */ /* 0x0003e200089a100e */
[----:B----4-:R-:W-:-:S04]  /*2df20*/  IADD3 R122, P2, PT, R122, UR16, RZ ;  /* 0x000000107a7a7c10 */ /* 0x010fc8000ff5e0ff */
[----:B------:R-:W-:Y:S02]  /*2df30*/  IADD3.X R125, PT, PT, R125, UR7, RZ, P2, !PT ;  /* 0x000000077d7d7c10 */ /* 0x000fe400097fe4ff */
[----:B--2---:R-:W-:Y:S01]  /*2df40*/  IADD3 R116, P3, PT, R116, UR16, RZ ;  /* 0x0000001074747c10 */ /* 0x004fe2000ff7e0ff */
[----:B------:R2:W-:Y:S03]  /*2df50*/  STL [R1+0x43c], R122 ;  /* 0x00043c7a01007387 */ /* 0x0005e60000100800 */
[----:B------:R-:W-:Y:S01]  /*2df60*/  IADD3.X R117, PT, PT, R117, UR7, RZ, P3, !PT ;  /* 0x0000000775757c10 */ /* 0x000fe20009ffe4ff */
[----:B------:R-:W-:Y:S01]  /*2df70*/  STL [R1+0x438], R125 ;  /* 0x0004387d01007387 */ /* 0x000fe20000100800 */
[----:B-1----:R-:W-:-:S03]  /*2df80*/  IMAD.MOV.U32 R112, RZ, RZ, R122 ;  /* 0x000000ffff707224 */ /* 0x002fc600078e007a */
[----:B------:R1:W-:Y:S04]  /*2df90*/  STL [R1+0x45c], R116 ;  /* 0x00045c7401007387 */ /* 0x0003e80000100800 */
[----:B------:R4:W-:Y:S04]  /*2dfa0*/  STL [R1+0x458], R117 ;  /* 0x0004587501007387 */ /* 0x0009e80000100800 */
[----:B------:R-:W3:Y:S04]  /*2dfb0*/  LDL.LU R128, [R1+0x4a0] ;  /* 0x0004a00001807983 */ /* 0x000ee80000300800 */
[----:B--2---:R-:W2:Y:S04]  /*2dfc0*/  LDL.LU R122, [R1+0x4a4] ;  /* 0x0004a400017a7983 */ /* 0x004ea80000300800 */
[----:B------:R-:W2:Y:S04]  /*2dfd0*/  LDL.LU R132, [R1+0x4e0] ;  /* 0x0004e00001847983 */ /* 0x000ea80000300800 */
[----:B------:R-:W2:Y:S01]  /*2dfe0*/  LDL.LU R130, [R1+0x4e4] ;  /* 0x0004e40001827983 */ /* 0x000ea20000300800 */
[----:B------:R-:W-:-:S04]  /*2dff0*/  UISETP.GT.AND UP1, UPT, UR18, 0x33, UPT ;  /* 0x000000331200788c */ /* 0x000fc8000bf24270 */
[----:B------:R-:W-:-:S04]  /*2e000*/  USEL UR12, URZ, 0x4, !UP1 ;  /* 0x00000004ff0c7887 */ /* 0x000fc8000c800000 */
[----:B------:R-:W-:Y:S02]  /*2e010*/  USEL UR12, UR12, URZ, !UP0 ;  /* 0x000000ff0c0c7287 */ /* 0x000fe4000c000000 */
[----:B------:R-:W-:-:S04]  /*2e020*/  UISETP.GT.AND UP2, UPT, UR18, 0x37, UPT ;  /* 0x000000371200788c */ /* 0x000fc8000bf44270 */
[----:B------:R-:W-:Y:S01]  /*2e030*/  ISETP.NE.U32.AND P0, PT, RZ, UR12, PT ;  /* 0x0000000cff007c0c */ /* 0x000fe2000bf05070 */
[----:B------:R-:W-:Y:S01]  /*2e040*/  USEL UR13, URZ, 0x4, !UP2 ;  /* 0x00000004ff0d7887 */ /* 0x000fe2000d000000 */
[----:B------:R-:W-:Y:S01]  /*2e050*/  IMAD.MOV.U32 R113, RZ, RZ, R125 ;  /* 0x000000ffff717224 */ /* 0x000fe200078e007d */
[----:B------:R-:W-:Y:S02]  /*2e060*/  UISETP.GT.AND UP1, UPT, UR18, 0x3b, UPT ;  /* 0x0000003b1200788c */ /* 0x000fe4000bf24270 */
[----:B------:R-:W-:Y:S02]  /*2e070*/  USEL UR13, UR13, URZ, !UP0 ;  /* 0x000000ff0d0d7287 */ /* 0x000fe4000c000000 */
[----:B------:R-:W-:Y:S02]  /*2e080*/  USEL UR12, URZ, 0x4, !UP1 ;  /* 0x00000004ff0c7887 */ /* 0x000fe4000c800000 */
[----:B------:R-:W-:-:S04]  /*2e090*/  UISETP.GT.AND UP2, UPT, UR18, 0x3f, UPT ;  /* 0x0000003f1200788c */ /* 0x000fc8000bf44270 */
[----:B------:R1:W-:Y:S01]  /*2e0a0*/  LDGSTS.E [R3+0x23300], desc[UR14][R112.64], P0 ;  /* 0x2330000070037fae */ /* 0x0003e200081a100e */
[----:B------:R-:W-:Y:S01]  /*2e0b0*/  ISETP.NE.U32.AND P1, PT, RZ, UR13, PT ;  /* 0x0000000dff007c0c */ /* 0x000fe2000bf25070 */
[----:B------:R-:W-:Y:S01]  /*2e0c0*/  USEL UR12, UR12, URZ, !UP0 ;  /* 0x000000ff0c0c7287 */ /* 0x000fe2000c000000 */
[----:B---3--:R-:W-:Y:S01]  /*2e0d0*/  IADD3 R121, P2, PT, R121, UR16, RZ ;  /* 0x0000001079797c10 */ /* 0x008fe2000ff5e0ff */
[----:B-1----:R-:W-:Y:S01]  /*2e0e0*/  IMAD.MOV.U32 R112, RZ, RZ, R116 ;  /* 0x000000ffff707224 */ /* 0x002fe200078e0074 */
[----:B------:R-:W-:Y:S01]  /*2e0f0*/  MOV R113, R117 ;  /* 0x0000007500717202 */ /* 0x000fe20000000f00 */
[----:B------:R-:W3:Y:S01]  /*2e100*/  LDL.LU R116, [R1+0x524] ;  /* 0x0005240001747983 */ /* 0x000ee20000300800 */
[----:B------:R-:W-:-:S03]  /*2e110*/  IADD3.X R124, PT, PT, R124, UR7, RZ, P2, !PT ;  /* 0x000000077c7c7c10 */ /* 0x000fc600097fe4ff */
[----:B----4-:R-:W4:Y:S01]  /*2e120*/  LDL.LU R117, [R1+0x564] ;  /* 0x0005640001757983 */ /* 0x010f220000300800 */
[----:B------:R-:W-:-:S03]  /*2e130*/  USEL UR13, URZ, 0x4, !UP2 ;  /* 0x00000004ff0d7887 */ /* 0x000fc6000d000000 */
[----:B------:R-:W-:Y:S04]  /*2e140*/  STL [R1+0x47c], R121 ;  /* 0x00047c7901007387 */ /* 0x000fe80000100800 */
[----:B------:R-:W-:Y:S01]  /*2e150*/  STL [R1+0x478], R124 ;  /* 0x0004787c01007387 */ /* 0x000fe20000100800 */
[----:B------:R-:W-:-:S03]  /*2e160*/  IADD3 R118, P3, PT, R118, UR16, RZ ;  /* 0x0000001076767c10 */ /* 0x000fc6000ff7e0ff */
[----:B------:R1:W-:Y:S01]  /*2e170*/  LDGSTS.E [R3+0x23700], desc[UR14][R112.64], P1 ;  /* 0x2370000070037fae */ /* 0x0003e200089a100e */
[----:B------:R-:W-:-:S03]  /*2e180*/  IADD3.X R120, PT, PT, R120, UR7, RZ, P3, !PT ;  /* 0x0000000778787c10 */ /* 0x000fc60009ffe4ff */
[----:B------:R-:W-:Y:S01]  /*2e190*/  STL [R1+0x49c], R118 ;  /* 0x00049c7601007387 */ /* 0x000fe20000100800 */
[----:B------:R-:W-:-:S03]  /*2e1a0*/  ISETP.NE.U32.AND P0, PT, RZ, UR12, PT ;  /* 0x0000000cff007c0c */ /* 0x000fc6000bf05070 */
[----:B------:R-:W4:Y:S01]  /*2e1b0*/  LDL.LU R125, [R1+0x520] ;  /* 0x00052000017d7983 */ /* 0x000f220000300800 */
[----:B------:R-:W-:-:S03]  /*2e1c0*/  USEL UR13, UR13, URZ, !UP0 ;  /* 0x000000ff0d0d7287 */ /* 0x000fc6000c000000 */
[----:B------:R1:W-:Y:S04]  /*2e1d0*/  STL [R1+0x498], R120 ;  /* 0x0004987801007387 */ /* 0x0003e80000100800 */
[----:B------:R-:W4:Y:S01]  /*2e1e0*/  LDL.LU R129, [R1+0x560] ;  /* 0x0005600001817983 */ /* 0x000f220000300800 */
[----:B------:R-:W-:Y:S01]  /*2e1f0*/  ISETP.NE.U32.AND P1, PT, RZ, UR13, PT ;  /* 0x0000000dff007c0c */ /* 0x000fe2000bf25070 */
[----:B-1----:R-:W-:Y:S02]  /*2e200*/  IMAD.MOV.U32 R112, RZ, RZ, R121 ;  /* 0x000000ffff707224 */ /* 0x002fe400078e0079 */
[----:B------:R-:W-:Y:S01]  /*2e210*/  IMAD.MOV.U32 R113, RZ, RZ, R124 ;  /* 0x000000ffff717224 */ /* 0x000fe200078e007c */
[----:B------:R-:W4:Y:S04]  /*2e220*/  LDL.LU R126, [R1+0x5a0] ;  /* 0x0005a000017e7983 */ /* 0x000f280000300800 */
[----:B------:R1:W-:Y:S01]  /*2e230*/  LDGSTS.E [R3+0x23b00], desc[UR14][R112.64], P0 ;  /* 0x23b0000070037fae */ /* 0x0003e200081a100e */
[----:B------:R-:W-:Y:S01]  /*2e240*/  ISETP.GE.AND P0, PT, R131, UR18, PT ;  /* 0x0000001283007c0c */ /* 0x000fe2000bf06270 */
[----:B-1----:R-:W-:-:S02]  /*2e250*/  IMAD.MOV.U32 R113, RZ, RZ, R120 ;  /* 0x000000ffff717224 */ /* 0x002fc400078e0078 */
[----:B------:R-:W4:Y:S01]  /*2e260*/  LDL.LU R120, [R1+0x5a4] ;  /* 0x0005a40001787983 */ /* 0x000f220000300800 */
[----:B------:R-:W-:-:S03]  /*2e270*/  IMAD.MOV.U32 R112, RZ, RZ, R118 ;  /* 0x000000ffff707224 */ /* 0x000fc600078e0076 */
[----:B------:R-:W4:Y:S04]  /*2e280*/  LDL.LU R127, [R1+0x5e0] ;  /* 0x0005e000017f7983 */ /* 0x000f280000300800 */
[----:B------:R-:W4:Y:S04]  /*2e290*/  LDL.LU R121, [R1+0x5e4] ;  /* 0x0005e40001797983 */ /* 0x000f280000300800 */
[----:B------:R1:W-:Y:S01]  /*2e2a0*/  LDGSTS.E [R3+0x23f00], desc[UR14][R112.64], P1 ;  /* 0x23f0000070037fae */ /* 0x0003e200089a100e */
[----:B------:R-:W-:-:S03]  /*2e2b0*/  PLOP3.LUT P1, PT, PT, PT, UP0, 0x40, 0x4 ;  /* 0x000000000004781c */ /* 0x000fc60003f2e808 */
[----:B------:R-:W4:Y:S04]  /*2e2c0*/  LDL.LU R124, [R1+0x624] ;  /* 0x00062400017c7983 */ /* 0x000f280000300800 */
[----:B------:R-:W4:Y:S01]  /*2e2d0*/  LDL.LU R118, [R1+0x664] ;  /* 0x0006640001767983 */ /* 0x000f220000300800 */
[----:B-1----:R-:W-:Y:S02]  /*2e2e0*/  SEL R3, RZ, 0x4, P0 ;  /* 0x00000004ff037807 */ /* 0x002fe40000000000 */
[----:B--2---:R-:W-:Y:S01]  /*2e2f0*/  IADD3 R130, P2, PT, R130, UR17, RZ ;  /* 0x0000001182827c10 */ /* 0x004fe2000ff5e0ff */
[----:B------:R-:W-:Y:S01]  /*2e300*/  ULEA UR12, UR11, UR5, 0x10 ;  /* 0x000000050b0c7291 */ /* 0x000fe2000f8e80ff */
[----:B------:R-:W-:Y:S01]  /*2e310*/  SEL R3, R3, RZ, P1 ;  /* 0x000000ff03037207 */ /* 0x000fe20000800000 */
[----:B------:R-:W0:Y:S01]  /*2e320*/  LDGDEPBAR ;  /* 0x00000000000079af */ /* 0x000e220000000000 */
[----:B------:R-:W-:-:S02]  /*2e330*/  IADD3 R122, P1, PT, R122, UR17, RZ ;  /* 0x000000117a7a7c10 */ /* 0x000fc4000ff3e0ff */
[----:B------:R-:W-:Y:S02]  /*2e340*/  IADD3.X R132, PT, PT, R132, UR8, RZ, P2, !PT ;  /* 0x0000000884847c10 */ /* 0x000fe400097fe4ff */
[----:B------:R-:W-:Y:S01]  /*2e350*/  IADD3.X R128, PT, PT, R128, UR8, RZ, P1, !PT ;  /* 0x0000000880807c10 */ /* 0x000fe20008ffe4ff */
[----:B------:R-:W-:Y:S04]  /*2e360*/  STL [R1+0x4a4], R122 ;  /* 0x0004a47a01007387 */ /* 0x000fe80000100800 */
[----:B------:R1:W-:Y:S01]  /*2e370*/  STL [R1+0x4a0], R128 ;  /* 0x0004a08001007387 */ /* 0x0003e20000100800 */
[----:B------:R-:W-:-:S03]  /*2e380*/  IMAD.MOV.U32 R113, RZ, RZ, R128 ;  /* 0x000000ffff717224 */ /* 0x000fc600078e0080 */
[----:B------:R-:W-:Y:S04]  /*2e390*/  STL [R1+0x4e4], R130 ;  /* 0x0004e48201007387 */ /* 0x000fe80000100800 */
[----:B------:R-:W-:Y:S01]  /*2e3a0*/  STL [R1+0x4e0], R132 ;  /* 0x0004e08401007387 */ /* 0x000fe20000100800 */
[----:B------:R-:W-:-:S03]  /*2e3b0*/  IMAD.MOV.U32 R112, RZ, RZ, R122 ;  /* 0x000000ffff707224 */ /* 0x000fc600078e007a */
[----:B-1----:R-:W2:Y:S04]  /*2e3c0*/  LDL.LU R128, [R1+0x620] ;  /* 0x0006200001807983 */ /* 0x002ea80000300800 */
[----:B------:R-:W2:Y:S01]  /*2e3d0*/  LDL.LU R122, [R1+0x660] ;  /* 0x00066000017a7983 */ /* 0x000ea20000300800 */
[----:B------:R-:W-:Y:S01]  /*2e3e0*/  ISETP.NE.U32.AND P0, PT, R3, RZ, PT ;  /* 0x000000ff0300720c */ /* 0x000fe20003f05070 */
[----:B------:R-:W-:Y:S01]  /*2e3f0*/  VIADD R3, R115, UR12 ;  /* 0x0000000c73037c36 */ /* 0x000fe20008000000 */
[----:B---3--:R-:W-:-:S11]  /*2e400*/  IADD3 R116, P1, PT, R116, UR17, RZ ;  /* 0x0000001174747c10 */ /* 0x008fd6000ff3e0ff */
[----:B------:R1:W-:Y:S01]  /*2e410*/  LDGSTS.E [R3], desc[UR14][R112.64], P0 ;  /* 0x0000000070037fae */ /* 0x0003e200081a100e */
[----:B----4-:R-:W-:-:S03]  /*2e420*/  IADD3 R117, P2, PT, R117, UR17, RZ ;  /* 0x0000001175757c10 */ /* 0x010fc6000ff5e0ff */
[----:B------:R-:W-:Y:S01]  /*2e430*/  STL [R1+0x524], R116 ;  /* 0x0005247401007387 */ /* 0x000fe20000100800 */
[----:B-1----:R-:W-:Y:S01]  /*2e440*/  IMAD.MOV.U32 R112, RZ, RZ, R130 ;  /* 0x000000ffff707224 */ /* 0x002fe200078e0082 */
[----:B------:R-:W-:-:S05]  /*2e450*/  MOV R113, R132 ;  /* 0x0000008400717202 */ /* 0x000fca0000000f00 */
[----:B------:R1:W-:Y:S01]  /*2e460*/  LDGSTS.E [R3+0x800], desc[UR14][R112.64], P0 ;  /* 0x0080000070037fae */ /* 0x0003e200081a100e */
[----:B------:R-:W-:Y:S01]  /*2e470*/  IADD3.X R125, PT, PT, R125, UR8, RZ, P1, !PT ;  /* 0x000000087d7d7c10 */ /* 0x000fe20008ffe4ff */
[----:B-1----:R-:W-:-:S04]  /*2e480*/  IMAD.MOV.U32 R112, RZ, RZ, R116 ;  /* 0x000000ffff707224 */ /* 0x002fc800078e0074 */
[----:B------:R-:W-:Y:S01]  /*2e490*/  IMAD.MOV.U32 R113, RZ, RZ, R125 ;  /* 0x000000ffff717224 */ /* 0x000fe200078e007d */
[----:B------:R1:W-:Y:S01]  /*2e4a0*/  STL [R1+0x520], R125 ;  /* 0x0005207d01007387 */ /* 0x0003e20000100800 */
[----:B------:R-:W-:-:S03]  /*2e4b0*/  IADD3.X R129, PT, PT, R129, UR8, RZ, P2, !PT ;  /* 0x0000000881817c10 */ /* 0x000fc600097fe4ff */
[----:B------:R-:W-:Y:S04]  /*2e4c0*/  STL [R1+0x564], R117 ;  /* 0x0005647501007387 */ /* 0x000fe80000100800 */
[----:B------:R3:W-:Y:S04]  /*2e4d0*/  LDGSTS.E [R3+0x1000], desc[UR14][R112.64], P0 ;  /* 0x0100000070037fae */ /* 0x0007e800081a100e */
[----:B-1----:R-:W4:Y:S04]  /*2e4e0*/  LDL.LU R125, [R1+0x6a4] ;  /* 0x0006a400017d7983 */ /* 0x002f280000300800 */
[----:B------:R1:W-:Y:S04]  /*2e4f0*/  STL [R1+0x560], R129 ;  /* 0x0005608101007387 */ /* 0x0003e80000100800 */
[----:B------:R-:W4:Y:S01]  /*2e500*/  LDL.LU R116, [R1+0x6e4] ;  /* 0x0006e40001747983 */ /* 0x000f220000300800 */
[----:B---3--:R-:W-:-:S03]  /*2e510*/  IMAD.MOV.U32 R113, RZ, RZ, R129 ;  /* 0x000000ffff717224 */ /* 0x008fc600078e0081 */
[----:B-1----:R-:W3:Y:S01]  /*2e520*/  LDL.LU R129, [R1+0x6a0] ;  /* 0x0006a00001817983 */ /* 0x002ee20000300800 */
[----:B------:R-:W-:Y:S01]  /*2e530*/  IMAD.MOV.U32 R112, RZ, RZ, R117 ;  /* 0x000000ffff707224 */ /* 0x000fe200078e0075 */
[----:B------:R-:W-:Y:S02]  /*2e540*/  IADD3 R120, P1, PT, R120, UR17, RZ ;  /* 0x0000001178787c10 */ /* 0x000fe4000ff3e0ff */
[----:B------:R-:W3:Y:S02]  /*2e550*/  LDL.LU R117, [R1+0x6e0] ;  /* 0x0006e00001757983 */ /* 0x000ee40000300800 */
[----:B------:R-:W-:Y:S02]  /*2e560*/  IADD3.X R126, PT, PT, R126, UR8, RZ, P1, !PT ;  /* 0x000000087e7e7c10 */ /* 0x000fe40008ffe4ff */
[----:B------:R-:W-:Y:S01]  /*2e570*/  IADD3 R121, P2, PT, R121, UR17, RZ ;  /* 0x0000001179797c10 */ /* 0x000fe2000ff5e0ff */
[----:B------:R1:W-:Y:S03]  /*2e580*/  LDGSTS.E [R3+0x1800], desc[UR14][R112.64], P0 ;  /* 0x0180000070037fae */ /* 0x0003e600081a100e */
[----:B------:R-:W-:Y:S01]  /*2e590*/  IADD3.X R127, PT, PT, R127, UR8, RZ, P2, !PT ;  /* 0x000000087f7f7c10 */ /* 0x000fe200097fe4ff */
[----:B------:R-:W-:Y:S04]  /*2e5a0*/  STL [R1+0x5a4], R120 ;  /* 0x0005a47801007387 */ /* 0x000fe80000100800 */
[----:B------:R1:W-:Y:S02]  /*2e5b0*/  STL [R1+0x5a0], R126 ;  /* 0x0005a07e01007387 */ /* 0x0003e40000100800 */
[----:B-1----:R-:W-:-:S02]  /*2e5c0*/  IMAD.MOV.U32 R112, RZ, RZ, R120 ;  /* 0x000000ffff707224 */ /* 0x002fc400078e0078 */
[----:B------:R-:W-:Y:S01]  /*2e5d0*/  IMAD.MOV.U32 R113, RZ, RZ, R126 ;  /* 0x000000ffff717224 */ /* 0x000fe200078e007e */
[----:B------:R-:W-:Y:S04]  /*2e5e0*/  STL [R1+0x5e4], R121 ;  /* 0x0005e47901007387 */ /* 0x000fe80000100800 */
[----:B------:R-:W3:Y:S04]  /*2e5f0*/  LDL.LU R126, [R1+0x724] ;  /* 0x00072400017e7983 */ /* 0x000ee80000300800 */
[----:B------:R1:W-:Y:S04]  /*2e600*/  STL [R1+0x5e0], R127 ;  /* 0x0005e07f01007387 */ /* 0x0003e80000100800 */
[----:B------:R1:W-:Y:S04]  /*2e610*/  LDGSTS.E [R3+0x2000], desc[UR14][R112.64], P0 ;  /* 0x0200000070037fae */ /* 0x0003e800081a100e */
[----:B------:R-:W3:Y:S01]  /*2e620*/  LDL.LU R120, [R1+0x764] ;  /* 0x0007640001787983 */ /* 0x000ee20000300800 */
[----:B------:R-:W-:Y:S01]  /*2e630*/  IADD3 R124, P1, PT, R124, UR17, RZ ;  /* 0x000000117c7c7c10 */ /* 0x000fe2000ff3e0ff */
[----:B-1----:R-:W-:-:S02]  /*2e640*/  IMAD.MOV.U32 R113, RZ, RZ, R127 ;  /* 0x000000ffff717224 */ /* 0x002fc400078e007f */
[----:B------:R-:W3:Y:S01]  /*2e650*/  LDL.LU R127, [R1+0x720] ;  /* 0x00072000017f7983 */ /* 0x000ee20000300800 */
[----:B------:R-:W-:Y:S01]  /*2e660*/  IMAD.MOV.U32 R112, RZ, RZ, R121 ;  /* 0x000000ffff707224 */ /* 0x000fe200078e0079 */
[----:B------:R-:W-:Y:S02]  /*2e670*/  IADD3 R118, P2, PT, R118, UR17, RZ ;  /* 0x0000001176767c10 */ /* 0x000fe4000ff5e0ff */
[----:B------:R-:W3:Y:S04]  /*2e680*/  LDL.LU R121, [R1+0x760] ;  /* 0x0007600001797983 */ /* 0x000ee80000300800 */
[----:B------:R1:W-:Y:S04]  /*2e690*/  STL [R1+0x624], R124 ;  /* 0x0006247c01007387 */ /* 0x0003e80000100800 */
[----:B------:R1:W-:Y:S02]  /*2e6a0*/  LDGSTS.E [R3+0x2800], desc[UR14][R112.64], P0 ;  /* 0x0280000070037fae */ /* 0x0003e400081a100e */
[----:B-1----:R-:W-:-:S02]  /*2e6b0*/  MOV R112, R124 ;  /* 0x0000007c00707202 */ /* 0x002fc40000000f00 */
[----:B--2---:R-:W-:Y:S02]  /*2e6c0*/  IADD3.X R128, PT, PT, R128, UR8, RZ, P1, !PT ;  /* 0x0000000880807c10 */ /* 0x004fe40008ffe4ff */
[----:B------:R-:W-:-:S03]  /*2e6d0*/  IADD3.X R122, PT, PT, R122, UR8, RZ, P2, !PT ;  /* 0x000000087a7a7c10 */ /* 0x000fc600097fe4ff */
[----:B------:R1:W-:Y:S04]  /*2e6e0*/  STL [R1+0x620], R128 ;  /* 0x0006208001007387 */ /* 0x0003e80000100800 */
[----:B------:R2:W-:Y:S01]  /*2e6f0*/  STL [R1+0x664], R118 ;  /* 0x0006647601007387 */ /* 0x0005e20000100800 */
[----:B------:R-:W-:-:S03]  /*2e700*/  IMAD.MOV.U32 R113, RZ, RZ, R128 ;  /* 0x000000ffff717224 */ /* 0x000fc600078e0080 */
[----:B------:R-:W3:Y:S04]  /*2e710*/  LDL.LU R124, [R1+0x7a4] ;  /* 0x0007a400017c7983 */ /* 0x000ee80000300800 */
[----:B------:R2:W-:Y:S04]  /*2e720*/  STL [R1+0x660], R122 ;  /* 0x0006607a01007387 */ /* 0x0005e80000100800 */
[----:B------:R-:W3:Y:S04]  /*2e730*/  LDL.LU R130, [R1+0x7e4] ;  /* 0x0007e40001827983 */ /* 0x000ee80000300800 */
[----:B-1----:R-:W3:Y:S04]  /*2e740*/  LDL.LU R128, [R1+0x7a0] ;  /* 0x0007a00001807983 */ /* 0x002ee80000300800 */
[----:B------:R-:W3:Y:S04]  /*2e750*/  LDL.LU R132, [R1+0x7e0] ;  /* 0x0007e00001847983 */ /* 0x000ee80000300800 */
[----:B------:R1:W-:Y:S02]  /*2e760*/  LDGSTS.E [R3+0x3000], desc[UR14][R112.64], P0 ;  /* 0x0300000070037fae */ /* 0x0003e400081a100e */
[----:B-1----:R-:W-:-:S02]  /*2e770*/  IMAD.MOV.U32 R112, RZ, RZ, R118 ;  /* 0x000000ffff707224 */ /* 0x002fc400078e0076 */
[----:B------:R-:W-:Y:S01]  /*2e780*/  IMAD.MOV.U32 R113, RZ, RZ, R122 ;  /* 0x000000ffff717224 */ /* 0x000fe200078e007a */
[----:B--2---:R-:W2:Y:S04]  /*2e790*/  LDL.LU R118, [R1+0x824] ;  /* 0x0008240001767983 */ /* 0x004ea80000300800 */
[----:B------:R-:W2:Y:S04]  /*2e7a0*/  LDL.LU R122, [R1+0x864] ;  /* 0x00086400017a7983 */ /* 0x000ea80000300800 */
[----:B------:R1:W-:Y:S01]  /*2e7b0*/  LDGSTS.E [R3+0x3800], desc[UR14][R112.64], P0 ;  /* 0x0380000070037fae */ /* 0x0003e200081a100e */
[----:B----4-:R-:W-:-:S05]  /*2e7c0*/  IADD3 R125, P1, PT, R125, UR17, RZ ;  /* 0x000000117d7d7c10 */ /* 0x010fca000ff3e0ff */
[----:B------:R4:W-:Y:S01]  /*2e7d0*/  STL [R1+0x6a4], R125 ;  /* 0x0006a47d01007387 */ /* 0x0009e20000100800 */
[----:B------:R-:W-:Y:S02]  /*2e7e0*/  IADD3 R116, P2, PT, R116, UR17, RZ ;  /* 0x0000001174747c10 */ /* 0x000fe4000ff5e0ff */
[----:B---3--:R-:W-:Y:S01]  /*2e7f0*/  IADD3.X R129, PT, PT, R129, UR8, RZ, P1, !PT ;  /* 0x0000000881817c10 */ /* 0x008fe20008ffe4ff */
[----:B-1----:R-:W-:Y:S01]  /*2e800*/  IMAD.MOV.U32 R112, RZ, RZ, R125 ;  /* 0x000000ffff707224 */ /* 0x002fe200078e007d */
[----:B------:R-:W-:-:S03]  /*2e810*/  IADD3.X R117, PT, PT, R117, UR8, RZ, P2, !PT ;  /* 0x0000000875757c10 */ /* 0x000fc600097fe4ff */
[----:B------:R1:W-:Y:S04]  /*2e820*/  STL [R1+0x6a0], R129 ;  /* 0x0006a08101007387 */ /* 0x0003e80000100800 */
[----:B------:R3:W-:Y:S04]  /*2e830*/  STL [R1+0x6e4], R116 ;  /* 0x0006e47401007387 */ /* 0x0007e80000100800 */
[----:B----4-:R-:W4:Y:S01]  /*2e840*/  LDL.LU R125, [R1+0x820] ;  /* 0x00082000017d7983 */ /* 0x010f220000300800 */
[----:B------:R-:W-:-:S03]  /*2e850*/  IMAD.MOV.U32 R113, RZ, RZ, R129 ;  /* 0x000000ffff717224 */ /* 0x000fc600078e0081 */
[----:B------:R3:W-:Y:S04]  /*2e860*/  STL [R1+0x6e0], R117 ;  /* 0x0006e07501007387 */ /* 0x0007e80000100800 */
[----:B-1----:R-:W4:Y:S04]  /*2e870*/  LDL.LU R129, [R1+0x860] ;  /* 0x0008600001817983 */ /* 0x002f280000300800 */
[----:B------:R1:W-:Y:S01]  /*2e880*/  LDGSTS.E [R3+0x4000], desc[UR14][R112.64], P0 ;  /* 0x0400000070037fae */ /* 0x0003e200081a100e */
[----:B------:R-:W-:Y:S01]  /*2e890*/  IADD3 R126, P1, PT, R126, UR17, RZ ;  /* 0x000000117e7e7c10 */ /* 0x000fe2000ff3e0ff */
[----:B-1----:R-:W-:-:S02]  /*2e8a0*/  IMAD.MOV.U32 R112, RZ, RZ, R116 ;  /* 0x000000ffff707224 */ /* 0x002fc400078e0074 */
[----:B------:R-:W-:Y:S01]  /*2e8b0*/  IMAD.MOV.U32 R113, RZ, RZ, R117 ;  /* 0x000000ffff717224 */ /* 0x000fe200078e0075 */
[----:B------:R-:W-:Y:S01]  /*2e8c0*/  IADD3 R120, P2, PT, R120, UR17, RZ ;  /* 0x0000001178787c10 */ /* 0x000fe2000ff5e0ff */
[----:B---3--:R-:W3:Y:S04]  /*2e8d0*/  LDL.LU R116, [R1+0x8a4] ;  /* 0x0008a40001747983 */ /* 0x008ee80000300800 */
[----:B------:R-:W3:Y:S01]  /*2e8e0*/  LDL.LU R117, [R1+0x8e4] ;  /* 0x0008e40001757983 */ /* 0x000ee20000300800 */
[----:B------:R-:W-:-:S03]  /*2e8f0*/  IADD3.X R127, PT, PT, R127, UR8, RZ, P1, !PT ;  /* 0x000000087f7f7c10 */ /* 0x000fc60008ffe4ff */
[----:B------:R1:W-:Y:S01]  /*2e900*/  STL [R1+0x724], R126 ;  /* 0x0007247e01007387 */ /* 0x0003e20000100800 */
[----:B------:R-:W-:-:S03]  /*2e910*/  IADD3.X R121, PT, PT, R121, UR8, RZ, P2, !PT ;  /* 0x0000000879797c10 */ /* 0x000fc600097fe4ff */
[----:B------:R1:W-:Y:S04]  /*2e920*/  LDGSTS.E [R3+0x4800], desc[UR14][R112.64], P0 ;  /* 0x0480000070037fae */ /* 0x0003e800081a100e */
[----:B------:R1:W-:Y:S04]  /*2e930*/  STL [R1+0x720], R127 ;  /* 0x0007207f01007387 */ /* 0x0003e80000100800 */
[----:B------:R1:W-:Y:S02]  /*2e940*/  STL [R1+0x764], R120 ;  /* 0x0007647801007387 */ /* 0x0003e40000100800 */
[----:B-1----:R-:W-:-:S02]  /*2e950*/  IMAD.MOV.U32 R112, RZ, RZ, R126 ;  /* 0x000000ffff707224 */ /* 0x002fc400078e007e */
[----:B------:R-:W3:Y:S01]  /*2e960*/  LDL.LU R126, [R1+0x8a0] ;  /* 0x0008a000017e7983 */ /* 0x000ee20000300800 */
[----:B------:R-:W-:-:S03]  /*2e970*/  MOV R113, R127 ;  /* 0x0000007f00717202 */ /* 0x000fc60000000f00 */
[----:B------:R1:W-:Y:S04]  /*2e980*/  STL [R1+0x760], R121 ;  /* 0x0007607901007387 */ /* 0x0003e80000100800 */
[----:B------:R-:W3:Y:S04]  /*2e990*/  LDL.LU R127, [R1+0x8e0] ;  /* 0x0008e000017f7983 */ /* 0x000ee80000300800 */
[----:B------:R1:W-:Y:S02]  /*2e9a0*/  LDGSTS.E [R3+0x5000], desc[UR14][R112.64], P0 ;  /* 0x0500000070037fae */ /* 0x0003e400081a100e */
[----:B-1----:R-:W-:-:S02]  /*2e9b0*/  IMAD.MOV.U32 R112, RZ, RZ, R120 ;  /* 0x000000ffff707224 */ /* 0x002fc400078e0078 */
[----:B------:R-:W-:Y:S01]  /*2e9c0*/  IMAD.MOV.U32 R113, RZ, RZ, R121 ;  /* 0x000000ffff717224 */ /* 0x000fe200078e0079 */
[----:B------:R-:W3:Y:S04]  /*2e9d0*/  LDL.LU R120, [R1+0x924] ;  /* 0x0009240001787983 */ /* 0x000ee80000300800 */
[----:B------:R-:W3:Y:S04]  /*2e9e0*/  LDL.LU R121, [R1+0x964] ;  /* 0x0009640001797983 */ /* 0x000ee80000300800 */
[----:B------:R1:W-:Y:S01]  /*2e9f0*/  LDGSTS.E [R3+0x5800], desc[UR14][R112.64], P0 ;  /* 0x0580000070037fae */ /* 0x0003e200081a100e */
[----:B------:R-:W-:-:S05]  /*2ea00*/  IADD3 R124, P1, PT, R124, UR17, RZ ;  /* 0x000000117c7c7c10 */ /* 0x000fca000ff3e0ff */
[----:B------:R-:W-:Y:S01]  /*2ea10*/  STL [R1+0x7a4], R124 ;  /* 0x0007a47c01007387 */ /* 0x000fe20000100800 */
[----:B------:R-:W-:Y:S02]  /*2ea20*/  IADD3 R130, P2, PT, R130, UR17, RZ ;  /* 0x0000001182827c10 */ /* 0x000fe4000ff5e0ff */
[----:B------:R-:W-:Y:S02]  /*2ea30*/  IADD3.X R128, PT, PT, R128, UR8, RZ, P1, !PT ;  /* 0x0000000880807c10 */ /* 0x000fe40008ffe4ff */
[----:B------:R-:W-:-:S03]  /*2ea40*/  IADD3.X R132, PT, PT, R132, UR8, RZ, P2, !PT ;  /* 0x0000000884847c10 */ /* 0x000fc600097fe4ff */
[----:B------:R1:W-:Y:S02]  /*2ea50*/  STL [R1+0x7a0], R128 ;  /* 0x0007a08001007387 */ /* 0x0003e40000100800 */
[----:B-1----:R-:W-:Y:S02]  /*2ea60*/  IMAD.MOV.U32 R113, RZ, RZ, R128 ;  /* 0x000000ffff717224 */ /* 0x002fe400078e0080 */
[----:B------:R-:W-:Y:S01]  /*2ea70*/  STL [R1+0x7e4], R130 ;  /* 0x0007e48201007387 */ /* 0x000fe20000100800 */
[----:B------:R-:W-:-:S03]  /*2ea80*/  IMAD.MOV.U32 R112, RZ, RZ, R124 ;  /* 0x000000ffff707224 */ /* 0x000fc600078e007c */
[----:B------:R-:W3:Y:S04]  /*2ea90*/  LDL.LU R128, [R1+0x920] ;  /* 0x0009200001807983 */ /* 0x000ee80000300800 */
[----:B------:R-:W-:Y:S04]  /*2eaa0*/  STL [R1+0x7e0], R132 ;  /* 0x0007e08401007387 */ /* 0x000fe80000100800 */
[----:B------:R-:W3:Y:S01]  /*2eab0*/  LDL.LU R124, [R1+0x960] ;  /* 0x00096000017c7983 */ /* 0x000ee20000300800 */
[----:B--2---:R-:W-:-:S03]  /*2eac0*/  IADD3 R118, P1, PT, R118, UR17, RZ ;  /* 0x0000001176767c10 */ /* 0x004fc6000ff3e0ff */
[----:B------:R1:W-:Y:S01]  /*2ead0*/  LDGSTS.E [R3+0x6000], desc[UR14][R112.64], P0 ;  /* 0x0600000070037fae */ /* 0x0003e200081a100e */
[----:B------:R-:W-:-:S03]  /*2eae0*/  IADD3 R122, P2, PT, R122, UR17, RZ ;  /* 0x000000117a7a7c10 */ /* 0x000fc6000ff5e0ff */
[----:B------:R-:W-:Y:S01]  /*2eaf0*/  STL [R1+0x824], R118 ;  /* 0x0008247601007387 */ /* 0x000fe20000100800 */
[----:B-1----:R-:W-:Y:S02]  /*2eb00*/  IMAD.MOV.U32 R112, RZ, RZ, R130 ;  /* 0x000000ffff707224 */ /* 0x002fe400078e0082 */
[----:B------:R-:W-:-:S05]  /*2eb10*/  IMAD.MOV.U32 R113, RZ, RZ, R132 ;  /* 0x000000ffff717224 */ /* 0x000fca00078e0084 */
[----:B------:R1:W-:Y:S02]  /*2eb20*/  LDGSTS.E [R3+0x6800], desc[UR14][R112.64], P0 ;  /* 0x0680000070037fae */ /* 0x0003e400081a100e */
[----:B-1----:R-:W-:Y:S01]  /*2eb30*/  IMAD.MOV.U32 R112, RZ, RZ, R118 ;  /* 0x000000ffff707224 */ /* 0x002fe200078e0076 */
[----:B----4-:R-:W-:-:S05]  /*2eb40*/  IADD3.X R125, PT, PT, R125, UR8, RZ, P1, !PT ;  /* 0x000000087d7d7c10 */ /* 0x010fca0008ffe4ff */
        /* <DEDUP_REMOVED lines=8> */
[----:B--2---:R-:W-:-:S03]  /*2ebd0*/  IMAD.MOV.U32 R113, RZ, RZ, R129 ;  /* 0x000000ffff717224 */ /* 0x004fc600078e0081 */
[----:B-1----:R-:W2:Y:S01]  /*2ebe0*/  LDL.LU R129, [R1+0x9a0] ;  /* 0x0009a00001817983 */ /* 0x002ea20000300800 */
[----:B---3--:R-:W-:Y:S02]  /*2ebf0*/  IADD3 R116, P1, PT, R116, UR17, RZ ;  /* 0x0000001174747c10 */ /* 0x008fe4000ff3e0ff */
[----:B------:R-:W-:Y:S02]  /*2ec00*/  MOV R112, R122 ;  /* 0x0000007a00707202 */ /* 0x000fe40000000f00 */
[----:B------:R-:W3:Y:S01]  /*2ec10*/  LDL.LU R122, [R1+0x9e0] ;  /* 0x0009e000017a7983 */ /* 0x000ee20000300800 */
[----:B------:R-:W-:-:S03]  /*2ec20*/  IADD3 R117, P2, PT, R117, UR17, RZ ;  /* 0x0000001175757c10 */ /* 0x000fc6000ff5e0ff */
[----:B------:R1:W-:Y:S04]  /*2ec30*/  LDGSTS.E [R3+0x7800], desc[UR14][R112.64], P0 ;  /* 0x0780000070037fae */ /* 0x0003e800081a100e */
[----:B------:R-:W-:Y:S01]  /*2ec40*/  STL [R1+0x8a4], R116 ;  /* 0x0008a47401007387 */ /* 0x000fe20000100800 */
[----:B------:R-:W-:Y:S01]  /*2ec50*/  IADD3.X R126, PT, PT, R126, UR8, RZ, P1, !PT ;  /* 0x000000087e7e7c10 */ /* 0x000fe20008ffe4ff */
[----:B-1----:R-:W-:-:S04]  /*2ec60*/  IMAD.MOV.U32 R112, RZ, RZ, R116 ;  /* 0x000000ffff707224 */ /* 0x002fc800078e0074 */
[----:B------:R-:W-:Y:S01]  /*2ec70*/  IMAD.MOV.U32 R113, RZ, RZ, R126 ;  /* 0x000000ffff717224 */ /* 0x000fe200078e007e */
[----:B------:R1:W-:Y:S01]  /*2ec80*/  STL [R1+0x8a0], R126 ;  /* 0x0008a07e01007387 */ /* 0x0003e20000100800 */
[----:B------:R-:W-:-:S03]  /*2ec90*/  IADD3.X R127, PT, PT, R127, UR8, RZ, P2, !PT ;  /* 0x000000087f7f7c10 */ /* 0x000fc600097fe4ff */
[----:B------:R-:W-:Y:S04]  /*2eca0*/  STL [R1+0x8e4], R117 ;  /* 0x0008e47501007387 */ /* 0x000fe80000100800 */
[----:B------:R1:W-:Y:S04]  /*2ecb0*/  LDGSTS.E [R3+0x8000], desc[UR14][R112.64], P0 ;  /* 0x0800000070037fae */ /* 0x0003e800081a100e */
[----:B-1----:R-:W3:Y:S04]  /*2ecc0*/  LDL.LU R126, [R1+0xa24] ;  /* 0x000a2400017e7983 */ /* 0x002ee80000300800 */
[----:B------:R1:W-:Y:S04]  /*2ecd0*/  STL [R1+0x8e0], R127 ;  /* 0x0008e07f01007387 */ /* 0x0003e80000100800 */
[----:B------:R-:W3:Y:S01]  /*2ece0*/  LDL.LU R116, [R1+0xa64] ;  /* 0x000a640001747983 */ /* 0x000ee20000300800 */
[----:B------:R-:W-:Y:S01]  /*2ecf0*/  IMAD.MOV.U32 R113, RZ, RZ, R127 ;  /* 0x000000ffff717224 */ /* 0x000fe200078e007f */
[----:B------:R-:W-:-:S02]  /*2ed00*/  IADD3 R120, P1, PT, R120, UR17, RZ ;  /* 0x0000001178787c10 */ /* 0x000fc4000ff3e0ff */
[----:B-1----:R-:W3:Y:S01]  /*2ed10*/  LDL.LU R127, [R1+0xa20] ;  /* 0x000a2000017f7983 */ /* 0x002ee20000300800 */
[----:B------:R-:W-:-:S03]  /*2ed20*/  IMAD.MOV.U32 R112, RZ, RZ, R117 ;  /* 0x000000ffff707224 */ /* 0x000fc600078e0075 */
[----:B------:R-:W3:Y:S01]  /*2ed30*/  LDL.LU R117, [R1+0xa60] ;  /* 0x000a600001757983 */ /* 0x000ee20000300800 */
[----:B------:R-:W-:-:S03]  /*2ed40*/  IADD3 R121, P2, PT, R121, UR17, RZ ;  /* 0x0000001179797c10 */ /* 0x000fc6000ff5e0ff */
[----:B------:R1:W-:Y:S04]  /*2ed50*/  LDGSTS.E [R3+0x8800], desc[UR14][R112.64], P0 ;  /* 0x0880000070037fae */ /* 0x0003e800081a100e */
[----:B------:R1:W-:Y:S02]  /*2ed60*/  STL [R1+0x924], R120 ;  /* 0x0009247801007387 */ /* 0x0003e40000100800 */
[----:B-1----:R-:W-:Y:S01]  /*2ed70*/  IMAD.MOV.U32 R112, RZ, RZ, R120 ;  /* 0x000000ffff707224 */ /* 0x002fe200078e0078 */
[----:B------:R-:W-:-:S05]  /*2ed80*/  IADD3.X R128, PT, PT, R128, UR8, RZ, P1, !PT ;  /* 0x0000000880807c10 */ /* 0x000fca0008ffe4ff */
[----:B------:R-:W-:Y:S01]  /*2ed90*/  IMAD.MOV.U32 R113, RZ, RZ, R128 ;  /* 0x000000ffff717224 */ /* 0x000fe200078e0080 */
[----:B------:R-:W-:Y:S01]  /*2eda0*/  STL [R1+0x920], R128 ;  /* 0x0009208001007387 */ /* 0x000fe20000100800 */
[----:B------:R-:W-:-:S03]  /*2edb0*/  IADD3.X R124, PT, PT, R124, UR8, RZ, P2, !PT ;  /* 0x000000087c7c7c10 */ /* 0x000fc600097fe4ff */
[----:B------:R1:W-:Y:S04]  /*2edc0*/  STL [R1+0x964], R121 ;  /* 0x0009647901007387 */ /* 0x0003e80000100800 */
[----:B------:R-:W3:Y:S04]  /*2edd0*/  LDL.LU R120, [R1+0xaa4] ;  /* 0x000aa40001787983 */ /* 0x000ee80000300800 */
[----:B------:R1:W-:Y:S04]  /*2ede0*/  STL [R1+0x960], R124 ;  /* 0x0009607c01007387 */ /* 0x0003e80000100800 */
[----:B------:R1:W-:Y:S04]  /*2edf0*/  LDGSTS.E [R3+0x9000], desc[UR14][R112.64], P0 ;  /* 0x0900000070037fae */ /* 0x0003e800081a100e */
[----:B------:R-:W3:Y:S01]  /*2ee00*/  LDL.LU R130, [R1+0xae4] ;  /* 0x000ae40001827983 */ /* 0x000ee20000300800 */
[----:B-1----:R-:W-:-:S03]  /*2ee10*/  IMAD.MOV.U32 R112, RZ, RZ, R121 ;  /* 0x000000ffff707224 */ /* 0x002fc600078e0079 */
[----:B------:R-:W3:Y:S04]  /*2ee20*/  LDL.LU R121, [R1+0xaa0] ;  /* 0x000aa00001797983 */ /* 0x000ee80000300800 */
[----:B------:R-:W3:Y:S01]  /*2ee30*/  LDL.LU R132, [R1+0xae0] ;  /* 0x000ae00001847983 */ /* 0x000ee20000300800 */
[----:B------:R-:W-:-:S03]  /*2ee40*/  MOV R113, R124 ;  /* 0x0000007c00717202 */ /* 0x000fc60000000f00 */
[----:B------:R-:W3:Y:S04]  /*2ee50*/  LDL.LU R128, [R1+0xb24] ;  /* 0x000b240001807983 */ /* 0x000ee80000300800 */
[----:B------:R-:W3:Y:S04]  /*2ee60*/  LDL.LU R124, [R1+0xb64] ;  /* 0x000b6400017c7983 */ /* 0x000ee80000300800 */
[----:B------:R1:W-:Y:S01]  /*2ee70*/  LDGSTS.E [R3+0x9800], desc[UR14][R112.64], P0 ;  /* 0x0980000070037fae */ /* 0x0003e200081a100e */
[----:B----4-:R-:W-:-:S05]  /*2ee80*/  IADD3 R125, P1, PT, R125, UR17, RZ ;  /* 0x000000117d7d7c10 */ /* 0x010fca000ff3e0ff */
[----:B------:R-:W-:Y:S01]  /*2ee90*/  STL [R1+0x9a4], R125 ;  /* 0x0009a47d01007387 */ /* 0x000fe20000100800 */
[----:B------:R-:W-:Y:S02]  /*2eea0*/  IADD3 R118, P2, PT, R118, UR17, RZ ;  /* 0x0000001176767c10 */ /* 0x000fe4000ff5e0ff */
[----:B--2---:R-:W-:-:S05]  /*2eeb0*/  IADD3.X R129, PT, PT, R129, UR8, RZ, P1, !PT ;  /* 0x0000000881817c10 */ /* 0x004fca0008ffe4ff */
[----:B------:R2:W-:Y:S01]  /*2eec0*/  STL [R1+0x9a0], R129 ;  /* 0x0009a08101007387 */ /* 0x0005e20000100800 */
[----:B-1----:R-:W-:Y:S01]  /*2eed0*/  IMAD.MOV.U32 R113, RZ, RZ, R129 ;  /* 0x000000ffff717224 */ /* 0x002fe200078e0081 */
[----:B---3--:R-:W-:Y:S02]  /*2eee0*/  IADD3.X R122, PT, PT, R122, UR8, RZ, P2, !PT ;  /* 0x000000087a7a7c10 */ /* 0x008fe400097fe4ff */
[----:B------:R1:W-:Y:S01]  /*2eef0*/  STL [R1+0x9e4], R118 ;  /* 0x0009e47601007387 */ /* 0x0003e20000100800 */
[----:B------:R-:W-:-:S03]  /*2ef00*/  IMAD.MOV.U32 R112, RZ, RZ, R125 ;  /* 0x000000ffff707224 */ /* 0x000fc600078e007d */
[----:B--2---:R-:W2:Y:S04]  /*2ef10*/  LDL.LU R129, [R1+0xb20] ;  /* 0x000b200001817983 */ /* 0x004ea80000300800 */
[----:B------:R3:W-:Y:S04]  /*2ef20*/  STL [R1+0x9e0], R122 ;  /* 0x0009e07a01007387 */ /* 0x0007e80000100800 */
[----:B------:R-:W4:Y:S04]  /*2ef30*/  LDL.LU R125, [R1+0xb60] ;  /* 0x000b6000017d7983 */ /* 0x000f280000300800 */
[----:B------:R1:W-:Y:S01]  /*2ef40*/  LDGSTS.E [R3+0xa000], desc[UR14][R112.64], P0 ;  /* 0x0a00000070037fae */ /* 0x0003e200081a100e */
[----:B------:R-:W-:Y:S01]  /*2ef50*/  IADD3 R126, P1, PT, R126, UR17, RZ ;  /* 0x000000117e7e7c10 */ /* 0x000fe2000ff3e0ff */
[----:B-1----:R-:W-:-:S02]  /*2ef60*/  IMAD.MOV.U32 R112, RZ, RZ, R118 ;  /* 0x000000ffff707224 */ /* 0x002fc400078e0076 */
[----:B------:R-:W-:Y:S01]  /*2ef70*/  IMAD.MOV.U32 R113, RZ, RZ, R122 ;  /* 0x000000ffff717224 */ /* 0x000fe200078e007a */
[----:B------:R-:W4:Y:S01]  /*2ef80*/  LDL.LU R118, [R1+0xba4] ;  /* 0x000ba40001767983 */ /* 0x000f220000300800 */
[----:B------:R-:W-:-:S03]  /*2ef90*/  IADD3 R116, P2, PT, R116, UR17, RZ ;  /* 0x0000001174747c10 */ /* 0x000fc6000ff5e0ff */
[----:B---3--:R-:W3:Y:S01]  /*2efa0*/  LDL.LU R122, [R1+0xbe4] ;  /* 0x000be400017a7983 */ /* 0x008ee20000300800 */
[----:B------:R-:W-:-:S03]  /*2efb0*/  IADD3.X R127, PT, PT, R127, UR8, RZ, P1, !PT ;  /* 0x000000087f7f7c10 */ /* 0x000fc60008ffe4ff */
[----:B------:R-:W-:Y:S01]  /*2efc0*/  STL [R1+0xa24], R126 ;  /* 0x000a247e01007387 */ /* 0x000fe20000100800 */
[----:B------:R-:W-:-:S03]  /*2efd0*/  IADD3.X R117, PT, PT, R117, UR8, RZ, P2, !PT ;  /* 0x0000000875757c10 */ /* 0x000fc600097fe4ff */
[----:B------:R1:W-:Y:S04]  /*2efe0*/  LDGSTS.E [R3+0xa800], desc[UR14][R112.64], P0 ;  /* 0x0a80000070037fae */ /* 0x0003e800081a100e */
[----:B------:R1:W-:Y:S04]  /*2eff0*/  STL [R1+0xa20], R127 ;  /* 0x000a207f01007387 */ /* 0x0003e80000100800 */
[----:B------:R1:W-:Y:S02]  /*2f000*/  STL [R1+0xa64], R116 ;  /* 0x000a647401007387 */ /* 0x0003e40000100800 */
[----:B-1----:R-:W-:-:S02]  /*2f010*/  IMAD.MOV.U32 R113, RZ, RZ, R127 ;  /* 0x000000ffff717224 */ /* 0x002fc400078e007f */
[----:B------:R-:W3:Y:S01]  /*2f020*/  LDL.LU R127, [R1+0xba0] ;  /* 0x000ba000017f7983 */ /* 0x000ee20000300800 */
[----:B------:R-:W-:-:S03]  /*2f030*/  IMAD.MOV.U32 R112, RZ, RZ, R126 ;  /* 0x000000ffff707224 */ /* 0x000fc600078e007e */
        /* <DEDUP_REMOVED lines=9> */
[----:B------:R1:W-:Y:S02]  /*2f0d0*/  STL [R1+0xaa4], R120 ;  /* 0x000aa47801007387 */ /* 0x0003e40000100800 */
[----:B-1----:R-:W-:Y:S02]  /*2f0e0*/  MOV R112, R120 ;  /* 0x0000007800707202 */ /* 0x002fe40000000f00 */
[----:B------:R-:W-:Y:S02]  /*2f0f0*/  IADD3 R130, P2, PT, R130, UR17, RZ ;  /* 0x0000001182827c10 */ /* 0x000fe4000ff5e0ff */
[----:B------:R-:W-:Y:S02]  /*2f100*/  IADD3.X R121, PT, PT, R121, UR8, RZ, P1, !PT ;  /* 0x0000000879797c10 */ /* 0x000fe40008ffe4ff */
[----:B------:R-:W-:-:S03]  /*2f110*/  IADD3.X R132, PT, PT, R132, UR8, RZ, P2, !PT ;  /* 0x0000000884847c10 */ /* 0x000fc600097fe4ff */
[----:B------:R1:W-:Y:S04]  /*2f120*/  STL [R1+0xaa0], R121 ;  /* 0x000aa07901007387 */ /* 0x0003e80000100800 */
[----:B------:R-:W-:Y:S04]  /*2f130*/  STL [R1+0xae4], R130 ;  /* 0x000ae48201007387 */ /* 0x000fe80000100800 */
[----:B------:R-:W3:Y:S01]  /*2f140*/  LDL.LU R120, [R1+0xc20] ;  /* 0x000c200001787983 */ /* 0x000ee20000300800 */
[----:B------:R-:W-:-:S03]  /*2f150*/  IMAD.MOV.U32 R113, RZ, RZ, R121 ;  /* 0x000000ffff717224 */ /* 0x000fc600078e0079 */
[----:B------:R-:W-:Y:S04]  /*2f160*/  STL [R1+0xae0], R132 ;  /* 0x000ae08401007387 */ /* 0x000fe80000100800 */
[----:B-1----:R-:W3:Y:S01]  /*2f170*/  LDL.LU R121, [R1+0xc60] ;  /* 0x000c600001797983 */ /* 0x002ee20000300800 */
[----:B------:R-:W-:-:S03]  /*2f180*/  IADD3 R128, P1, PT, R128, UR17, RZ ;  /* 0x0000001180807c10 */ /* 0x000fc6000ff3e0ff */
[----:B------:R1:W-:Y:S01]  /*2f190*/  LDGSTS.E [R3+0xc000], desc[UR14][R112.64], P0 ;  /* 0x0c00000070037fae */ /* 0x0003e200081a100e */
[----:B------:R-:W-:Y:S01]  /*2f1a0*/  IADD3 R124, P2, PT, R124, UR17, RZ ;  /* 0x000000117c7c7c10 */ /* 0x000fe2000ff5e0ff */
[----:B-1----:R-:W-:Y:S02]  /*2f1b0*/  IMAD.MOV.U32 R112, RZ, RZ, R130 ;  /* 0x000000ffff707224 */ /* 0x002fe400078e0082 */
[----:B------:R-:W-:Y:S01]  /*2f1c0*/  IMAD.MOV.U32 R113, RZ, RZ, R132 ;  /* 0x000000ffff717224 */ /* 0x000fe200078e0084 */
[----:B------:R-:W-:Y:S04]  /*2f1d0*/  STL [R1+0xb24], R128 ;  /* 0x000b248001007387 */ /* 0x000fe80000100800 */
[----:B------:R1:W-:Y:S02]  /*2f1e0*/  LDGSTS.E [R3+0xc800], desc[UR14][R112.64], P0 ;  /* 0x0c80000070037fae */ /* 0x0003e400081a100e */
[----:B-1----:R-:W-:Y:S01]  /*2f1f0*/  IMAD.MOV.U32 R112, RZ, RZ, R128 ;  /* 0x000000ffff707224 */ /* 0x002fe200078e0080 */
[----:B--2---:R-:W-:-:S05]  /*2f200*/  IADD3.X R129, PT, PT, R129, UR8, RZ, P1, !PT ;  /* 0x0000000881817c10 */ /* 0x004fca0008ffe4ff */
[----:B------:R-:W-:Y:S01]  /*2f210*/  IMAD.MOV.U32 R113, RZ, RZ, R129 ;  /* 0x000000ffff717224 */ /* 0x000fe200078e0081 */
[----:B----4-:R-:W-:Y:S01]  /*2f220*/  IADD3.X R125, PT, PT, R125, UR8, RZ, P2, !PT ;  /* 0x000000087d7d7c10 */ /* 0x010fe200097fe4ff */
[----:B------:R-:W-:Y:S04]  /*2f230*/  STL [R1+0xb20], R129 ;  /* 0x000b208101007387 */ /* 0x000fe80000100800 */
[----:B------:R-:W-:Y:S04]  /*2f240*/  STL [R1+0xb64], R124 ;  /* 0x000b647c01007387 */ /* 0x000fe80000100800 */
[----:B------:R1:W-:Y:S04]  /*2f250*/  LDGSTS.E [R3+0xd000], desc[UR14][R112.64], P0 ;  /* 0x0d00000070037fae */ /* 0x0003e800081a100e */
[----:B------:R2:W-:Y:S01]  /*2f260*/  STL [R1+0xb60], R125 ;  /* 0x000b607d01007387 */ /* 0x0005e20000100800 */
[----:B-1----:R-:W-:-:S02]  /*2f270*/  IMAD.MOV.U32 R113, RZ, RZ, R125 ;  /* 0x000000ffff717224 */ /* 0x002fc400078e007d */
[----:B------:R-:W-:Y:S01]  /*2f280*/  IMAD.MOV.U32 R112, RZ, RZ, R124 ;  /* 0x000000ffff707224 */ /* 0x000fe200078e007c */
[----:B--2---:R-:W2:Y:S04]  /*2f290*/  LDL.LU R125, [R1+0x4a8] ;  /* 0x0004a800017d7983 */ /* 0x004ea80000300800 */
[----:B------:R-:W4:Y:S01]  /*2f2a0*/  LDL.LU R124, [R1+0x4ac] ;  /* 0x0004ac00017c7983 */ /* 0x000f220000300800 */
[----:B------:R-:W-:-:S03]  /*2f2b0*/  IADD3 R118, P1, PT, R118, UR17, RZ ;  /* 0x0000001176767c10 */ /* 0x000fc6000ff3e0ff */
[----:B------:R-:W2:Y:S01]  /*2f2c0*/  LDL.LU R132, [R1+0x4e8] ;  /* 0x0004e80001847983 */ /* 0x000ea20000300800 */
[----:B---3--:R-:W-:-:S03]  /*2f2d0*/  IADD3 R122, P2, PT, R122, UR17, RZ ;  /* 0x000000117a7a7c10 */ /* 0x008fc6000ff5e0ff */
[----:B------:R-:W3:Y:S04]  /*2f2e0*/  LDL.LU R130, [R1+0x4ec] ;  /* 0x0004ec0001827983 */ /* 0x000ee80000300800 */
[----:B------:R-:W-:Y:S04]  /*2f2f0*/  STL [R1+0xba4], R118 ;  /* 0x000ba47601007387 */ /* 0x000fe80000100800 */
[----:B------:R1:W-:Y:S01]  /*2f300*/  LDGSTS.E [R3+0xd800], desc[UR14][R112.64], P0 ;  /* 0x0d80000070037fae */ /* 0x0003e200081a100e */
[----:B------:R-:W-:-:S04]  /*2f310*/  IADD3.X R127, PT, PT, R127, UR8, RZ, P1, !PT ;  /* 0x000000087f7f7c10 */ /* 0x000fc80008ffe4ff */
[----:B-1----:R-:W-:Y:S01]  /*2f320*/  MOV R113, R127 ;  /* 0x0000007f00717202 */ /* 0x002fe20000000f00 */
[----:B------:R1:W-:Y:S01]  /*2f330*/  STL [R1+0xba0], R127 ;  /* 0x000ba07f01007387 */ /* 0x0003e20000100800 */
[----:B------:R-:W-:-:S03]  /*2f340*/  IADD3.X R126, PT, PT, R126, UR8, RZ, P2, !PT ;  /* 0x000000087e7e7c10 */ /* 0x000fc600097fe4ff */
[----:B------:R-:W-:Y:S01]  /*2f350*/  STL [R1+0xbe4], R122 ;  /* 0x000be47a01007387 */ /* 0x000fe20000100800 */
[----:B------:R-:W-:-:S03]  /*2f360*/  IMAD.MOV.U32 R112, RZ, RZ, R118 ;  /* 0x000000ffff707224 */ /* 0x000fc600078e0076 */
[----:B-1----:R-:W3:Y:S04]  /*2f370*/  LDL.LU R127, [R1+0x52c] ;  /* 0x00052c00017f7983 */ /* 0x002ee80000300800 */
[----:B------:R-:W-:Y:S04]  /*2f380*/  STL [R1+0xbe0], R126 ;  /* 0x000be07e01007387 */ /* 0x000fe80000100800 */
[----:B------:R-:W3:Y:S04]  /*2f390*/  LDL.LU R118, [R1+0x56c] ;  /* 0x00056c0001767983 */ /* 0x000ee80000300800 */
[----:B------:R-:W3:Y:S01]  /*2f3a0*/  LDL.LU R129, [R1+0x528] ;  /* 0x0005280001817983 */ /* 0x000ee20000300800 */
[----:B------:R-:W-:-:S03]  /*2f3b0*/  IADD3 R116, P1, PT, R116, UR17, RZ ;  /* 0x0000001174747c10 */ /* 0x000fc6000ff3e0ff */
[----:B------:R-:W3:Y:S01]  /*2f3c0*/  LDL.LU R128, [R1+0x568] ;  /* 0x0005680001807983 */ /* 0x000ee20000300800 */
[----:B------:R-:W-:-:S03]  /*2f3d0*/  IADD3 R117, P2, PT, R117, UR17, RZ ;  /* 0x0000001175757c10 */ /* 0x000fc6000ff5e0ff */
[----:B------:R1:W-:Y:S04]  /*2f3e0*/  LDGSTS.E [R3+0xe000], desc[UR14][R112.64], P0 ;  /* 0x0e00000070037fae */ /* 0x0003e800081a100e */
[----:B------:R1:W-:Y:S02]  /*2f3f0*/  STL [R1+0xc24], R116 ;  /* 0x000c247401007387 */ /* 0x0003e40000100800 */
[----:B-1----:R-:W-:Y:S02]  /*2f400*/  IMAD.MOV.U32 R112, RZ, RZ, R122 ;  /* 0x000000ffff707224 */ /* 0x002fe400078e007a */
[----:B------:R-:W-:-:S05]  /*2f410*/  IMAD.MOV.U32 R113, RZ, RZ, R126 ;  /* 0x000000ffff717224 */ /* 0x000fca00078e007e */
[----:B------:R1:W-:Y:S02]  /*2f420*/  LDGSTS.E [R3+0xe800], desc[UR14][R112.64], P0 ;  /* 0x0e80000070037fae */ /* 0x0003e400081a100e */
[----:B-1----:R-:W-:Y:S01]  /*2f430*/  IMAD.MOV.U32 R112, RZ, RZ, R116 ;  /* 0x000000ffff707224 */ /* 0x002fe200078e0074 */
[----:B------:R-:W-:-:S05]  /*2f440*/  IADD3.X R120, PT, PT, R120, UR8, RZ, P1, !PT ;  /* 0x0000000878787c10 */ /* 0x000fca0008ffe4ff */
[----:B------:R-:W-:Y:S01]  /*2f450*/  IMAD.MOV.U32 R113, RZ, RZ, R120 ;  /* 0x000000ffff717224 */ /* 0x000fe200078e0078 */
[----:B------:R1:W-:Y:S01]  /*2f460*/  STL [R1+0xc20], R120 ;  /* 0x000c207801007387 */ /* 0x0003e20000100800 */
[----:B------:R-:W-:-:S03]  /*2f470*/  IADD3.X R121, PT, PT, R121, UR8, RZ, P2, !PT ;  /* 0x0000000879797c10 */ /* 0x000fc600097fe4ff */
[----:B------:R-:W-:Y:S04]  /*2f480*/  STL [R1+0xc64], R117 ;  /* 0x000c647501007387 */ /* 0x000fe80000100800 */
[----:B------:R-:W3:Y:S04]  /*2f490*/  LDL.LU R116, [R1+0x5ac] ;  /* 0x0005ac0001747983 */ /* 0x000ee80000300800 */
[----:B------:R1:W-:Y:S04]  /*2f4a0*/  STL [R1+0xc60], R121 ;  /* 0x000c607901007387 */ /* 0x0003e80000100800 */
[----:B------:R1:W-:Y:S04]  /*2f4b0*/  LDGSTS.E [R3+0xf000], desc[UR14][R112.64], P0 ;  /* 0x0f00000070037fae */ /* 0x0003e800081a100e */
[----:B-1----:R-:W3:Y:S01]  /*2f4c0*/  LDL.LU R120, [R1+0x5ec] ;  /* 0x0005ec0001787983 */ /* 0x002ee20000300800 */
[----:B------:R-:W-:-:S03]  /*2f4d0*/  IMAD.MOV.U32 R113, RZ, RZ, R121 ;  /* 0x000000ffff717224 */ /* 0x000fc600078e0079 */
[----:B------:R-:W3:Y:S04]  /*2f4e0*/  LDL.LU R121, [R1+0x5a8] ;  /* 0x0005a80001797983 */ /* 0x000ee80000300800 */
[----:B------:R-:W3:Y:S01]  /*2f4f0*/  LDL.LU R126, [R1+0x5e8] ;  /* 0x0005e800017e7983 */ /* 0x000ee20000300800 */
[----:B------:R-:W-:-:S03]  /*2f500*/  IMAD.MOV.U32 R112, RZ, RZ, R117 ;  /* 0x000000ffff707224 */ /* 0x000fc600078e0075 */
[----:B------:R-:W3:Y:S04]  /*2f510*/  LDL.LU R122, [R1+0x62c] ;  /* 0x00062c00017a7983 */ /* 0x000ee80000300800 */
[----:B------:R1:W-:Y:S04]  /*2f520*/  LDGSTS.E [R3+0xf800], desc[UR14][R112.64], P0 ;  /* 0x0f80000070037fae */ /* 0x0003e800081a100e */
[----:B------:R-:W3:Y:S01]  /*2f530*/  LDL.LU R117, [R1+0x66c] ;  /* 0x00066c0001757983 */ /* 0x000ee20000300800 */
[----:B-1----:R-:W-:-:S05]  /*2f540*/  LOP3.LUT R3, R115, 0x10, RZ, 0x3c, !PT ;  /* 0x0000001073037812 */ /* 0x002fca00078e3cff */
[----:B------:R-:W-:Y:S01]  /*2f550*/  VIADD R3, R3, UR12 ;  /* 0x0000000c03037c36 */ /* 0x000fe20008000000 */
[----:B----4-:R-:W-:-:S04]  /*2f560*/  IADD3 R124, P1, PT, R124, UR17, RZ ;  /* 0x000000117c7c7c10 */ /* 0x010fc8000ff3e0ff */
[----:B--2---:R-:W-:Y:S01]  /*2f570*/  IADD3.X R125, PT, PT, R125, UR8, RZ, P1, !PT ;  /* 0x000000087d7d7c10 */ /* 0x004fe20008ffe4ff */
[----:B------:R-:W-:Y:S01]  /*2f580*/  STL [R1+0x4ac], R124 ;  /* 0x0004ac7c01007387 */ /* 0x000fe20000100800 */
[----:B---3--:R-:W-:-:S03]  /*2f590*/  IADD3 R130, P2, PT, R130, UR17, RZ ;  /* 0x0000001182827c10 */ /* 0x008fc6000ff5e0ff */
[----:B------:R1:W-:Y:S01]  /*2f5a0*/  STL [R1+0x4a8], R125 ;  /* 0x0004a87d01007387 */ /* 0x0003e20000100800 */
[----:B------:R-:W-:Y:S02]  /*2f5b0*/  MOV R113, R125 ;  /* 0x0000007d00717202 */ /* 0x000fe40000000f00 */
[----:B------:R-:W-:Y:S01]  /*2f5c0*/  IADD3.X R132, PT, PT, R132, UR8, RZ, P2, !PT ;  /* 0x0000000884847c10 */ /* 0x000fe200097fe4ff */
[----:B------:R-:W-:Y:S01]  /*2f5d0*/  STL [R1+0x4ec], R130 ;  /* 0x0004ec8201007387 */ /* 0x000fe20000100800 */
[----:B------:R-:W-:-:S03]  /*2f5e0*/  IMAD.MOV.U32 R112, RZ, RZ, R124 ;  /* 0x000000ffff707224 */ /* 0x000fc600078e007c */
[----:B-1----:R-:W2:Y:S04]  /*2f5f0*/  LDL.LU R125, [R1+0x628] ;  /* 0x00062800017d7983 */ /* 0x002ea80000300800 */
[----:B------:R-:W-:Y:S04]  /*2f600*/  STL [R1+0x4e8], R132 ;  /* 0x0004e88401007387 */ /* 0x000fe80000100800 */
[----:B------:R-:W3:Y:S04]  /*2f610*/  LDL.LU R124, [R1+0x668] ;  /* 0x00066800017c7983 */ /* 0x000ee80000300800 */
[----:B------:R1:W-:Y:S01]  /*2f620*/  LDGSTS.E [R3+0x100], desc[UR14][R112.64], P0 ;  /* 0x0010000070037fae */ /* 0x0003e200081a100e */
[----:B------:R-:W-:Y:S01]  /*2f630*/  IADD3 R127, P1, PT, R127, UR17, RZ ;  /* 0x000000117f7f7c10 */ /* 0x000fe2000ff3e0ff */
[----:B-1----:R-:W-:-:S02]  /*2f640*/  IMAD.MOV.U32 R112, RZ, RZ, R130 ;  /* 0x000000ffff707224 */ /* 0x002fc400078e0082 */
[----:B------:R-:W-:Y:S01]  /*2f650*/  IMAD.MOV.U32 R113, RZ, RZ, R132 ;  /* 0x000000ffff717224 */ /* 0x000fe200078e0084 */
[----:B------:R-:W-:Y:S01]  /*2f660*/  IADD3 R118, P2, PT, R118, UR17, RZ ;  /* 0x0000001176767c10 */ /* 0x000fe2000ff5e0ff */
[----:B------:R1:W-:Y:S01]  /*2f670*/  STL [R1+0x52c], R127 ;  /* 0x00052c7f01007387 */ /* 0x0003e20000100800 */
[----:B------:R-:W-:-:S03]  /*2f680*/  IADD3.X R129, PT, PT, R129, UR8, RZ, P1, !PT ;  /* 0x0000000881817c10 */ /* 0x000fc60008ffe4ff */
[----:B------:R4:W-:Y:S01]  /*2f690*/  LDGSTS.E [R3+0x900], desc[UR14][R112.64], P0 ;  /* 0x0090000070037fae */ /* 0x0009e200081a100e */
[----:B------:R-:W-:-:S03]  /*2f6a0*/  IADD3.X R128, PT, PT, R128, UR8, RZ, P2, !PT ;  /* 0x0000000880807c10 */ /* 0x000fc600097fe4ff */
[----:B------:R-:W-:Y:S04]  /*2f6b0*/  STL [R1+0x528], R129 ;  /* 0x0005288101007387 */ /* 0x000fe80000100800 */
[----:B------:R-:W-:Y:S01]  /*2f6c0*/  STL [R1+0x56c], R118 ;  /* 0x00056c7601007387 */ /* 0x000fe20000100800 */
[----:B----4-:R-:W-:Y:S02]  /*2f6d0*/  IMAD.MOV.U32 R112, RZ, RZ, R127 ;  /* 0x000000ffff707224 */ /* 0x010fe400078e007f */
[----:B------:R-:W-:Y:S01]  /*2f6e0*/  IMAD.MOV.U32 R113, RZ, RZ, R129 ;  /* 0x000000ffff717224 */ /* 0x000fe200078e0081 */
[----:B-1----:R-:W4:Y:S04]  /*2f6f0*/  LDL.LU R127, [R1+0x6ac] ;  /* 0x0006ac00017f7983 */ /* 0x002f280000300800 */
[----:B------:R1:W-:Y:S04]  /*2f700*/  STL [R1+0x568], R128 ;  /* 0x0005688001007387 */ /* 0x0003e80000100800 */
[----:B------:R1:W-:Y:S04]  /*2f710*/  LDGSTS.E [R3+0x1100], desc[UR14][R112.64], P0 ;  /* 0x0110000070037fae */ /* 0x0003e800081a100e */
[----:B------:R-:W4:Y:S01]  /*2f720*/  LDL.LU R115, [R1+0x6ec] ;  /* 0x0006ec0001737983 */ /* 0x000f220000300800 */
[----:B-1----:R-:W-:-:S03]  /*2f730*/  IMAD.MOV.U32 R113, RZ, RZ, R128 ;  /* 0x000000ffff717224 */ /* 0x002fc600078e0080 */
[----:B------:R-:W4:Y:S01]  /*2f740*/  LDL.LU R128, [R1+0x6a8] ;  /* 0x0006a80001807983 */ /* 0x000f220000300800 */
[----:B------:R-:W-:-:S03]  /*2f750*/  IMAD.MOV.U32 R112, RZ, RZ, R118 ;  /* 0x000000ffff707224 */ /* 0x000fc600078e0076 */
[----:B------:R-:W4:Y:S04]  /*2f760*/  LDL.LU R118, [R1+0x6e8] ;  /* 0x0006e80001767983 */ /* 0x000f280000300800 */
[----:B------:R1:W-:Y:S01]  /*2f770*/  LDGSTS.E [R3+0x1900], desc[UR14][R112.64], P0 ;  /* 0x0190000070037fae */ /* 0x0003e200081a100e */
[----:B------:R-:W-:-:S05]  /*2f780*/  IADD3 R116, P1, PT, R116, UR17, RZ ;  /* 0x0000001174747c10 */ /* 0x000fca000ff3e0ff */
[----:B------:R-:W-:Y:S01]  /*2f790*/  STL [R1+0x5ac], R116 ;  /* 0x0005ac7401007387 */ /* 0x000fe20000100800 */
[----:B-1----:R-:W-:Y:S01]  /*2f7a0*/  IMAD.MOV.U32 R112, RZ, RZ, R116 ;  /* 0x000000ffff707224 */ /* 0x002fe200078e0074 */
[----:B------:R-:W-:Y:S02]  /*2f7b0*/  IADD3 R120, P2, PT, R120, UR17, RZ ;  /* 0x0000001178787c10 */ /* 0x000fe4000ff5e0ff */
[----:B------:R-:W-:Y:S02]  /*2f7c0*/  IADD3.X R121, PT, PT, R121, UR8, RZ, P1, !PT ;  /* 0x0000000879797c10 */ /* 0x000fe40008ffe4ff */
[----:B------:R-:W-:-:S03]  /*2f7d0*/  IADD3.X R126, PT, PT, R126, UR8, RZ, P2, !PT ;  /* 0x000000087e7e7c10 */ /* 0x000fc600097fe4ff */
[----:B------:R-:W-:Y:S01]  /*2f7e0*/  IMAD.MOV.U32 R113, RZ, RZ, R121 ;  /* 0x000000ffff717224 */ /* 0x000fe200078e0079 */
[----:B------:R1:W-:Y:S04]  /*2f7f0*/  STL [R1+0x5a8], R121 ;  /* 0x0005a87901007387 */ /* 0x0003e80000100800 */
[----:B------:R-:W-:Y:S04]  /*2f800*/  STL [R1+0x5ec], R120 ;  /* 0x0005ec7801007387 */ /* 0x000fe80000100800 */
[----:B------:R1:W-:Y:S04]  /*2f810*/  LDGSTS.E [R3+0x2100], desc[UR14][R112.64], P0 ;  /* 0x0210000070037fae */ /* 0x0003e800081a100e */
[----:B-1----:R-:W4:Y:S04]  /*2f820*/  LDL.LU R121, [R1+0x72c] ;  /* 0x00072c0001797983 */ /* 0x002f280000300800 */
[----:B------:R1:W-:Y:S04]  /*2f830*/  STL [R1+0x5e8], R126 ;  /* 0x0005e87e01007387 */ /* 0x0003e80000100800 */
[----:B------:R-:W4:Y:S01]  /*2f840*/  LDL.LU R116, [R1+0x76c] ;  /* 0x00076c0001747983 */ /* 0x000f220000300800 */
[----:B------:R-:W-:-:S03]  /*2f850*/  IMAD.MOV.U32 R113, RZ, RZ, R126 ;  /* 0x000000ffff717224 */ /* 0x000fc600078e007e */
[----:B-1----:R-:W4:Y:S01]  /*2f860*/  LDL.LU R126, [R1+0x728] ;  /* 0x00072800017e7983 */ /* 0x002f220000300800 */
[----:B------:R-:W-:-:S03]  /*2f870*/  MOV R112, R120 ;  /* 0x0000007800707202 */ /* 0x000fc60000000f00 */
[----:B------:R-:W4:Y:S01]  /*2f880*/  LDL.LU R120, [R1+0x768] ;  /* 0x0007680001787983 */ /* 0x000f220000300800 */
[----:B------:R-:W-:Y:S02]  /*2f890*/  IADD3 R122, P1, PT, R122, UR17, RZ ;  /* 0x000000117a7a7c10 */ /* 0x000fe4000ff3e0ff */
[----:B------:R-:W-:Y:S01]  /*2f8a0*/  IADD3 R117, P2, PT, R117, UR17, RZ ;  /* 0x0000001175757c10 */ /* 0x000fe2000ff5e0ff */
[----:B------:R1:W-:Y:S04]  /*2f8b0*/  LDGSTS.E [R3+0x2900], desc[UR14][R112.64], P0 ;  /* 0x0290000070037fae */ /* 0x0003e800081a100e */
[----:B------:R2:W-:Y:S01]  /*2f8c0*/  STL [R1+0x62c], R122 ;  /* 0x00062c7a01007387 */ /* 0x0005e20000100800 */
[----:B-1----:R-:W-:Y:S01]  /*2f8d0*/  IMAD.MOV.U32 R112, RZ, RZ, R122 ;  /* 0x000000ffff707224 */ /* 0x002fe200078e007a */
[----:B--2---:R-:W-:-:S05]  /*2f8e0*/  IADD3.X R125, PT, PT, R125, UR8, RZ, P1, !PT ;  /* 0x000000087d7d7c10 */ /* 0x004fca0008ffe4ff */
[----:B------:R1:W-:Y:S01]  /*2f8f0*/  STL [R1+0x628], R125 ;  /* 0x0006287d01007387 */ /* 0x0003e20000100800 */
[----:B---3--:R-:W-:-:S03]  /*2f900*/  IADD3.X R124, PT, PT, R124, UR8, RZ, P2, !PT ;  /* 0x000000087c7c7c10 */ /* 0x008fc600097fe4ff */
[----:B------:R2:W-:Y:S01]  /*2f910*/  STL [R1+0x66c], R117 ;  /* 0x00066c7501007387 */ /* 0x0005e20000100800 */
[----:B------:R-:W-:-:S03]  /*2f920*/  IMAD.MOV.U32 R113, RZ, RZ, R125 ;  /* 0x000000ffff717224 */ /* 0x000fc600078e007d */
[----:B------:R-:W3:Y:S04]  /*2f930*/  LDL.LU R122, [R1+0x7ac] ;  /* 0x0007ac00017a7983 */ /* 0x000ee80000300800 */
[----:B------:R2:W-:Y:S04]  /*2f940*/  STL [R1+0x668], R124 ;  /* 0x0006687c01007387 */ /* 0x0005e80000100800 */
[----:B------:R-:W3:Y:S04]  /*2f950*/  LDL.LU R129, [R1+0x7ec] ;  /* 0x0007ec0001817983 */ /* 0x000ee80000300800 */
[----:B-1----:R-:W3:Y:S04]  /*2f960*/  LDL.LU R125, [R1+0x7a8] ;  /* 0x0007a800017d7983 */ /* 0x002ee80000300800 */
[----:B------:R-:W3:Y:S04]  /*2f970*/  LDL.LU R130, [R1+0x7e8] ;  /* 0x0007e80001827983 */ /* 0x000ee80000300800 */
[----:B------:R1:W-:Y:S01]  /*2f980*/  LDGSTS.E [R3+0x3100], desc[UR14][R112.64], P0 ;  /* 0x0310000070037fae */ /* 0x0003e200081a100e */
[----:B----4-:R-:W-:Y:S01]  /*2f990*/  IADD3 R127, P1, PT, R127, UR17, RZ ;  /* 0x000000117f7f7c10 */ /* 0x010fe2000ff3e0ff */
[----:B-1----:R-:W-:-:S02]  /*2f9a0*/  IMAD.MOV.U32 R112, RZ, RZ, R117 ;  /* 0x000000ffff707224 */ /* 0x002fc400078e0075 */
[----:B------:R-:W-:Y:S01]  /*2f9b0*/  IMAD.MOV.U32 R113, RZ, RZ, R124 ;  /* 0x000000ffff717224 */ /* 0x000fe200078e007c */
[----:B--2---:R-:W2:Y:S04]  /*2f9c0*/  LDL.LU R117, [R1+0x82c] ;  /* 0x00082c0001757983 */ /* 0x004ea80000300800 */
[----:B------:R-:W4:Y:S01]  /*2f9d0*/  LDL.LU R124, [R1+0x86c] ;  /* 0x00086c00017c7983 */ /* 0x000f220000300800 */
[----:B------:R-:W-:-:S03]  /*2f9e0*/  IADD3 R115, P2, PT, R115, UR17, RZ ;  /* 0x0000001173737c10 */ /* 0x000fc6000ff5e0ff */
[----:B------:R1:W-:Y:S04]  /*2f9f0*/  STL [R1+0x6ac], R127 ;  /* 0x0006ac7f01007387 */ /* 0x0003e80000100800 */
[----:B------:R1:W-:Y:S01]  /*2fa00*/  LDGSTS.E [R3+0x3900], desc[UR14][R112.64], P0 ;  /* 0x0390000070037fae */ /* 0x0003e200081a100e */
[----:B------:R-:W-:Y:S02]  /*2fa10*/  IADD3.X R128, PT, PT, R128, UR8, RZ, P1, !PT ;  /* 0x0000000880807c10 */ /* 0x000fe40008ffe4ff */
[----:B------:R-:W-:-:S03]  /*2fa20*/  IADD3.X R118, PT, PT, R118, UR8, RZ, P2, !PT ;  /* 0x0000000876767c10 */ /* 0x000fc600097fe4ff */
[----:B------:R1:W-:Y:S02]  /*2fa30*/  STL [R1+0x6a8], R128 ;  /* 0x0006a88001007387 */ /* 0x0003e40000100800 */
[----:B-1----:R-:W-:Y:S02]  /*2fa40*/  IMAD.MOV.U32 R112, RZ, RZ, R127 ;  /* 0x000000ffff707224 */ /* 0x002fe400078e007f */
[----:B------:R1:W-:Y:S04]  /*2fa50*/  STL [R1+0x6ec], R115 ;  /* 0x0006ec7301007387 */ /* 0x0003e80000100800 */
[----:B------:R-:W4:Y:S01]  /*2fa60*/  LDL.LU R127, [R1+0x828] ;  /* 0x00082800017f7983 */ /* 0x000f220000300800 */
[----:B------:R-:W-:-:S03]  /*2fa70*/  IMAD.MOV.U32 R113, RZ, RZ, R128 ;  /* 0x000000ffff717224 */ /* 0x000fc600078e0080 */
[----:B------:R1:W-:Y:S04]  /*2fa80*/  STL [R1+0x6e8], R118 ;  /* 0x0006e87601007387 */ /* 0x0003e80000100800 */
[----:B------:R-:W4:Y:S04]  /*2fa90*/  LDL.LU R128, [R1+0x868] ;  /* 0x0008680001807983 */ /* 0x000f280000300800 */
[----:B------:R1:W-:Y:S02]  /*2faa0*/  LDGSTS.E [R3+0x4100], desc[UR14][R112.64], P0 ;  /* 0x0410000070037fae */ /* 0x0003e400081a100e */
[----:B-1----:R-:W-:Y:S01]  /*2fab0*/  IMAD.MOV.U32 R112, RZ, RZ, R115 ;  /* 0x000000ffff707224 */ /* 0x002fe200078e0073 */
[----:B------:R-:W-:Y:S01]  /*2fac0*/  MOV R113, R118 ;  /* 0x0000007600717202 */ /* 0x000fe20000000f00 */
[----:B------:R-:W4:Y:S04]  /*2fad0*/  LDL.LU R115, [R1+0x8ac] ;  /* 0x0008ac0001737983 */ /* 0x000f280000300800 */
[----:B------:R-:W4:Y:S04]  /*2fae0*/  LDL.LU R118, [R1+0x8ec] ;  /* 0x0008ec0001767983 */ /* 0x000f280000300800 */
[----:B------:R1:W-:Y:S01]  /*2faf0*/  LDGSTS.E [R3+0x4900], desc[UR14][R112.64], P0 ;  /* 0x0490000070037fae */ /* 0x0003e200081a100e */
[----:B------:R-:W-:-:S05]  /*2fb00*/  IADD3 R121, P1, PT, R121, UR17, RZ ;  /* 0x0000001179797c10 */ /* 0x000fca000ff3e0ff */
[----:B------:R1:W-:Y:S01]  /*2fb10*/  STL [R1+0x72c], R121 ;  /* 0x00072c7901007387 */ /* 0x0003e20000100800 */
[----:B------:R-:W-:Y:S02]  /*2fb20*/  IADD3 R116, P2, PT, R116, UR17, RZ ;  /* 0x0000001174747c10 */ /* 0x000fe4000ff5e0ff */
[----:B------:R-:W-:Y:S01]  /*2fb30*/  IADD3.X R126, PT, PT, R126, UR8, RZ, P1, !PT ;  /* 0x000000087e7e7c10 */ /* 0x000fe20008ffe4ff */
[----:B-1----:R-:W-:Y:S01]  /*2fb40*/  IMAD.MOV.U32 R112, RZ, RZ, R121 ;  /* 0x000000ffff707224 */ /* 0x002fe200078e0079 */
[----:B------:R-:W-:-:S03]  /*2fb50*/  IADD3.X R120, PT, PT, R120, UR8, RZ, P2, !PT ;  /* 0x0000000878787c10 */ /* 0x000fc600097fe4ff */
[----:B------:R1:W-:Y:S04]  /*2fb60*/  STL [R1+0x728], R126 ;  /* 0x0007287e01007387 */ /* 0x0003e80000100800 */
[----:B------:R1:W-:Y:S04]  /*2fb70*/  STL [R1+0x76c], R116 ;  /* 0x00076c7401007387 */ /* 0x0003e80000100800 */
[----:B------:R-:W4:Y:S01]  /*2fb80*/  LDL.LU R121, [R1+0x8a8] ;  /* 0x0008a80001797983 */ /* 0x000f220000300800 */
[----:B------:R-:W-:-:S03]  /*2fb90*/  IMAD.MOV.U32 R113, RZ, RZ, R126 ;  /* 0x000000ffff717224 */ /* 0x000fc600078e007e */
[----:B------:R1:W-:Y:S04]  /*2fba0*/  STL [R1+0x768], R120 ;  /* 0x0007687801007387 */ /* 0x0003e80000100800 */
[----:B-1----:R-:W4:Y:S04]  /*2fbb0*/  LDL.LU R126, [R1+0x8e8] ;  /* 0x0008e800017e7983 */ /* 0x002f280000300800 */
[----:B------:R1:W-:Y:S02]  /*2fbc0*/  LDGSTS.E [R3+0x5100], desc[UR14][R112.64], P0 ;  /* 0x0510000070037fae */ /* 0x0003e400081a100e */
[----:B-1----:R-:W-:-:S02]  /*2fbd0*/  IMAD.MOV.U32 R112, RZ, RZ, R116 ;  /* 0x000000ffff707224 */ /* 0x002fc400078e0074 */
[----:B------:R-:W-:Y:S01]  /*2fbe0*/  IMAD.MOV.U32 R113, RZ, RZ, R120 ;  /* 0x000000ffff717224 */ /* 0x000fe200078e0078 */
[----:B------:R-:W4:Y:S04]  /*2fbf0*/  LDL.LU R116, [R1+0x92c] ;  /* 0x00092c0001747983 */ /* 0x000f280000300800 */
[----:B------:R-:W4:Y:S04]  /*2fc00*/  LDL.LU R120, [R1+0x96c] ;  /* 0x00096c0001787983 */ /* 0x000f280000300800 */
[----:B------:R1:W-:Y:S01]  /*2fc10*/  LDGSTS.E [R3+0x5900], desc[UR14][R112.64], P0 ;  /* 0x0590000070037fae */ /* 0x0003e200081a100e */
[----:B---3--:R-:W-:-:S05]  /*2fc20*/  IADD3 R122, P1, PT, R122, UR17, RZ ;  /* 0x000000117a7a7c10 */ /* 0x008fca000ff3e0ff */
[----:B------:R-:W-:Y:S01]  /*2fc30*/  STL [R1+0x7ac], R122 ;  /* 0x0007ac7a01007387 */ /* 0x000fe20000100800 */
[----:B------:R-:W-:Y:S02]  /*2fc40*/  IADD3 R129, P2, PT, R129, UR17, RZ ;  /* 0x0000001181817c10 */ /* 0x000fe4000ff5e0ff */
[----:B------:R-:W-:Y:S02]  /*2fc50*/  IADD3.X R125, PT, PT, R125, UR8, RZ, P1, !PT ;  /* 0x000000087d7d7c10 */ /* 0x000fe40008ffe4ff */
[----:B------:R-:W-:-:S03]  /*2fc60*/  IADD3.X R130, PT, PT, R130, UR8, RZ, P2, !PT ;  /* 0x0000000882827c10 */ /* 0x000fc600097fe4ff */
[----:B------:R3:W-:Y:S01]  /*2fc70*/  STL [R1+0x7a8], R125 ;  /* 0x0007a87d01007387 */ /* 0x0007e20000100800 */
[----:B-1----:R-:W-:-:S03]  /*2fc80*/  IMAD.MOV.U32 R113, RZ, RZ, R125 ;  /* 0x000000ffff717224 */ /* 0x002fc600078e007d */
[----:B------:R-:W-:Y:S01]  /*2fc90*/  STL [R1+0x7ec], R129 ;  /* 0x0007ec8101007387 */ /* 0x000fe20000100800 */
[----:B------:R-:W-:-:S03]  /*2fca0*/  IMAD.MOV.U32 R112, RZ, RZ, R122 ;  /* 0x000000ffff707224 */ /* 0x000fc600078e007a */
[----:B---3--:R-:W3:Y:S04]  /*2fcb0*/  LDL.LU R125, [R1+0x928] ;  /* 0x00092800017d7983 */ /* 0x008ee80000300800 */
[----:B------:R-:W-:Y:S04]  /*2fcc0*/  STL [R1+0x7e8], R130 ;  /* 0x0007e88201007387 */ /* 0x000fe80000100800 */
[----:B------:R-:W3:Y:S01]  /*2fcd0*/  LDL.LU R122, [R1+0x968] ;  /* 0x00096800017a7983 */ /* 0x000ee20000300800 */
[----:B--2---:R-:W-:-:S03]  /*2fce0*/  IADD3 R117, P1, PT, R117, UR17, RZ ;  /* 0x0000001175757c10 */ /* 0x004fc6000ff3e0ff */
[----:B------:R1:W-:Y:S01]  /*2fcf0*/  LDGSTS.E [R3+0x6100], desc[UR14][R112.64], P0 ;  /* 0x0610000070037fae */ /* 0x0003e200081a100e */
[----:B----4-:R-:W-:-:S03]  /*2fd00*/  IADD3 R124, P2, PT, R124, UR17, RZ ;  /* 0x000000117c7c7c10 */ /* 0x010fc6000ff5e0ff */
[----:B------:R-:W-:Y:S01]  /*2fd10*/  STL [R1+0x82c], R117 ;  /* 0x00082c7501007387 */ /* 0x000fe20000100800 */
[----:B-1----:R-:W-:Y:S02]  /*2fd20*/  IMAD.MOV.U32 R112, RZ, RZ, R129 ;  /* 0x000000ffff707224 */ /* 0x002fe400078e0081 */
[----:B------:R-:W-:-:S05]  /*2fd30*/  IMAD.MOV.U32 R113, RZ, RZ, R130 ;  /* 0x000000ffff717224 */ /* 0x000fca00078e0082 */
[----:B------:R1:W-:Y:S01]  /*2fd40*/  LDGSTS.E [R3+0x6900], desc[UR14][R112.64], P0 ;  /* 0x0690000070037fae */ /* 0x0003e200081a100e */
[----:B------:R-:W-:Y:S02]  /*2fd50*/  IADD3.X R127, PT, PT, R127, UR8, RZ, P1, !PT ;  /* 0x000000087f7f7c10 */ /* 0x000fe40008ffe4ff */
[----:B-1----:R-:W-:-:S03]  /*2fd60*/  MOV R112, R117 ;  /* 0x0000007500707202 */ /* 0x002fc60000000f00 */
        /* <DEDUP_REMOVED lines=8> */
[----:B--2---:R-:W-:Y:S01]  /*2fdf0*/  IMAD.MOV.U32 R113, RZ, RZ, R128 ;  /* 0x000000ffff717224 */ /* 0x004fe200078e0080 */
[----:B------:R-:W-:-:S02]  /*2fe00*/  IADD3 R115, P1, PT, R115, UR17, RZ ;  /* 0x0000001173737c10 */ /* 0x000fc4000ff3e0ff */
[----:B-1----:R-:W2:Y:S01]  /*2fe10*/  LDL.LU R128, [R1+0x9a8] ;  /* 0x0009a80001807983 */ /* 0x002ea20000300800 */
[----:B------:R-:W-:-:S03]  /*2fe20*/  IMAD.MOV.U32 R112, RZ, RZ, R124 ;  /* 0x000000ffff707224 */ /* 0x000fc600078e007c */
[----:B------:R-:W2:Y:S01]  /*2fe30*/  LDL.LU R124, [R1+0x9e8] ;  /* 0x0009e800017c7983 */ /* 0x000ea20000300800 */
[----:B------:R-:W-:-:S03]  /*2fe40*/  IADD3 R118, P2, PT, R118, UR17, RZ ;  /* 0x0000001176767c10 */ /* 0x000fc6000ff5e0ff */
[----:B------:R1:W-:Y:S04]  /*2fe50*/  LDGSTS.E [R3+0x7900], desc[UR14][R112.64], P0 ;  /* 0x0790000070037fae */ /* 0x0003e800081a100e */
[----:B------:R-:W-:Y:S01]  /*2fe60*/  STL [R1+0x8ac], R115 ;  /* 0x0008ac7301007387 */ /* 0x000fe20000100800 */
[----:B-1----:R-:W-:Y:S01]  /*2fe70*/  IMAD.MOV.U32 R112, RZ, RZ, R115 ;  /* 0x000000ffff707224 */ /* 0x002fe200078e0073 */
[----:B------:R-:W-:-:S05]  /*2fe80*/  IADD3.X R121, PT, PT, R121, UR8, RZ, P1, !PT ;  /* 0x0000000879797c10 */ /* 0x000fca0008ffe4ff */
[----:B------:R-:W-:Y:S01]  /*2fe90*/  IMAD.MOV.U32 R113, RZ, RZ, R121 ;  /* 0x000000ffff717224 */ /* 0x000fe200078e0079 */
[----:B------:R1:W-:Y:S01]  /*2fea0*/  STL [R1+0x8a8], R121 ;  /* 0x0008a87901007387 */ /* 0x0003e20000100800 */
[----:B------:R-:W-:-:S03]  /*2feb0*/  IADD3.X R126, PT, PT, R126, UR8, RZ, P2, !PT ;  /* 0x000000087e7e7c10 */ /* 0x000fc600097fe4ff */
[----:B------:R-:W-:Y:S04]  /*2fec0*/  STL [R1+0x8ec], R118 ;  /* 0x0008ec7601007387 */ /* 0x000fe80000100800 */
[----:B------:R1:W-:Y:S04]  /*2fed0*/  LDGSTS.E [R3+0x8100], desc[UR14][R112.64], P0 ;  /* 0x0810000070037fae */ /* 0x0003e800081a100e */
[----:B-1----:R-:W2:Y:S04]  /*2fee0*/  LDL.LU R121, [R1+0xa2c] ;  /* 0x000a2c0001797983 */ /* 0x002ea80000300800 */
[----:B------:R1:W-:Y:S04]  /*2fef0*/  STL [R1+0x8e8], R126 ;  /* 0x0008e87e01007387 */ /* 0x0003e80000100800 */
[----:B------:R-:W2:Y:S01]  /*2ff00*/  LDL.LU R115, [R1+0xa6c] ;  /* 0x000a6c0001737983 */ /* 0x000ea20000300800 */
[----:B------:R-:W-:-:S03]  /*2ff10*/  IMAD.MOV.U32 R113, RZ, RZ, R126 ;  /* 0x000000ffff717224 */ /* 0x000fc600078e007e */
[----:B-1----:R-:W2:Y:S01]  /*2ff20*/  LDL.LU R126, [R1+0xa28] ;  /* 0x000a2800017e7983 */ /* 0x002ea20000300800 */
[----:B------:R-:W-:-:S03]  /*2ff30*/  IMAD.MOV.U32 R112, RZ, RZ, R118 ;  /* 0x000000ffff707224 */ /* 0x000fc600078e0076 */
[----:B------:R-:W2:Y:S01]  /*2ff40*/  LDL.LU R118, [R1+0xa68] ;  /* 0x000a680001767983 */ /* 0x000ea20000300800 */
[----:B------:R-:W-:Y:S02]  /*2ff50*/  IADD3 R116, P1, PT, R116, UR17, RZ ;  /* 0x0000001174747c10 */ /* 0x000fe4000ff3e0ff */
[----:B------:R-:W-:Y:S01]  /*2ff60*/  IADD3 R120, P2, PT, R120, UR17, RZ ;  /* 0x0000001178787c10 */ /* 0x000fe2000ff5e0ff */
[----:B------:R1:W-:Y:S04]  /*2ff70*/  LDGSTS.E [R3+0x8900], desc[UR14][R112.64], P0 ;  /* 0x0890000070037fae */ /* 0x0003e800081a100e */
[----:B------:R3:W-:Y:S01]  /*2ff80*/  STL [R1+0x92c], R116 ;  /* 0x00092c7401007387 */ /* 0x0007e20000100800 */
[----:B-1----:R-:W-:Y:S01]  /*2ff90*/  IMAD.MOV.U32 R112, RZ, RZ, R116 ;  /* 0x000000ffff707224 */ /* 0x002fe200078e0074 */
[----:B---3--:R-:W-:-:S04]  /*2ffa0*/  IADD3.X R125, PT, PT, R125, UR8, RZ, P1, !PT ;  /* 0x000000087d7d7c10 */ /* 0x008fc80008ffe4ff */
[----:B------:R-:W-:Y:S01]  /*2ffb0*/  MOV R113, R125 ;  /* 0x0000007d00717202 */ /* 0x000fe20000000f00 */
        /* <DEDUP_REMOVED lines=10> */
[----:B------:R-:W-:-:S03]  /*30060*/  IMAD.MOV.U32 R113, RZ, RZ, R122 ;  /* 0x000000ffff717224 */ /* 0x000fc600078e007a */
[----:B------:R-:W3:Y:S04]  /*30070*/  LDL.LU R122, [R1+0xb2c] ;  /* 0x000b2c00017a7983 */ /* 0x000ee80000300800 */
[----:B------:R-:W3:Y:S04]  /*30080*/  LDL.LU R125, [R1+0xb6c] ;  /* 0x000b6c00017d7983 */ /* 0x000ee80000300800 */
[----:B------:R1:W-:Y:S01]  /*30090*/  LDGSTS.E [R3+0x9900], desc[UR14][R112.64], P0 ;  /* 0x0990000070037fae */ /* 0x0003e200081a100e */
[----:B----4-:R-:W-:-:S05]  /*300a0*/  IADD3 R127, P1, PT, R127, UR17, RZ ;  /* 0x000000117f7f7c10 */ /* 0x010fca000ff3e0ff */
[----:B------:R-:W-:Y:S01]  /*300b0*/  STL [R1+0x9ac], R127 ;  /* 0x0009ac7f01007387 */ /* 0x000fe20000100800 */
[----:B------:R-:W-:Y:S02]  /*300c0*/  IADD3 R117, P2, PT, R117, UR17, RZ ;  /* 0x0000001175757c10 */ /* 0x000fe4000ff5e0ff */
[----:B--2---:R-:W-:Y:S02]  /*300d0*/  IADD3.X R128, PT, PT, R128, UR8, RZ, P1, !PT ;  /* 0x0000000880807c10 */ /* 0x004fe40008ffe4ff */
[----:B------:R-:W-:-:S03]  /*300e0*/  IADD3.X R124, PT, PT, R124, UR8, RZ, P2, !PT ;  /* 0x000000087c7c7c10 */ /* 0x000fc600097fe4ff */
[----:B------:R2:W-:Y:S01]  /*300f0*/  STL [R1+0x9a8], R128 ;  /* 0x0009a88001007387 */ /* 0x0005e20000100800 */
[----:B-1----:R-:W-:-:S03]  /*30100*/  IMAD.MOV.U32 R113, RZ, RZ, R128 ;  /* 0x000000ffff717224 */ /* 0x002fc600078e0080 */
[----:B------:R1:W-:Y:S01]  /*30110*/  STL [R1+0x9ec], R117 ;  /* 0x0009ec7501007387 */ /* 0x0003e20000100800 */
[----:B------:R-:W-:-:S03]  /*30120*/  IMAD.MOV.U32 R112, RZ, RZ, R127 ;  /* 0x000000ffff707224 */ /* 0x000fc600078e007f */
[----:B--2---:R-:W2:Y:S04]  /*30130*/  LDL.LU R128, [R1+0xb28] ;  /* 0x000b280001807983 */ /* 0x004ea80000300800 */
[----:B------:R4:W-:Y:S04]  /*30140*/  STL [R1+0x9e8], R124 ;  /* 0x0009e87c01007387 */ /* 0x0009e80000100800 */
[----:B------:R-:W2:Y:S04]  /*30150*/  LDL.LU R127, [R1+0xb68] ;  /* 0x000b6800017f7983 */ /* 0x000ea80000300800 */
[----:B------:R1:W-:Y:S02]  /*30160*/  LDGSTS.E [R3+0xa100], desc[UR14][R112.64], P0 ;  /* 0x0a10000070037fae */ /* 0x0003e400081a100e */
[----:B-1----:R-:W-:-:S02]  /*30170*/  IMAD.MOV.U32 R112, RZ, RZ, R117 ;  /* 0x000000ffff707224 */ /* 0x002fc400078e0075 */
[----:B------:R-:W-:Y:S01]  /*30180*/  IMAD.MOV.U32 R113, RZ, RZ, R124 ;  /* 0x000000ffff717224 */ /* 0x000fe200078e007c */
[----:B------:R-:W2:Y:S04]  /*30190*/  LDL.LU R117, [R1+0xbac] ;  /* 0x000bac0001757983 */ /* 0x000ea80000300800 */
[----:B----4-:R-:W4:Y:S04]  /*301a0*/  LDL.LU R124, [R1+0xbec] ;  /* 0x000bec00017c7983 */ /* 0x010f280000300800 */
        /* <DEDUP_REMOVED lines=8> */
[----:B------:R1:W-:Y:S01]  /*30230*/  STL [R1+0xa6c], R115 ;  /* 0x000a6c7301007387 */ /* 0x0003e20000100800 */
[----:B------:R-:W-:-:S03]  /*30240*/  IMAD.MOV.U32 R113, RZ, RZ, R126 ;  /* 0x000000ffff717224 */ /* 0x000fc600078e007e */
[----:B------:R-:W4:Y:S04]  /*30250*/  LDL.LU R121, [R1+0xba8] ;  /* 0x000ba80001797983 */ /* 0x000f280000300800 */
[----:B------:R1:W-:Y:S04]  /*30260*/  STL [R1+0xa68], R118 ;  /* 0x000a687601007387 */ /* 0x0003e80000100800 */
[----:B-1----:R-:W4:Y:S04]  /*30270*/  LDL.LU R126, [R1+0xbe8] ;  /* 0x000be800017e7983 */ /* 0x002f280000300800 */
[----:B------:R1:W-:Y:S02]  /*30280*/  LDGSTS.E [R3+0xb100], desc[UR14][R112.64], P0 ;  /* 0x0b10000070037fae */ /* 0x0003e400081a100e */
[----:B-1----:R-:W-:Y:S01]  /*30290*/  MOV R112, R115 ;  /* 0x0000007300707202 */ /* 0x002fe20000000f00 */
[----:B------:R-:W-:Y:S01]  /*302a0*/  IMAD.MOV.U32 R113, RZ, RZ, R118 ;  /* 0x000000ffff717224 */ /* 0x000fe200078e0076 */
[----:B------:R-:W4:Y:S04]  /*302b0*/  LDL.LU R115, [R1+0xc2c] ;  /* 0x000c2c0001737983 */ /* 0x000f280000300800 */
[----:B------:R-:W4:Y:S01]  /*302c0*/  LDL.LU R118, [R1+0xc6c] ;  /* 0x000c6c0001767983 */ /* 0x000f220000300800 */
[----:B---3--:R-:W-:-:S03]  /*302d0*/  IADD3 R116, P1, PT, R116, UR17, RZ ;  /* 0x0000001174747c10 */ /* 0x008fc6000ff3e0ff */
[----:B------:R1:W-:Y:S04]  /*302e0*/  LDGSTS.E [R3+0xb900], desc[UR14][R112.64], P0 ;  /* 0x0b90000070037fae */ /* 0x0003e800081a100e */
[----:B------:R3:W-:Y:S01]  /*302f0*/  STL [R1+0xaac], R116 ;  /* 0x000aac7401007387 */ /* 0x0007e20000100800 */
[----:B------:R-:W-:Y:S01]  /*30300*/  IADD3 R129, P2, PT, R129, UR17, RZ ;  /* 0x0000001181817c10 */ /* 0x000fe2000ff5e0ff */
[----:B-1----:R-:W-:Y:S01]  /*30310*/  IMAD.MOV.U32 R112, RZ, RZ, R116 ;  /* 0x000000ffff707224 */ /* 0x002fe200078e0074 */
[----:B------:R-:W-:Y:S02]  /*30320*/  IADD3.X R120, PT, PT, R120, UR8, RZ, P1, !PT ;  /* 0x0000000878787c10 */ /* 0x000fe40008ffe4ff */
[----:B------:R-:W-:-:S03]  /*30330*/  IADD3.X R130, PT, PT, R130, UR8, RZ, P2, !PT ;  /* 0x0000000882827c10 */ /* 0x000fc600097fe4ff */
[----:B------:R1:W-:Y:S04]  /*30340*/  STL [R1+0xaa8], R120 ;  /* 0x000aa87801007387 */ /* 0x0003e80000100800 */
[----:B------:R-:W-:Y:S01]  /*30350*/  STL [R1+0xaec], R129 ;  /* 0x000aec8101007387 */ /* 0x000fe20000100800 */
[----:B------:R-:W-:-:S03]  /*30360*/  IMAD.MOV.U32 R113, RZ, RZ, R120 ;  /* 0x000000ffff717224 */ /* 0x000fc600078e0078 */
[----:B---3--:R-:W3:Y:S01]  /*30370*/  LDL.LU R116, [R1+0xc28] ;  /* 0x000c280001747983 */ /* 0x008ee20000300800 */
[----:B------:R-:W-:-:S03]  /*30380*/  IADD3 R122, P1, PT, R122, UR17, RZ ;  /* 0x000000117a7a7c10 */ /* 0x000fc6000ff3e0ff */
[----:B------:R-:W-:Y:S04]  /*30390*/  STL [R1+0xae8], R130 ;  /* 0x000ae88201007387 */ /* 0x000fe80000100800 */
[----:B-1----:R-:W3:Y:S01]  /*303a0*/  LDL.LU R120, [R1+0xc68] ;  /* 0x000c680001787983 */ /* 0x002ee20000300800 */
[----:B------:R-:W-:-:S03]  /*303b0*/  IADD3 R125, P2, PT, R125, UR17, RZ ;  /* 0x000000117d7d7c10 */ /* 0x000fc6000ff5e0ff */
[----:B------:R1:W-:Y:S04]  /*303c0*/  LDGSTS.E [R3+0xc100], desc[UR14][R112.64], P0 ;  /* 0x0c10000070037fae */ /* 0x0003e800081a100e */
[----:B------:R2:W-:Y:S01]  /*303d0*/  STL [R1+0xb2c], R122 ;  /* 0x000b2c7a01007387 */ /* 0x0005e20000100800 */
[----:B-1----:R-:W-:Y:S02]  /*303e0*/  IMAD.MOV.U32 R112, RZ, RZ, R129 ;  /* 0x000000ffff707224 */ /* 0x002fe400078e0081 */
[----:B------:R-:W-:-:S05]  /*303f0*/  IMAD.MOV.U32 R113, RZ, RZ, R130 ;  /* 0x000000ffff717224 */ /* 0x000fca00078e0082 */
[----:B------:R1:W-:Y:S01]  /*30400*/  LDGSTS.E [R3+0xc900], desc[UR14][R112.64], P0 ;  /* 0x0c90000070037fae */ /* 0x0003e200081a100e */
[----:B--2---:R-:W-:Y:S01]  /*30410*/  IADD3.X R128, PT, PT, R128, UR8, RZ, P1, !PT ;  /* 0x0000000880807c10 */ /* 0x004fe20008ffe4ff */
[----:B-1----:R-:W-:-:S04]  /*30420*/  IMAD.MOV.U32 R112, RZ, RZ, R122 ;  /* 0x000000ffff707224 */ /* 0x002fc800078e007a */
[----:B------:R-:W-:Y:S01]  /*30430*/  IMAD.MOV.U32 R113, RZ, RZ, R128 ;  /* 0x000000ffff717224 */ /* 0x000fe200078e0080 */
[----:B------:R-:W-:Y:S01]  /*30440*/  STL [R1+0xb28], R128 ;  /* 0x000b288001007387 */ /* 0x000fe20000100800 */
[----:B------:R-:W-:-:S03]  /*30450*/  IADD3.X R127, PT, PT, R127, UR8, RZ, P2, !PT ;  /* 0x000000087f7f7c10 */ /* 0x000fc600097fe4ff */
[----:B------:R1:W-:Y:S04]  /*30460*/  STL [R1+0xb6c], R125 ;  /* 0x000b6c7d01007387 */ /* 0x0003e80000100800 */
[----:B------:R-:W2:Y:S04]  /*30470*/  LDL.LU R122, [R1+0x4b4] ;  /* 0x0004b400017a7983 */ /* 0x000ea80000300800 */
[----:B------:R-:W-:Y:S04]  /*30480*/  STL [R1+0xb68], R127 ;  /* 0x000b687f01007387 */ /* 0x000fe80000100800 */
[----:B------:R1:W-:Y:S04]  /*30490*/  LDGSTS.E [R3+0xd100], desc[UR14][R112.64], P0 ;  /* 0x0d10000070037fae */ /* 0x0003e800081a100e */
[----:B------:R-:W2:Y:S01]  /*304a0*/  LDL.LU R129, [R1+0x4f4] ;  /* 0x0004f40001817983 */ /* 0x000ea20000300800 */
[----:B------:R-:W-:Y:S01]  /*304b0*/  IADD3 R117, P1, PT, R117, UR17, RZ ;  /* 0x0000001175757c10 */ /* 0x000fe2000ff3e0ff */
[----:B-1----:R-:W-:-:S02]  /*304c0*/  IMAD.MOV.U32 R112, RZ, RZ, R125 ;  /* 0x000000ffff707224 */ /* 0x002fc400078e007d */
[----:B------:R-:W2:Y:S01]  /*304d0*/  LDL.LU R125, [R1+0x4b0] ;  /* 0x0004b000017d7983 */ /* 0x000ea20000300800 */
[----:B------:R-:W-:-:S03]  /*304e0*/  MOV R113, R127 ;  /* 0x0000007f00717202 */ /* 0x000fc60000000f00 */
[----:B------:R-:W2:Y:S01]  /*304f0*/  LDL.LU R130, [R1+0x4f0] ;  /* 0x0004f00001827983 */ /* 0x000ea20000300800 */
[----:B----4-:R-:W-:-:S03]  /*30500*/  IADD3 R124, P2, PT, R124, UR17, RZ ;  /* 0x000000117c7c7c10 */ /* 0x010fc6000ff5e0ff */
[----:B------:R-:W-:Y:S04]  /*30510*/  STL [R1+0xbac], R117 ;  /* 0x000bac7501007387 */ /* 0x000fe80000100800 */
[----:B------:R1:W-:Y:S02]  /*30520*/  LDGSTS.E [R3+0xd900], desc[UR14][R112.64], P0 ;  /* 0x0d90000070037fae */ /* 0x0003e400081a100e */
[----:B-1----:R-:W-:Y:S01]  /*30530*/  IMAD.MOV.U32 R112, RZ, RZ, R117 ;  /* 0x000000ffff707224 */ /* 0x002fe200078e0075 */
[----:B------:R-:W-:-:S05]  /*30540*/  IADD3.X R121, PT, PT, R121, UR8, RZ, P1, !PT ;  /* 0x0000000879797c10 */ /* 0x000fca0008ffe4ff */
[----:B------:R1:W-:Y:S01]  /*30550*/  STL [R1+0xba8], R121 ;  /* 0x000ba87901007387 */ /* 0x0003e20000100800 */
[----:B------:R-:W-:Y:S01]  /*30560*/  IMAD.MOV.U32 R113, RZ, RZ, R121 ;  /* 0x000000ffff717224 */ /* 0x000fe200078e0079 */
[----:B------:R-:W-:Y:S02]  /*30570*/  IADD3.X R126, PT, PT, R126, UR8, RZ, P2, !PT ;  /* 0x000000087e7e7c10 */ /* 0x000fe400097fe4ff */
[----:B------:R-:W-:Y:S04]  /*30580*/  STL [R1+0xbec], R124 ;  /* 0x000bec7c01007387 */ /* 0x000fe80000100800 */
[----:B------:R4:W-:Y:S04]  /*30590*/  LDGSTS.E [R3+0xe100], desc[UR14][R112.64], P0 ;  /* 0x0e10000070037fae */ /* 0x0009e800081a100e */
[----:B-1----:R-:W2:Y:S04]  /*305a0*/  LDL.LU R121, [R1+0x534] ;  /* 0x0005340001797983 */ /* 0x002ea80000300800 */
[----:B------:R-:W-:Y:S04]  /*305b0*/  STL [R1+0xbe8], R126 ;  /* 0x000be87e01007387 */ /* 0x000fe80000100800 */
[----:B------:R-:W2:Y:S04]  /*305c0*/  LDL.LU R117, [R1+0x574] ;  /* 0x0005740001757983 */ /* 0x000ea80000300800 */
[----:B------:R-:W2:Y:S04]  /*305d0*/  LDL.LU R128, [R1+0x530] ;  /* 0x0005300001807983 */ /* 0x000ea80000300800 */
[----:B------:R-:W2:Y:S01]  /*305e0*/  LDL.LU R127, [R1+0x570] ;  /* 0x00057000017f7983 */ /* 0x000ea20000300800 */
[----:B------:R-:W-:Y:S01]  /*305f0*/  IADD3 R115, P1, PT, R115, UR17, RZ ;  /* 0x0000001173737c10 */ /* 0x000fe2000ff3e0ff */
[----:B----4-:R-:W-:Y:S01]  /*30600*/  IMAD.MOV.U32 R112, RZ, RZ, R124 ;  /* 0x000000ffff707224 */ /* 0x010fe200078e007c */
[----:B------:R-:W-:Y:S01]  /*30610*/  IADD3 R118, P2, PT, R118, UR17, RZ ;  /* 0x0000001176767c10 */ /* 0x000fe2000ff5e0ff */
[----:B------:R-:W-:-:S02]  /*30620*/  IMAD.MOV.U32 R113, RZ, RZ, R126 ;  /* 0x000000ffff717224 */ /* 0x000fc400078e007e */
[----:B------:R1:W-:Y:S04]  /*30630*/  STL [R1+0xc2c], R115 ;  /* 0x000c2c7301007387 */ /* 0x0003e80000100800 */
[----:B------:R4:W-:Y:S02]  /*30640*/  LDGSTS.E [R3+0xe900], desc[UR14][R112.64], P0 ;  /* 0x0e90000070037fae */ /* 0x0009e400081a100e */
[----:B----4-:R-:W-:Y:S01]  /*30650*/  IMAD.MOV.U32 R112, RZ, RZ, R115 ;  /* 0x000000ffff707224 */ /* 0x010fe200078e0073 */
[----:B---3--:R-:W-:-:S05]  /*30660*/  IADD3.X R116, PT, PT, R116, UR8, RZ, P1, !PT ;  /* 0x0000000874747c10 */ /* 0x008fca0008ffe4ff */
[----:B------:R3:W-:Y:S01]  /*30670*/  STL [R1+0xc28], R116 ;  /* 0x000c287401007387 */ /* 0x0007e20000100800 */
[----:B------:R-:W-:-:S03]  /*30680*/  IADD3.X R120, PT, PT, R120, UR8, RZ, P2, !PT ;  /* 0x0000000878787c10 */ /* 0x000fc600097fe4ff */
[----:B------:R4:W-:Y:S01]  /*30690*/  STL [R1+0xc6c], R118 ;  /* 0x000c6c7601007387 */ /* 0x0009e20000100800 */
[----:B------:R-:W-:-:S03]  /*306a0*/  IMAD.MOV.U32 R113, RZ, RZ, R116 ;  /* 0x000000ffff717224 */ /* 0x000fc600078e0074 */
[----:B-1----:R-:W2:Y:S04]  /*306b0*/  LDL.LU R115, [R1+0x5b4] ;  /* 0x0005b40001737983 */ /* 0x002ea80000300800 */
[----:B------:R1:W-:Y:S04]  /*306c0*/  STL [R1+0xc68], R120 ;  /* 0x000c687801007387 */ /* 0x0003e80000100800 */
[----:B---3--:R-:W3:Y:S04]  /*306d0*/  LDL.LU R116, [R1+0x5f4] ;  /* 0x0005f40001747983 */ /* 0x008ee80000300800 */
[----:B------:R-:W3:Y:S04]  /*306e0*/  LDL.LU R124, [R1+0x5b0] ;  /* 0x0005b000017c7983 */ /* 0x000ee80000300800 */
[----:B------:R-:W3:Y:S04]  /*306f0*/  LDL.LU R126, [R1+0x5f0] ;  /* 0x0005f000017e7983 */ /* 0x000ee80000300800 */
[----:B------:R1:W-:Y:S02]  /*30700*/  LDGSTS.E [R3+0xf100], desc[UR14][R112.64], P0 ;  /* 0x0f10000070037fae */ /* 0x0003e400081a100e */
[----:B-1----:R-:W-:-:S02]  /*30710*/  IMAD.MOV.U32 R112, RZ, RZ, R118 ;  /* 0x000000ffff707224 */ /* 0x002fc400078e0076 */
[----:B------:R-:W-:Y:S01]  /*30720*/  IMAD.MOV.U32 R113, RZ, RZ, R120 ;  /* 0x000000ffff717224 */ /* 0x000fe200078e0078 */
[----:B----4-:R-:W4:Y:S04]  /*30730*/  LDL.LU R118, [R1+0x634] ;  /* 0x0006340001767983 */ /* 0x010f280000300800 */
[----:B------:R-:W4:Y:S01]  /*30740*/  LDL.LU R120, [R1+0x674] ;  /* 0x0006740001787983 */ /* 0x000f220000300800 */
[----:B--2---:R-:W-:-:S03]  /*30750*/  IADD3 R122, P1, PT, R122, UR17, RZ ;  /* 0x000000117a7a7c10 */ /* 0x004fc6000ff3e0ff */
[----:B------:R1:W-:Y:S04]  /*30760*/  LDGSTS.E [R3+0xf900], desc[UR14][R112.64], P0 ;  /* 0x0f90000070037fae */ /* 0x0003e800081a100e */
        /* <DEDUP_REMOVED lines=8> */
[----:B--2---:R-:W2:Y:S01]  /*307f0*/  LDL.LU R125, [R1+0x630] ;  /* 0x00063000017d7983 */ /* 0x004ea20000300800 */
[----:B------:R-:W-:-:S03]  /*30800*/  IADD3 R3, PT, PT, R114, UR12, RZ ;  /* 0x0000000c72037c10 */ /* 0x000fc6000fffe0ff */
[----:B------:R-:W-:Y:S04]  /*30810*/  STL [R1+0x4f0], R130 ;  /* 0x0004f08201007387 */ /* 0x000fe80000100800 */
[----:B------:R-:W2:Y:S04]  /*30820*/  LDL.LU R122, [R1+0x670] ;  /* 0x00067000017a7983 */ /* 0x000ea80000300800 */
[----:B------:R1:W-:Y:S02]  /*30830*/  LDGSTS.E [R3+0x200], desc[UR14][R112.64], P0 ;  /* 0x0020000070037fae */ /* 0x0003e400081a100e */
[----:B-1----:R-:W-:-:S02]  /*30840*/  IMAD.MOV.U32 R112, RZ, RZ, R129 ;  /* 0x000000ffff707224 */ /* 0x002fc400078e0081 */
[----:B------:R-:W-:-:S05]  /*30850*/  IMAD.MOV.U32 R113, RZ, RZ, R130 ;  /* 0x000000ffff717224 */ /* 0x000fca00078e0082 */
[----:B------:R1:W-:Y:S01]  /*30860*/  LDGSTS.E [R3+0xa00], desc[UR14][R112.64], P0 ;  /* 0x00a0000070037fae */ /* 0x0003e200081a100e */
[----:B------:R-:W-:Y:S02]  /*30870*/  IADD3 R121, P1, PT, R121, UR17, RZ ;  /* 0x0000001179797c10 */ /* 0x000fe4000ff3e0ff */
[----:B------:R-:W-:Y:S02]  /*30880*/  IADD3 R117, P2, PT, R117, UR17, RZ ;  /* 0x0000001175757c10 */ /* 0x000fe4000ff5e0ff */
[----:B------:R-:W-:Y:S01]  /*30890*/  IADD3.X R128, PT, PT, R128, UR8, RZ, P1, !PT ;  /* 0x0000000880807c10 */ /* 0x000fe20008ffe4ff */
[----:B------:R1:W-:Y:S02]  /*308a0*/  STL [R1+0x534], R121 ;  /* 0x0005347901007387 */ /* 0x0003e40000100800 */
[----:B-1----:R-:W-:Y:S01]  /*308b0*/  IMAD.MOV.U32 R112, RZ, RZ, R121 ;  /* 0x000000ffff707224 */ /* 0x002fe200078e0079 */
[----:B------:R-:W-:Y:S01]  /*308c0*/  IADD3.X R127, PT, PT, R127, UR8, RZ, P2, !PT ;  /* 0x000000087f7f7c10 */ /* 0x000fe200097fe4ff */
[----:B------:R-:W-:Y:S01]  /*308d0*/  IMAD.MOV.U32 R113, RZ, RZ, R128 ;  /* 0x000000ffff717224 */ /* 0x000fe200078e0080 */
[----:B------:R-:W-:Y:S04]  /*308e0*/  STL [R1+0x530], R128 ;  /* 0x0005308001007387 */ /* 0x000fe80000100800 */
[----:B------:R-:W-:Y:S04]  /*308f0*/  STL [R1+0x574], R117 ;  /* 0x0005747501007387 */ /* 0x000fe80000100800 */
[----:B------:R-:W2:Y:S04]  /*30900*/  LDL.LU R121, [R1+0x6b4] ;  /* 0x0006b40001797983 */ /* 0x000ea80000300800 */
[----:B------:R1:W-:Y:S04]  /*30910*/  STL [R1+0x570], R127 ;  /* 0x0005707f01007387 */ /* 0x0003e80000100800 */
[----:B------:R1:W-:Y:S04]  /*30920*/  LDGSTS.E [R3+0x1200], desc[UR14][R112.64], P0 ;  /* 0x0120000070037fae */ /* 0x0003e800081a100e */
[----:B------:R-:W2:Y:S01]  /*30930*/  LDL.LU R114, [R1+0x6f4] ;  /* 0x0006f40001727983 */ /* 0x000ea20000300800 */
[----:B-1----:R-:W-:-:S03]  /*30940*/  IMAD.MOV.U32 R113, RZ, RZ, R127 ;  /* 0x000000ffff717224 */ /* 0x002fc600078e007f */
[----:B------:R-:W2:Y:S01]  /*30950*/  LDL.LU R127, [R1+0x6b0] ;  /* 0x0006b000017f7983 */ /* 0x000ea20000300800 */
[----:B------:R-:W-:-:S03]  /*30960*/  IMAD.MOV.U32 R112, RZ, RZ, R117 ;  /* 0x000000ffff707224 */ /* 0x000fc600078e0075 */
[----:B------:R-:W2:Y:S04]  /*30970*/  LDL.LU R117, [R1+0x6f0] ;  /* 0x0006f00001757983 */ /* 0x000ea80000300800 */
[----:B------:R1:W-:Y:S01]  /*30980*/  LDGSTS.E [R3+0x1a00], desc[UR14][R112.64], P0 ;  /* 0x01a0000070037fae */ /* 0x0003e200081a100e */
[----:B------:R-:W-:Y:S02]  /*30990*/  IADD3 R115, P1, PT, R115, UR17, RZ ;  /* 0x0000001173737c10 */ /* 0x000fe4000ff3e0ff */
[----:B---3--:R-:W-:Y:S02]  /*309a0*/  IADD3 R116, P2, PT, R116, UR17, RZ ;  /* 0x0000001174747c10 */ /* 0x008fe4000ff5e0ff */
[----:B------:R-:W-:Y:S01]  /*309b0*/  IADD3.X R124, PT, PT, R124, UR8, RZ, P1, !PT ;  /* 0x000000087c7c7c10 */ /* 0x000fe20008ffe4ff */
[----:B------:R-:W-:Y:S01]  /*309c0*/  STL [R1+0x5b4], R115 ;  /* 0x0005b47301007387 */ /* 0x000fe20000100800 */
[----:B-1----:R-:W-:-:S02]  /*309d0*/  MOV R112, R115 ;  /* 0x0000007300707202 */ /* 0x002fc40000000f00 */
[----:B------:R-:W-:Y:S01]  /*309e0*/  IADD3.X R126, PT, PT, R126, UR8, RZ, P2, !PT ;  /* 0x000000087e7e7c10 */ /* 0x000fe200097fe4ff */
[----:B------:R-:W-:Y:S01]  /*309f0*/  IMAD.MOV.U32 R113, RZ, RZ, R124 ;  /* 0x000000ffff717224 */ /* 0x000fe200078e007c */
[----:B------:R1:W-:Y:S04]  /*30a00*/  STL [R1+0x5b0], R124 ;  /* 0x0005b07c01007387 */ /* 0x0003e80000100800 */
[----:B------:R-:W-:Y:S04]  /*30a10*/  STL [R1+0x5f4], R116 ;  /* 0x0005f47401007387 */ /* 0x000fe80000100800 */
[----:B------:R3:W-:Y:S04]  /*30a20*/  LDGSTS.E [R3+0x2200], desc[UR14][R112.64], P0 ;  /* 0x0220000070037fae */ /* 0x0007e800081a100e */
[----:B-1----:R-:W2:Y:S04]  /*30a30*/  LDL.LU R124, [R1+0x734] ;  /* 0x00073400017c7983 */ /* 0x002ea80000300800 */
[----:B------:R1:W-:Y:S01]  /*30a40*/  STL [R1+0x5f0], R126 ;  /* 0x0005f07e01007387 */ /* 0x0003e20000100800 */
[----:B----4-:R-:W-:-:S03]  /*30a50*/  IADD3 R118, P1, PT, R118, UR17, RZ ;  /* 0x0000001176767c10 */ /* 0x010fc6000ff3e0ff */
[----:B------:R-:W4:Y:S01]  /*30a60*/  LDL.LU R115, [R1+0x774] ;  /* 0x0007740001737983 */ /* 0x000f220000300800 */
[----:B---3--:R-:W-:-:S03]  /*30a70*/  IMAD.MOV.U32 R113, RZ, RZ, R126 ;  /* 0x000000ffff717224 */ /* 0x008fc600078e007e */
[----:B-1----:R-:W3:Y:S01]  /*30a80*/  LDL.LU R126, [R1+0x730] ;  /* 0x00073000017e7983 */ /* 0x002ee20000300800 */
[----:B------:R-:W-:Y:S01]  /*30a90*/  IMAD.MOV.U32 R112, RZ, RZ, R116 ;  /* 0x000000ffff707224 */ /* 0x000fe200078e0074 */
[----:B------:R-:W-:Y:S02]  /*30aa0*/  IADD3 R120, P2, PT, R120, UR17, RZ ;  /* 0x0000001178787c10 */ /* 0x000fe4000ff5e0ff */
[----:B------:R-:W3:Y:S04]  /*30ab0*/  LDL.LU R116, [R1+0x770] ;  /* 0x0007700001747983 */ /* 0x000ee80000300800 */
[----:B------:R1:W-:Y:S04]  /*30ac0*/  LDGSTS.E [R3+0x2a00], desc[UR14][R112.64], P0 ;  /* 0x02a0000070037fae */ /* 0x0003e800081a100e */
[----:B------:R2:W-:Y:S01]  /*30ad0*/  STL [R1+0x634], R118 ;  /* 0x0006347601007387 */ /* 0x0005e20000100800 */
[----:B-1----:R-:W-:Y:S01]  /*30ae0*/  IMAD.MOV.U32 R112, RZ, RZ, R118 ;  /* 0x000000ffff707224 */ /* 0x002fe200078e0076 */
[----:B--2---:R-:W-:-:S05]  /*30af0*/  IADD3.X R125, PT, PT, R125, UR8, RZ, P1, !PT ;  /* 0x000000087d7d7c10 */ /* 0x004fca0008ffe4ff */
[----:B------:R-:W-:Y:S01]  /*30b00*/  IMAD.MOV.U32 R113, RZ, RZ, R125 ;  /* 0x000000ffff717224 */ /* 0x000fe200078e007d */
[----:B------:R-:W-:Y:S01]  /*30b10*/  STL [R1+0x630], R125 ;  /* 0x0006307d01007387 */ /* 0x000fe20000100800 */
[----:B------:R-:W-:-:S03]  /*30b20*/  IADD3.X R122, PT, PT, R122, UR8, RZ, P2, !PT ;  /* 0x000000087a7a7c10 */ /* 0x000fc600097fe4ff */
[----:B------:R-:W-:Y:S04]  /*30b30*/  STL [R1+0x674], R120 ;  /* 0x0006747801007387 */ /* 0x000fe80000100800 */
[----:B------:R-:W2:Y:S04]  /*30b40*/  LDL.LU R118, [R1+0x7b4] ;  /* 0x0007b40001767983 */ /* 0x000ea80000300800 */
[----:B------:R1:W-:Y:S04]  /*30b50*/  STL [R1+0x670], R122 ;  /* 0x0006707a01007387 */ /* 0x0003e80000100800 */
[----:B------:R1:W-:Y:S04]  /*30b60*/  LDGSTS.E [R3+0x3200], desc[UR14][R112.64], P0 ;  /* 0x0320000070037fae */ /* 0x0003e800081a100e */
[----:B------:R-:W2:Y:S01]  /*30b70*/  LDL.LU R128, [R1+0x7f4] ;  /* 0x0007f40001807983 */ /* 0x000ea20000300800 */
[----:B-1----:R-:W-:-:S03]  /*30b80*/  IMAD.MOV.U32 R113, RZ, RZ, R122 ;  /* 0x000000ffff717224 */ /* 0x002fc600078e007a */
[----:B------:R-:W2:Y:S04]  /*30b90*/  LDL.LU R122, [R1+0x7b0] ;  /* 0x0007b000017a7983 */ /* 0x000ea80000300800 */
[----:B------:R-:W2:Y:S01]  /*30ba0*/  LDL.LU R129, [R1+0x7f0] ;  /* 0x0007f00001817983 */ /* 0x000ea20000300800 */
[----:B------:R-:W-:-:S03]  /*30bb0*/  IMAD.MOV.U32 R112, RZ, RZ, R120 ;  /* 0x000000ffff707224 */ /* 0x000fc600078e0078 */
[----:B------:R-:W2:Y:S04]  /*30bc0*/  LDL.LU R120, [R1+0x834] ;  /* 0x0008340001787983 */ /* 0x000ea80000300800 */
[----:B------:R-:W2:Y:S04]  /*30bd0*/  LDL.LU R125, [R1+0x874] ;  /* 0x00087400017d7983 */ /* 0x000ea80000300800 */
[----:B------:R1:W-:Y:S01]  /*30be0*/  LDGSTS.E [R3+0x3a00], desc[UR14][R112.64], P0 ;  /* 0x03a0000070037fae */ /* 0x0003e200081a100e */
[----:B------:R-:W-:-:S05]  /*30bf0*/  IADD3 R121, P1, PT, R121, UR17, RZ ;  /* 0x0000001179797c10 */ /* 0x000fca000ff3e0ff */
[----:B------:R1:W-:Y:S02]  /*30c00*/  STL [R1+0x6b4], R121 ;  /* 0x0006b47901007387 */ /* 0x0003e40000100800 */
[----:B-1----:R-:W-:Y:S01]  /*30c10*/  IMAD.MOV.U32 R112, RZ, RZ, R121 ;  /* 0x000000ffff707224 */ /* 0x002fe200078e0079 */
[----:B------:R-:W-:Y:S02]  /*30c20*/  IADD3 R114, P2, PT, R114, UR17, RZ ;  /* 0x0000001172727c10 */ /* 0x000fe4000ff5e0ff */
[----:B------:R-:W-:Y:S02]  /*30c30*/  IADD3.X R127, PT, PT, R127, UR8, RZ, P1, !PT ;  /* 0x000000087f7f7c10 */ /* 0x000fe40008ffe4ff */
[----:B------:R-:W-:-:S03]  /*30c40*/  IADD3.X R117, PT, PT, R117, UR8, RZ, P2, !PT ;  /* 0x0000000875757c10 */ /* 0x000fc600097fe4ff */
[----:B------:R1:W-:Y:S04]  /*30c50*/  STL [R1+0x6b0], R127 ;  /* 0x0006b07f01007387 */ /* 0x0003e80000100800 */
[----:B------:R1:W-:Y:S04]  /*30c60*/  STL [R1+0x6f4], R114 ;  /* 0x0006f47201007387 */ /* 0x0003e80000100800 */
[----:B------:R-:W2:Y:S01]  /*30c70*/  LDL.LU R121, [R1+0x830] ;  /* 0x0008300001797983 */ /* 0x000ea20000300800 */
[----:B------:R-:W-:-:S03]  /*30c80*/  MOV R113, R127 ;  /* 0x0000007f00717202 */ /* 0x000fc60000000f00 */
[----:B------:R1:W-:Y:S04]  /*30c90*/  STL [R1+0x6f0], R117 ;  /* 0x0006f07501007387 */ /* 0x0003e80000100800 */
[----:B-1----:R-:W2:Y:S04]  /*30ca0*/  LDL.LU R127, [R1+0x870] ;  /* 0x00087000017f7983 */ /* 0x002ea80000300800 */
[----:B------:R1:W-:Y:S02]  /*30cb0*/  LDGSTS.E [R3+0x4200], desc[UR14][R112.64], P0 ;  /* 0x0420000070037fae */ /* 0x0003e400081a100e */
[----:B-1----:R-:W-:-:S02]  /*30cc0*/  IMAD.MOV.U32 R112, RZ, RZ, R114 ;  /* 0x000000ffff707224 */ /* 0x002fc400078e0072 */
[----:B------:R-:W-:Y:S01]  /*30cd0*/  IMAD.MOV.U32 R113, RZ, RZ, R117 ;  /* 0x000000ffff717224 */ /* 0x000fe200078e0075 */
[----:B------:R-:W2:Y:S04]  /*30ce0*/  LDL.LU R114, [R1+0x8b4] ;  /* 0x0008b40001727983 */ /* 0x000ea80000300800 */
[----:B------:R-:W2:Y:S01]  /*30cf0*/  LDL.LU R117, [R1+0x8f4] ;  /* 0x0008f40001757983 */ /* 0x000ea20000300800 */
[----:B------:R-:W-:-:S03]  /*30d00*/  IADD3 R124, P1, PT, R124, UR17, RZ ;  /* 0x000000117c7c7c10 */ /* 0x000fc6000ff3e0ff */
[----:B------:R1:W-:Y:S01]  /*30d10*/  LDGSTS.E [R3+0x4a00], desc[UR14][R112.64], P0 ;  /* 0x04a0000070037fae */ /* 0x0003e200081a100e */
[----:B----4-:R-:W-:-:S03]  /*30d20*/  IADD3 R115, P2, PT, R115, UR17, RZ ;  /* 0x0000001173737c10 */ /* 0x010fc6000ff5e0ff */
[----:B------:R4:W-:Y:S01]  /*30d30*/  STL [R1+0x734], R124 ;  /* 0x0007347c01007387 */ /* 0x0009e20000100800 */
[----:B---3--:R-:W-:Y:S01]  /*30d40*/  IADD3.X R126, PT, PT, R126, UR8, RZ, P1, !PT ;  /* 0x000000087e7e7c10 */ /* 0x008fe20008ffe4ff */
[----:B-1----:R-:W-:Y:S01]  /*30d50*/  IMAD.MOV.U32 R112, RZ, RZ, R124 ;  /* 0x000000ffff707224 */ /* 0x002fe200078e007c */
[----:B------:R-:W-:-:S03]  /*30d60*/  IADD3.X R116, PT, PT, R116, UR8, RZ, P2, !PT ;  /* 0x0000000874747c10 */ /* 0x000fc600097fe4ff */
[----:B------:R1:W-:Y:S04]  /*30d70*/  STL [R1+0x730], R126 ;  /* 0x0007307e01007387 */ /* 0x0003e80000100800 */
[----:B------:R-:W-:Y:S04]  /*30d80*/  STL [R1+0x774], R115 ;  /* 0x0007747301007387 */ /* 0x000fe80000100800 */
[----:B----4-:R-:W3:Y:S01]  /*30d90*/  LDL.LU R124, [R1+0x8b0] ;  /* 0x0008b000017c7983 */ /* 0x010ee20000300800 */
[----:B------:R-:W-:-:S03]  /*30da0*/  IMAD.MOV.U32 R113, RZ, RZ, R126 ;  /* 0x000000ffff717224 */ /* 0x000fc600078e007e */
[----:B------:R4:W-:Y:S04]  /*30db0*/  STL [R1+0x770], R116 ;  /* 0x0007707401007387 */ /* 0x0009e80000100800 */
[----:B-1----:R-:W3:Y:S04]  /*30dc0*/  LDL.LU R126, [R1+0x8f0] ;  /* 0x0008f000017e7983 */ /* 0x002ee80000300800 */
[----:B------:R1:W-:Y:S02]  /*30dd0*/  LDGSTS.E [R3+0x5200], desc[UR14][R112.64], P0 ;  /* 0x0520000070037fae */ /* 0x0003e400081a100e */
[----:B-1----:R-:W-:-:S02]  /*30de0*/  IMAD.MOV.U32 R112, RZ, RZ, R115 ;  /* 0x000000ffff707224 */ /* 0x002fc400078e0073 */
[----:B------:R-:W-:Y:S02]  /*30df0*/  IMAD.MOV.U32 R113, RZ, RZ, R116 ;  /* 0x000000ffff717224 */ /* 0x000fe400078e0074 */
[----:B----4-:R-:W4:Y:S04]  /*30e00*/  LDL.LU R116, [R1+0x934] ;  /* 0x0009340001747983 */ /* 0x010f280000300800 */
[----:B------:R-:W4:Y:S04]  /*30e10*/  LDL.LU R115, [R1+0x974] ;  /* 0x0009740001737983 */ /* 0x000f280000300800 */
[----:B------:R1:W-:Y:S01]  /*30e20*/  LDGSTS.E [R3+0x5a00], desc[UR14][R112.64], P0 ;  /* 0x05a0000070037fae */ /* 0x0003e200081a100e */
[----:B--2---:R-:W-:-:S05]  /*30e30*/  IADD3 R118, P1, PT, R118, UR17, RZ ;  /* 0x0000001176767c10 */ /* 0x004fca000ff3e0ff */
        /* <DEDUP_REMOVED lines=8> */
[----:B--2---:R-:W2:Y:S04]  /*30ec0*/  LDL.LU R122, [R1+0x930] ;  /* 0x00093000017a7983 */ /* 0x004ea80000300800 */
[----:B------:R-:W-:Y:S01]  /*30ed0*/  STL [R1+0x7f0], R129 ;  /* 0x0007f08101007387 */ /* 0x000fe20000100800 */
[----:B------:R-:W-:-:S03]  /*30ee0*/  IADD3 R120, P1, PT, R120, UR17, RZ ;  /* 0x0000001178787c10 */ /* 0x000fc6000ff3e0ff */
[----:B------:R-:W2:Y:S01]  /*30ef0*/  LDL.LU R118, [R1+0x970] ;  /* 0x0009700001767983 */ /* 0x000ea20000300800 */
[----:B------:R-:W-:-:S03]  /*30f00*/  IADD3 R125, P2, PT, R125, UR17, RZ ;  /* 0x000000117d7d7c10 */ /* 0x000fc6000ff5e0ff */
[----:B------:R1:W-:Y:S04]  /*30f10*/  LDGSTS.E [R3+0x6200], desc[UR14][R112.64], P0 ;  /* 0x0620000070037fae */ /* 0x0003e800081a100e */
[----:B------:R1:W-:Y:S02]  /*30f20*/  STL [R1+0x834], R120 ;  /* 0x0008347801007387 */ /* 0x0003e40000100800 */
[----:B-1----:R-:W-:Y:S01]  /*30f30*/  MOV R112, R128 ;  /* 0x0000008000707202 */ /* 0x002fe20000000f00 */
        /* <DEDUP_REMOVED lines=8> */
[----:B------:R-:W2:Y:S04]  /*30fc0*/  LDL.LU R120, [R1+0x9b4] ;  /* 0x0009b40001787983 */ /* 0x000ea80000300800 */
[----:B------:R1:W-:Y:S04]  /*30fd0*/  STL [R1+0x870], R127 ;  /* 0x0008707f01007387 */ /* 0x0003e80000100800 */
[----:B------:R1:W-:Y:S04]  /*30fe0*/  LDGSTS.E [R3+0x7200], desc[UR14][R112.64], P0 ;  /* 0x0720000070037fae */ /* 0x0003e800081a100e */
[----:B-1----:R-:W2:Y:S01]  /*30ff0*/  LDL.LU R121, [R1+0x9f4] ;  /* 0x0009f40001797983 */ /* 0x002ea20000300800 */
[----:B------:R-:W-:-:S03]  /*31000*/  IMAD.MOV.U32 R113, RZ, RZ, R127 ;  /* 0x000000ffff717224 */ /* 0x000fc600078e007f */
[----:B------:R-:W2:Y:S01]  /*31010*/  LDL.LU R127, [R1+0x9b0] ;  /* 0x0009b000017f7983 */ /* 0x000ea20000300800 */
[----:B------:R-:W-:-:S03]  /*31020*/  IMAD.MOV.U32 R112, RZ, RZ, R125 ;  /* 0x000000ffff707224 */ /* 0x000fc600078e007d */
[----:B------:R-:W2:Y:S01]  /*31030*/  LDL.LU R125, [R1+0x9f0] ;  /* 0x0009f000017d7983 */ /* 0x000ea20000300800 */
[----:B------:R-:W-:Y:S02]  /*31040*/  IADD3 R114, P1, PT, R114, UR17, RZ ;  /* 0x0000001172727c10 */ /* 0x000fe4000ff3e0ff */
[----:B------:R-:W-:Y:S01]  /*31050*/  IADD3 R117, P2, PT, R117, UR17, RZ ;  /* 0x0000001175757c10 */ /* 0x000fe2000ff5e0ff */
[----:B------:R1:W-:Y:S04]  /*31060*/  LDGSTS.E [R3+0x7a00], desc[UR14][R112.64], P0 ;  /* 0x07a0000070037fae */ /* 0x0003e800081a100e */
[----:B------:R-:W-:Y:S01]  /*31070*/  STL [R1+0x8b4], R114 ;  /* 0x0008b47201007387 */ /* 0x000fe20000100800 */
[----:B---3--:R-:W-:Y:S01]  /*31080*/  IADD3.X R124, PT, PT, R124, UR8, RZ, P1, !PT ;  /* 0x000000087c7c7c10 */ /* 0x008fe20008ffe4ff */
[----:B-1----:R-:W-:-:S04]  /*31090*/  IMAD.MOV.U32 R112, RZ, RZ, R114 ;  /* 0x000000ffff707224 */ /* 0x002fc800078e0072 */
        /* <DEDUP_REMOVED lines=8> */
[----:B---3--:R-:W-:-:S02]  /*31120*/  MOV R113, R126 ;  /* 0x0000007e00717202 */ /* 0x008fc40000000f00 */
[----:B----4-:R-:W-:Y:S01]  /*31130*/  IADD3 R116, P1, PT, R116, UR17, RZ ;  /* 0x0000001174747c10 */ /* 0x010fe2000ff3e0ff */
[----:B-1----:R-:W3:Y:S01]  /*31140*/  LDL.LU R126, [R1+0xa30] ;  /* 0x000a3000017e7983 */ /* 0x002ee20000300800 */
[----:B------:R-:W-:Y:S01]  /*31150*/  IMAD.MOV.U32 R112, RZ, RZ, R117 ;  /* 0x000000ffff707224 */ /* 0x000fe200078e0075 */
[----:B------:R-:W-:Y:S02]  /*31160*/  IADD3 R115, P2, PT, R115, UR17, RZ ;  /* 0x0000001173737c10 */ /* 0x000fe4000ff5e0ff */
[----:B------:R-:W4:Y:S04]  /*31170*/  LDL.LU R117, [R1+0xa70] ;  /* 0x000a700001757983 */ /* 0x000f280000300800 */
        /* <DEDUP_REMOVED lines=20> */
[----:B------:R-:W-:Y:S01]  /*312c0*/  STL [R1+0x9b4], R120 ;  /* 0x0009b47801007387 */ /* 0x000fe20000100800 */
[----:B------:R-:W-:Y:S01]  /*312d0*/  IADD3 R121, P2, PT, R121, UR17, RZ ;  /* 0x0000001179797c10 */ /* 0x000fe2000ff5e0ff */
[----:B-1----:R-:W-:Y:S01]  /*312e0*/  IMAD.MOV.U32 R112, RZ, RZ, R120 ;  /* 0x000000ffff707224 */ /* 0x002fe200078e0078 */
[----:B------:R-:W-:Y:S02]  /*312f0*/  IADD3.X R127, PT, PT, R127, UR8, RZ, P1, !PT ;  /* 0x000000087f7f7c10 */ /* 0x000fe40008ffe4ff */
[----:B------:R-:W-:-:S03]  /*31300*/  IADD3.X R125, PT, PT, R125, UR8, RZ, P2, !PT ;  /* 0x000000087d7d7c10 */ /* 0x000fc600097fe4ff */
[----:B------:R1:W-:Y:S01]  /*31310*/  STL [R1+0x9b0], R127 ;  /* 0x0009b07f01007387 */ /* 0x0003e20000100800 */
[----:B------:R-:W-:-:S03]  /*31320*/  IMAD.MOV.U32 R113, RZ, RZ, R127 ;  /* 0x000000ffff717224 */ /* 0x000fc600078e007f */
[----:B------:R-:W-:Y:S04]  /*31330*/  STL [R1+0x9f4], R121 ;  /* 0x0009f47901007387 */ /* 0x000fe80000100800 */
[----:B------:R1:W-:Y:S04]  /*31340*/  LDGSTS.E [R3+0xa200], desc[UR14][R112.64], P0 ;  /* 0x0a20000070037fae */ /* 0x0003e800081a100e */
[----:B-1----:R-:W2:Y:S04]  /*31350*/  LDL.LU R127, [R1+0xb30] ;  /* 0x000b3000017f7983 */ /* 0x002ea80000300800 */
[----:B------:R1:W-:Y:S04]  /*31360*/  STL [R1+0x9f0], R125 ;  /* 0x0009f07d01007387 */ /* 0x0003e80000100800 */
[----:B------:R-:W2:Y:S01]  /*31370*/  LDL.LU R120, [R1+0xb70] ;  /* 0x000b700001787983 */ /* 0x000ea20000300800 */
[----:B------:R-:W-:-:S02]  /*31380*/  IMAD.MOV.U32 R112, RZ, RZ, R121 ;  /* 0x000000ffff707224 */ /* 0x000fc400078e0079 */
[----:B------:R-:W-:Y:S02]  /*31390*/  IMAD.MOV.U32 R113, RZ, RZ, R125 ;  /* 0x000000ffff717224 */ /* 0x000fe400078e007d */
[----:B-1----:R-:W2:Y:S04]  /*313a0*/  LDL.LU R125, [R1+0xbb4] ;  /* 0x000bb400017d7983 */ /* 0x002ea80000300800 */
[----:B------:R-:W2:Y:S04]  /*313b0*/  LDL.LU R121, [R1+0xbf4] ;  /* 0x000bf40001797983 */ /* 0x000ea80000300800 */
[----:B------:R1:W-:Y:S01]  /*313c0*/  LDGSTS.E [R3+0xaa00], desc[UR14][R112.64], P0 ;  /* 0x0aa0000070037fae */ /* 0x0003e200081a100e */
[----:B------:R-:W-:-:S05]  /*313d0*/  IADD3 R124, P1, PT, R124, UR17, RZ ;  /* 0x000000117c7c7c10 */ /* 0x000fca000ff3e0ff */
[----:B------:R-:W-:Y:S01]  /*313e0*/  STL [R1+0xa34], R124 ;  /* 0x000a347c01007387 */ /* 0x000fe20000100800 */
[----:B------:R-:W-:Y:S02]  /*313f0*/  IADD3 R114, P2, PT, R114, UR17, RZ ;  /* 0x0000001172727c10 */ /* 0x000fe4000ff5e0ff */
[----:B---3--:R-:W-:Y:S02]  /*31400*/  IADD3.X R126, PT, PT, R126, UR8, RZ, P1, !PT ;  /* 0x000000087e7e7c10 */ /* 0x008fe40008ffe4ff */
[----:B----4-:R-:W-:-:S03]  /*31410*/  IADD3.X R117, PT, PT, R117, UR8, RZ, P2, !PT ;  /* 0x0000000875757c10 */ /* 0x010fc600097fe4ff */
[----:B------:R3:W-:Y:S01]  /*31420*/  STL [R1+0xa30], R126 ;  /* 0x000a307e01007387 */ /* 0x0007e20000100800 */
[----:B-1----:R-:W-:-:S03]  /*31430*/  IMAD.MOV.U32 R113, RZ, RZ, R126 ;  /* 0x000000ffff717224 */ /* 0x002fc600078e007e */
[----:B------:R-:W-:Y:S01]  /*31440*/  STL [R1+0xa74], R114 ;  /* 0x000a747201007387 */ /* 0x000fe20000100800 */
[----:B------:R-:W-:-:S03]  /*31450*/  MOV R112, R124 ;  /* 0x0000007c00707202 */ /* 0x000fc60000000f00 */
[----:B---3--:R-:W3:Y:S04]  /*31460*/  LDL.LU R126, [R1+0xbb0] ;  /* 0x000bb000017e7983 */ /* 0x008ee80000300800 */
[----:B------:R1:W-:Y:S04]  /*31470*/  STL [R1+0xa70], R117 ;  /* 0x000a707501007387 */ /* 0x0003e80000100800 */
[----:B------:R-:W4:Y:S04]  /*31480*/  LDL.LU R124, [R1+0xbf0] ;  /* 0x000bf000017c7983 */ /* 0x000f280000300800 */
[----:B------:R1:W-:Y:S02]  /*31490*/  LDGSTS.E [R3+0xb200], desc[UR14][R112.64], P0 ;  /* 0x0b20000070037fae */ /* 0x0003e400081a100e */
[----:B-1----:R-:W-:-:S02]  /*314a0*/  IMAD.MOV.U32 R112, RZ, RZ, R114 ;  /* 0x000000ffff707224 */ /* 0x002fc400078e0072 */
[----:B------:R-:W-:Y:S02]  /*314b0*/  IMAD.MOV.U32 R113, RZ, RZ, R117 ;  /* 0x000000ffff717224 */ /* 0x000fe400078e0075 */
[----:B------:R-:W4:Y:S04]  /*314c0*/  LDL.LU R117, [R1+0xc34] ;  /* 0x000c340001757983 */ /* 0x000f280000300800 */
[----:B------:R-:W4:Y:S04]  /*314d0*/  LDL.LU R114, [R1+0xc74] ;  /* 0x000c740001727983 */ /* 0x000f280000300800 */
[----:B------:R1:W-:Y:S01]  /*314e0*/  LDGSTS.E [R3+0xba00], desc[UR14][R112.64], P0 ;  /* 0x0ba0000070037fae */ /* 0x0003e200081a100e */
[----:B--2---:R-:W-:-:S05]  /*314f0*/  IADD3 R116, P1, PT, R116, UR17, RZ ;  /* 0x0000001174747c10 */ /* 0x004fca000ff3e0ff */
[----:B------:R-:W-:Y:S01]  /*31500*/  STL [R1+0xab4], R116 ;  /* 0x000ab47401007387 */ /* 0x000fe20000100800 */
[----:B------:R-:W-:Y:S01]  /*31510*/  IADD3 R128, P2, PT, R128, UR17, RZ ;  /* 0x0000001180807c10 */ /* 0x000fe2000ff5e0ff */
[----:B-1----:R-:W-:Y:S01]  /*31520*/  IMAD.MOV.U32 R112, RZ, RZ, R116 ;  /* 0x000000ffff707224 */ /* 0x002fe200078e0074 */
[----:B------:R-:W-:Y:S02]  /*31530*/  IADD3.X R118, PT, PT, R118, UR8, RZ, P1, !PT ;  /* 0x0000000876767c10 */ /* 0x000fe40008ffe4ff */
[----:B------:R-:W-:-:S03]  /*31540*/  IADD3.X R129, PT, PT, R129, UR8, RZ, P2, !PT ;  /* 0x0000000881817c10 */ /* 0x000fc600097fe4ff */
[----:B------:R1:W-:Y:S01]  /*31550*/  STL [R1+0xab0], R118 ;  /* 0x000ab07601007387 */ /* 0x0003e20000100800 */
[----:B------:R-:W-:-:S03]  /*31560*/  IMAD.MOV.U32 R113, RZ, RZ, R118 ;  /* 0x000000ffff717224 */ /* 0x000fc600078e0076 */
[----:B------:R2:W-:Y:S01]  /*31570*/  STL [R1+0xaf4], R128 ;  /* 0x000af48001007387 */ /* 0x0005e20000100800 */
[----:B------:R-:W-:Y:S02]  /*31580*/  IADD3 R122, P1, PT, R122, UR17, RZ ;  /* 0x000000117a7a7c10 */ /* 0x000fe4000ff3e0ff */
[----:B------:R-:W-:Y:S01]  /*31590*/  IADD3 R115, P2, PT, R115, UR17, RZ ;  /* 0x0000001173737c10 */ /* 0x000fe2000ff5e0ff */
[----:B------:R1:W-:Y:S04]  /*315a0*/  LDGSTS.E [R3+0xc200], desc[UR14][R112.64], P0 ;  /* 0x0c20000070037fae */ /* 0x0003e800081a100e */
[----:B-1----:R-:W4:Y:S04]  /*315b0*/  LDL.LU R118, [R1+0xc30] ;  /* 0x000c300001767983 */ /* 0x002f280000300800 */
[----:B------:R-:W-:Y:S04]  /*315c0*/  STL [R1+0xaf0], R129 ;  /* 0x000af08101007387 */ /* 0x000fe80000100800 */
[----:B------:R-:W4:Y:S01]  /*315d0*/  LDL.LU R116, [R1+0xc70] ;  /* 0x000c700001747983 */ /* 0x000f220000300800 */
[----:B------:R-:W-:-:S02]  /*315e0*/  IMAD.MOV.U32 R112, RZ, RZ, R128 ;  /* 0x000000ffff707224 */ /* 0x000fc400078e0080 */
[----:B------:R-:W-:Y:S01]  /*315f0*/  IMAD.MOV.U32 R113, RZ, RZ, R129 ;  /* 0x000000ffff717224 */ /* 0x000fe200078e0081 */
[----:B------:R1:W-:Y:S04]  /*31600*/  STL [R1+0xb34], R122 ;  /* 0x000b347a01007387 */ /* 0x0003e80000100800 */
[----:B------:R1:W-:Y:S02]  /*31610*/  LDGSTS.E [R3+0xca00], desc[UR14][R112.64], P0 ;  /* 0x0ca0000070037fae */ /* 0x0003e400081a100e */
[----:B-1----:R-:W-:Y:S01]  /*31620*/  IMAD.MOV.U32 R112, RZ, RZ, R122 ;  /* 0x000000ffff707224 */ /* 0x002fe200078e007a */
[----:B------:R-:W-:-:S04]  /*31630*/  IADD3.X R127, PT, PT, R127, UR8, RZ, P1, !PT ;  /* 0x000000087f7f7c10 */ /* 0x000fc80008ffe4ff */
[----:B------:R-:W-:Y:S01]  /*31640*/  MOV R113, R127 ;  /* 0x0000007f00717202 */ /* 0x000fe20000000f00 */
[----:B------:R-:W-:Y:S01]  /*31650*/  STL [R1+0xb30], R127 ;  /* 0x000b307f01007387 */ /* 0x000fe20000100800 */
[----:B------:R-:W-:-:S03]  /*31660*/  IADD3.X R120, PT, PT, R120, UR8, RZ, P2, !PT ;  /* 0x0000000878787c10 */ /* 0x000fc600097fe4ff */
[----:B------:R-:W-:Y:S04]  /*31670*/  STL [R1+0xb74], R115 ;  /* 0x000b747301007387 */ /* 0x000fe80000100800 */
[----:B------:R1:W-:Y:S04]  /*31680*/  STL [R1+0xb70], R120 ;  /* 0x000b707801007387 */ /* 0x0003e80000100800 */
[----:B--2---:R-:W2:Y:S04]  /*31690*/  LDL.LU R128, [R1+0x4b8] ;  /* 0x0004b80001807983 */ /* 0x004ea80000300800 */
[----:B------:R1:W-:Y:S04]  /*316a0*/  LDGSTS.E [R3+0xd200], desc[UR14][R112.64], P0 ;  /* 0x0d20000070037fae */ /* 0x0003e800081a100e */
[----:B------:R-:W2:Y:S01]  /*316b0*/  LDL.LU R122, [R1+0x4bc] ;  /* 0x0004bc00017a7983 */ /* 0x000ea20000300800 */
[----:B-1----:R-:W-:-:S02]  /*316c0*/  IMAD.MOV.U32 R113, RZ, RZ, R120 ;  /* 0x000000ffff717224 */ /* 0x002fc400078e0078 */
[----:B------:R-:W-:Y:S01]  /*316d0*/  IMAD.MOV.U32 R112, RZ, RZ, R115 ;  /* 0x000000ffff707224 */ /* 0x000fe200078e0073 */
[----:B------:R-:W2:Y:S04]  /*316e0*/  LDL.LU R120, [R1+0x4f8] ;  /* 0x0004f80001787983 */ /* 0x000ea80000300800 */
[----:B------:R-:W2:Y:S01]  /*316f0*/  LDL.LU R115, [R1+0x4fc] ;  /* 0x0004fc0001737983 */ /* 0x000ea20000300800 */
[----:B------:R-:W-:Y:S02]  /*31700*/  IADD3 R125, P1, PT, R125, UR17, RZ ;  /* 0x000000117d7d7c10 */ /* 0x000fe4000ff3e0ff */
[----:B------:R-:W-:Y:S01]  /*31710*/  IADD3 R121, P2, PT, R121, UR17, RZ ;  /* 0x0000001179797c10 */ /* 0x000fe2000ff5e0ff */
[----:B------:R1:W-:Y:S01]  /*31720*/  LDGSTS.E [R3+0xda00], desc[UR14][R112.64], P0 ;  /* 0x0da0000070037fae */ /* 0x0003e200081a100e */
[----:B---3--:R-:W-:-:S03]  /*31730*/  IADD3.X R126, PT, PT, R126, UR8, RZ, P1, !PT ;  /* 0x000000087e7e7c10 */ /* 0x008fc60008ffe4ff */
[----:B------:R-:W-:Y:S01]  /*31740*/  STL [R1+0xbb4], R125 ;  /* 0x000bb47d01007387 */ /* 0x000fe20000100800 */
[----:B-1----:R-:W-:Y:S02]  /*31750*/  IMAD.MOV.U32 R112, RZ, RZ, R125 ;  /* 0x000000ffff707224 */ /* 0x002fe400078e007d */
[----:B------:R-:W-:Y:S01]  /*31760*/  IMAD.MOV.U32 R113, RZ, RZ, R126 ;  /* 0x000000ffff717224 */ /* 0x000fe200078e007e */
[----:B----4-:R-:W-:Y:S01]  /*31770*/  IADD3.X R124, PT, PT, R124, UR8, RZ, P2, !PT ;  /* 0x000000087c7c7c10 */ /* 0x010fe200097fe4ff */
[----:B------:R-:W-:Y:S04]  /*31780*/  STL [R1+0xbb0], R126 ;  /* 0x000bb07e01007387 */ /* 0x000fe80000100800 */
[----:B------:R1:W-:Y:S04]  /*31790*/  STL [R1+0xbf4], R121 ;  /* 0x000bf47901007387 */ /* 0x0003e80000100800 */
[----:B------:R3:W-:Y:S04]  /*317a0*/  LDGSTS.E [R3+0xe200], desc[UR14][R112.64], P0 ;  /* 0x0e20000070037fae */ /* 0x0007e800081a100e */
[----:B------:R-:W-:Y:S04]  /*317b0*/  STL [R1+0xbf0], R124 ;  /* 0x000bf07c01007387 */ /* 0x000fe80000100800 */
[----:B------:R-:W4:Y:S01]  /*317c0*/  LDL.LU R127, [R1+0x538] ;  /* 0x00053800017f7983 */ /* 0x000f220000300800 */
[----:B---3--:R-:W-:-:S03]  /*317d0*/  IMAD.MOV.U32 R112, RZ, RZ, R121 ;  /* 0x000000ffff707224 */ /* 0x008fc600078e0079 */
[----:B-1----:R-:W3:Y:S01]  /*317e0*/  LDL.LU R121, [R1+0x53c] ;  /* 0x00053c0001797983 */ /* 0x002ee20000300800 */
[----:B------:R-:W-:Y:S02]  /*317f0*/  IADD3 R117, P1, PT, R117, UR17, RZ ;  /* 0x0000001175757c10 */ /* 0x000fe4000ff3e0ff */
[----:B------:R-:W-:Y:S01]  /*31800*/  IADD3 R114, P2, PT, R114, UR17, RZ ;  /* 0x0000001172727c10 */ /* 0x000fe2000ff5e0ff */
[----:B------:R-:W4:Y:S01]  /*31810*/  LDL.LU R130, [R1+0x578] ;  /* 0x0005780001827983 */ /* 0x000f220000300800 */
[----:B------:R-:W-:-:S03]  /*31820*/  IMAD.MOV.U32 R113, RZ, RZ, R124 ;  /* 0x000000ffff717224 */ /* 0x000fc600078e007c */
[----:B------:R-:W4:Y:S04]  /*31830*/  LDL.LU R129, [R1+0x57c] ;  /* 0x00057c0001817983 */ /* 0x000f280000300800 */
[----:B------:R1:W-:Y:S04]  /*31840*/  STL [R1+0xc34], R117 ;  /* 0x000c347501007387 */ /* 0x0003e80000100800 */
[----:B------:R1:W-:Y:S02]  /*31850*/  LDGSTS.E [R3+0xea00], desc[UR14][R112.64], P0 ;  /* 0x0ea0000070037fae */ /* 0x0003e400081a100e */
[----:B-1----:R-:W-:Y:S01]  /*31860*/  IMAD.MOV.U32 R112, RZ, RZ, R117 ;  /* 0x000000ffff707224 */ /* 0x002fe200078e0075 */
[----:B------:R-:W-:-:S05]  /*31870*/  IADD3.X R118, PT, PT, R118, UR8, RZ, P1, !PT ;  /* 0x0000000876767c10 */ /* 0x000fca0008ffe4ff */
[----:B------:R1:W-:Y:S01]  /*31880*/  STL [R1+0xc30], R118 ;  /* 0x000c307601007387 */ /* 0x0003e20000100800 */
[----:B------:R-:W-:-:S03]  /*31890*/  IADD3.X R116, PT, PT, R116, UR8, RZ, P2, !PT ;  /* 0x0000000874747c10 */ /* 0x000fc600097fe4ff */
[----:B------:R-:W-:Y:S04]  /*318a0*/  STL [R1+0xc74], R114 ;  /* 0x000c747201007387 */ /* 0x000fe80000100800 */
[----:B------:R1:W-:Y:S01]  /*318b0*/  STL [R1+0xc70], R116 ;  /* 0x000c707401007387 */ /* 0x0003e20000100800 */
[----:B------:R-:W-:-:S03]  /*318c0*/  IMAD.MOV.U32 R113, RZ, RZ, R118 ;  /* 0x000000ffff717224 */ /* 0x000fc600078e0076 */
[----:B------:R-:W4:Y:S04]  /*318d0*/  LDL.LU R117, [R1+0x5bc] ;  /* 0x0005bc0001757983 */ /* 0x000f280000300800 */
[----:B------:R-:W4:Y:S04]  /*318e0*/  LDL.LU R124, [R1+0x5fc] ;  /* 0x0005fc00017c7983 */ /* 0x000f280000300800 */
[----:B-1----:R-:W4:Y:S04]  /*318f0*/  LDL.LU R118, [R1+0x5b8] ;  /* 0x0005b80001767983 */ /* 0x002f280000300800 */
[----:B------:R-:W4:Y:S04]  /*31900*/  LDL.LU R126, [R1+0x5f8] ;  /* 0x0005f800017e7983 */ /* 0x000f280000300800 */
[----:B------:R1:W-:Y:S02]  /*31910*/  LDGSTS.E [R3+0xf200], desc[UR14][R112.64], P0 ;  /* 0x0f20000070037fae */ /* 0x0003e400081a100e */
[----:B-1----:R-:W-:Y:S01]  /*31920*/  MOV R112, R114 ;  /* 0x0000007200707202 */ /* 0x002fe20000000f00 */
[----:B------:R-:W-:-:S02]  /*31930*/  IMAD.MOV.U32 R113, RZ, RZ, R116 ;  /* 0x000000ffff717224 */ /* 0x000fc400078e0074 */
[----:B------:R-:W4:Y:S04]  /*31940*/  LDL.LU R116, [R1+0x63c] ;  /* 0x00063c0001747983 */ /* 0x000f280000300800 */
[----:B------:R-:W4:Y:S04]  /*31950*/  LDL.LU R125, [R1+0x67c] ;  /* 0x00067c00017d7983 */ /* 0x000f280000300800 */
[----:B------:R1:W-:Y:S01]  /*31960*/  LDGSTS.E [R3+0xfa00], desc[UR14][R112.64], P0 ;  /* 0x0fa0000070037fae */ /* 0x0003e200081a100e */
[----:B--2---:R-:W-:-:S04]  /*31970*/  IADD3 R122, P1, PT, R122, UR17, RZ ;  /* 0x000000117a7a7c10 */ /* 0x004fc8000ff3e0ff */
[----:B------:R-:W-:Y:S01]  /*31980*/  IADD3.X R128, PT, PT, R128, UR8, RZ, P1, !PT ;  /* 0x0000000880807c10 */ /* 0x000fe20008ffe4ff */
[----:B------:R2:W-:Y:S01]  /*31990*/  STL [R1+0x4bc], R122 ;  /* 0x0004bc7a01007387 */ /* 0x0005e20000100800 */
[----:B-1----:R-:W-:Y:S01]  /*319a0*/  IMAD.MOV.U32 R112, RZ, RZ, R122 ;  /* 0x000000ffff707224 */ /* 0x002fe200078e007a */
[----:B------:R-:W-:-:S05]  /*319b0*/  IADD3 R115, P2, PT, R115, UR17, RZ ;  /* 0x0000001173737c10 */ /* 0x000fca000ff5e0ff */
[----:B------:R-:W-:Y:S04]  /*319c0*/  STL [R1+0x4fc], R115 ;  /* 0x0004fc7301007387 */ /* 0x000fe80000100800 */
[----:B------:R1:W-:Y:S04]  /*319d0*/  STL [R1+0x4b8], R128 ;  /* 0x0004b88001007387 */ /* 0x0003e80000100800 */
[----:B--2---:R-:W2:Y:S01]  /*319e0*/  LDL.LU R122, [R1+0x638] ;  /* 0x00063800017a7983 */ /* 0x004ea20000300800 */
[----:B------:R-:W-:-:S03]  /*319f0*/  IMAD.MOV.U32 R113, RZ, RZ, R128 ;  /* 0x000000ffff717224 */ /* 0x000fc600078e0080 */
[----:B-1----:R-:W2:Y:S01]  /*31a00*/  LDL.LU R128, [R1+0x678] ;  /* 0x0006780001807983 */ /* 0x002ea20000300800 */
[----:B------:R-:W-:-:S05]  /*31a10*/  IMAD.SHL.U32 R114, R131, 0x4, RZ ;  /* 0x0000000483727824 */ /* 0x000fca00078e00ff */
[----:B------:R-:W-:Y:S02]  /*31a20*/  LOP3.LUT R3, R114, 0x30, RZ, 0x3c, !PT ;  /* 0x0000003072037812 */ /* 0x000fe400078e3cff */
[----:B------:R-:W-:-:S03]  /*31a30*/  IADD3.X R120, PT, PT, R120, UR8, RZ, P2, !PT ;  /* 0x0000000878787c10 */ /* 0x000fc600097fe4ff */
[----:B------:R-:W-:Y:S02]  /*31a40*/  VIADD R3, R3, UR12 ;  /* 0x0000000c03037c36 */ /* 0x000fe40008000000 */
[----:B------:R1:W-:Y:S04]  /*31a50*/  STL [R1+0x4f8], R120 ;  /* 0x0004f87801007387 */ /* 0x0003e80000100800 */
[----:B------:R1:W-:Y:S01]  /*31a60*/  LDGSTS.E [R3+0x300], desc[UR14][R112.64], P0 ;  /* 0x0030000070037fae */ /* 0x0003e200081a100e */
[----:B---3--:R-:W-:Y:S01]  /*31a70*/  IADD3 R121, P1, PT, R121, UR17, RZ ;  /* 0x0000001179797c10 */ /* 0x008fe2000ff3e0ff */
[----:B-1----:R-:W-:-:S03]  /*31a80*/  IMAD.MOV.U32 R112, RZ, RZ, R115 ;  /* 0x000000ffff707224 */ /* 0x002fc600078e0073 */
[----:B----4-:R-:W-:Y:S01]  /*31a90*/  IADD3.X R127, PT, PT, R127, UR8, RZ, P1, !PT ;  /* 0x000000087f7f7c10 */ /* 0x010fe20008ffe4ff */
[----:B------:R-:W-:Y:S01]  /*31aa0*/  IMAD.MOV.U32 R113, RZ, RZ, R120 ;  /* 0x000000ffff717224 */ /* 0x000fe200078e0078 */
[----:B------:R-:W-:Y:S01]  /*31ab0*/  IADD3 R129, P2, PT, R129, UR17, RZ ;  /* 0x0000001181817c10 */ /* 0x000fe2000ff5e0ff */
[----:B------:R-:W3:Y:S04]  /*31ac0*/  LDL.LU R120, [R1+0x6bc] ;  /* 0x0006bc0001787983 */ /* 0x000ee80000300800 */
[----:B------:R-:W4:Y:S01]  /*31ad0*/  LDL.LU R115, [R1+0x6fc] ;  /* 0x0006fc0001737983 */ /* 0x000f220000300800 */
[----:B------:R-:W-:-:S03]  /*31ae0*/  IADD3.X R130, PT, PT, R130, UR8, RZ, P2, !PT ;  /* 0x0000000882827c10 */ /* 0x000fc600097fe4ff */
[----:B------:R-:W-:Y:S04]  /*31af0*/  STL [R1+0x53c], R121 ;  /* 0x00053c7901007387 */ /* 0x000fe80000100800 */
[----:B------:R1:W-:Y:S04]  /*31b00*/  LDGSTS.E [R3+0xb00], desc[UR14][R112.64], P0 ;  /* 0x00b0000070037fae */ /* 0x0003e800081a100e */
[----:B------:R1:W-:Y:S04]  /*31b10*/  STL [R1+0x538], R127 ;  /* 0x0005387f01007387 */ /* 0x0003e80000100800 */
[----:B------:R-:W-:Y:S01]  /*31b20*/  STL [R1+0x57c], R129 ;  /* 0x00057c8101007387 */ /* 0x000fe20000100800 */
[----:B-1----:R-:W-:Y:S01]  /*31b30*/  MOV R113, R127 ;  /* 0x0000007f00717202 */ /* 0x002fe20000000f00 */
[----:B------:R-:W-:-:S02]  /*31b40*/  IMAD.MOV.U32 R112, RZ, RZ, R121 ;  /* 0x000000ffff707224 */ /* 0x000fc400078e0079 */
[----:B------:R-:W4:Y:S04]  /*31b50*/  LDL.LU R127, [R1+0x6b8] ;  /* 0x0006b800017f7983 */ /* 0x000f280000300800 */
[----:B------:R-:W-:Y:S04]  /*31b60*/  STL [R1+0x578], R130 ;  /* 0x0005788201007387 */ /* 0x000fe80000100800 */
[----:B------:R-:W4:Y:S04]  /*31b70*/  LDL.LU R121, [R1+0x6f8] ;  /* 0x0006f80001797983 */ /* 0x000f280000300800 */
[----:B------:R1:W-:Y:S02]  /*31b80*/  LDGSTS.E [R3+0x1300], desc[UR14][R112.64], P0 ;  /* 0x0130000070037fae */ /* 0x0003e400081a100e */
[----:B-1----:R-:W-:-:S02]  /*31b90*/  IMAD.MOV.U32 R112, RZ, RZ, R129 ;  /* 0x000000ffff707224 */ /* 0x002fc400078e0081 */
[----:B------:R-:W-:Y:S01]  /*31ba0*/  IMAD.MOV.U32 R113, RZ, RZ, R130 ;  /* 0x000000ffff717224 */ /* 0x000fe200078e0082 */
[----:B------:R-:W-:-:S04]  /*31bb0*/  IADD3 R117, P1, PT, R117, UR17, RZ ;  /* 0x0000001175757c10 */ /* 0x000fc8000ff3e0ff */
[----:B------:R1:W-:Y:S01]  /*31bc0*/  LDGSTS.E [R3+0x1b00], desc[UR14][R112.64], P0 ;  /* 0x01b0000070037fae */ /* 0x0003e200081a100e */
[----:B------:R-:W-:Y:S02]  /*31bd0*/  IADD3 R124, P2, PT, R124, UR17, RZ ;  /* 0x000000117c7c7c10 */ /* 0x000fe4000ff5e0ff */
[----:B------:R-:W-:Y:S01]  /*31be0*/  IADD3.X R118, PT, PT, R118, UR8, RZ, P1, !PT ;  /* 0x0000000876767c10 */ /* 0x000fe20008ffe4ff */
[----:B------:R1:W-:Y:S01]  /*31bf0*/  STL [R1+0x5bc], R117 ;  /* 0x0005bc7501007387 */ /* 0x0003e20000100800 */
[----:B------:R-:W-:Y:S01]  /*31c00*/  IADD3.X R126, PT, PT, R126, UR8, RZ, P2, !PT ;  /* 0x000000087e7e7c10 */ /* 0x000fe200097fe4ff */
[----:B-1----:R-:W-:Y:S02]  /*31c10*/  IMAD.MOV.U32 R112, RZ, RZ, R117 ;  /* 0x000000ffff707224 */ /* 0x002fe400078e0075 */
[----:B------:R1:W-:Y:S01]  /*31c20*/  STL [R1+0x5b8], R118 ;  /* 0x0005b87601007387 */ /* 0x0003e20000100800 */
[----:B------:R-:W-:-:S03]  /*31c30*/  IMAD.MOV.U32 R113, RZ, RZ, R118 ;  /* 0x000000ffff717224 */ /* 0x000fc600078e0076 */
[----:B------:R-:W-:Y:S04]  /*31c40*/  STL [R1+0x5fc], R124 ;  /* 0x0005fc7c01007387 */ /* 0x000fe80000100800 */
[----:B------:R-:W4:Y:S04]  /*31c50*/  LDL.LU R117, [R1+0x73c] ;  /* 0x00073c0001757983 */ /* 0x000f280000300800 */
[----:B------:R1:W-:Y:S04]  /*31c60*/  STL [R1+0x5f8], R126 ;  /* 0x0005f87e01007387 */ /* 0x0003e80000100800 */
[----:B------:R1:W-:Y:S04]  /*31c70*/  LDGSTS.E [R3+0x2300], desc[UR14][R112.64], P0 ;  /* 0x0230000070037fae */ /* 0x0003e800081a100e */
[----:B-1----:R-:W4:Y:S01]  /*31c80*/  LDL.LU R118, [R1+0x77c] ;  /* 0x00077c0001767983 */ /* 0x002f220000300800 */
[----:B------:R-:W-:Y:S01]  /*31c90*/  IADD3 R116, P1, PT, R116, UR17, RZ ;  /* 0x0000001174747c10 */ /* 0x000fe2000ff3e0ff */
[----:B------:R-:W-:-:S02]  /*31ca0*/  IMAD.MOV.U32 R113, RZ, RZ, R126 ;  /* 0x000000ffff717224 */ /* 0x000fc400078e007e */
[----:B------:R-:W4:Y:S01]  /*31cb0*/  LDL.LU R126, [R1+0x738] ;  /* 0x00073800017e7983 */ /* 0x000f220000300800 */
[----:B------:R-:W-:Y:S01]  /*31cc0*/  IMAD.MOV.U32 R112, RZ, RZ, R124 ;  /* 0x000000ffff707224 */ /* 0x000fe200078e007c */
[----:B------:R-:W-:Y:S02]  /*31cd0*/  IADD3 R125, P2, PT, R125, UR17, RZ ;  /* 0x000000117d7d7c10 */ /* 0x000fe4000ff5e0ff */
[----:B------:R-:W4:Y:S04]  /*31ce0*/  LDL.LU R124, [R1+0x778] ;  /* 0x00077800017c7983 */ /* 0x000f280000300800 */
[----:B------:R1:W-:Y:S04]  /*31cf0*/  LDGSTS.E [R3+0x2b00], desc[UR14][R112.64], P0 ;  /* 0x02b0000070037fae */ /* 0x0003e800081a100e */
[----:B------:R-:W-:Y:S01]  /*31d00*/  STL [R1+0x63c], R116 ;  /* 0x00063c7401007387 */ /* 0x000fe20000100800 */
[----:B-1----:R-:W-:Y:S01]  /*31d10*/  IMAD.MOV.U32 R112, RZ, RZ, R116 ;  /* 0x000000ffff707224 */ /* 0x002fe200078e0074 */
[----:B--2---:R-:W-:-:S05]  /*31d20*/  IADD3.X R122, PT, PT, R122, UR8, RZ, P1, !PT ;  /* 0x000000087a7a7c10 */ /* 0x004fca0008ffe4ff */
[----:B------:R-:W-:Y:S01]  /*31d30*/  IMAD.MOV.U32 R113, RZ, RZ, R122 ;  /* 0x000000ffff717224 */ /* 0x000fe200078e007a */
[----:B------:R-:W-:Y:S01]  /*31d40*/  IADD3.X R128, PT, PT, R128, UR8, RZ, P2, !PT ;  /* 0x0000000880807c10 */ /* 0x000fe200097fe4ff */
[----:B------:R1:W-:Y:S04]  /*31d50*/  STL [R1+0x638], R122 ;  /* 0x0006387a01007387 */ /* 0x0003e80000100800 */
[----:B------:R-:W-:Y:S04]  /*31d60*/  STL [R1+0x67c], R125 ;  /* 0x00067c7d01007387 */ /* 0x000fe80000100800 */
[----:B------:R2:W-:Y:S04]  /*31d70*/  LDGSTS.E [R3+0x3300], desc[UR14][R112.64], P0 ;  /* 0x0330000070037fae */ /* 0x0005e800081a100e */
[----:B-1----:R-:W4:Y:S04]  /*31d80*/  LDL.LU R122, [R1+0x7bc] ;  /* 0x0007bc00017a7983 */ /* 0x002f280000300800 */
[----:B------:R1:W-:Y:S04]  /*31d90*/  STL [R1+0x678], R128 ;  /* 0x0006788001007387 */ /* 0x0003e80000100800 */
[----:B------:R-:W4:Y:S01]  /*31da0*/  LDL.LU R116, [R1+0x7fc] ;  /* 0x0007fc0001747983 */ /* 0x000f220000300800 */
[----:B--2---:R-:W-:-:S03]  /*31db0*/  IMAD.MOV.U32 R113, RZ, RZ, R128 ;  /* 0x000000ffff717224 */ /* 0x004fc600078e0080 */
[----:B-1----:R-:W2:Y:S01]  /*31dc0*/  LDL.LU R128, [R1+0x7b8] ;  /* 0x0007b80001807983 */ /* 0x002ea20000300800 */
[----:B------:R-:W-:-:S03]  /*31dd0*/  MOV R112, R125 ;  /* 0x0000007d00707202 */ /* 0x000fc60000000f00 */
[----:B------:R-:W2:Y:S01]  /*31de0*/  LDL.LU R125, [R1+0x7f8] ;  /* 0x0007f800017d7983 */ /* 0x000ea20000300800 */
[----:B---3--:R-:W-:-:S03]  /*31df0*/  IADD3 R120, P1, PT, R120, UR17, RZ ;  /* 0x0000001178787c10 */ /* 0x008fc6000ff3e0ff */
[----:B------:R1:W-:Y:S01]  /*31e00*/  LDGSTS.E [R3+0x3b00], desc[UR14][R112.64], P0 ;  /* 0x03b0000070037fae */ /* 0x0003e200081a100e */
[----:B----4-:R-:W-:-:S03]  /*31e10*/  IADD3 R115, P2, PT, R115, UR17, RZ ;  /* 0x0000001173737c10 */ /* 0x010fc6000ff5e0ff */
[----:B------:R3:W-:Y:S01]  /*31e20*/  STL [R1+0x6bc], R120 ;  /* 0x0006bc7801007387 */ /* 0x0007e20000100800 */
[----:B-1----:R-:W-:Y:S01]  /*31e30*/  IMAD.MOV.U32 R112, RZ, RZ, R120 ;  /* 0x000000ffff707224 */ /* 0x002fe200078e0078 */
[----:B------:R-:W-:-:S05]  /*31e40*/  IADD3.X R127, PT, PT, R127, UR8, RZ, P1, !PT ;  /* 0x000000087f7f7c10 */ /* 0x000fca0008ffe4ff */
[----:B------:R1:W-:Y:S01]  /*31e50*/  STL [R1+0x6b8], R127 ;  /* 0x0006b87f01007387 */ /* 0x0003e20000100800 */
[----:B------:R-:W-:-:S03]  /*31e60*/  IADD3.X R121, PT, PT, R121, UR8, RZ, P2, !PT ;  /* 0x0000000879797c10 */ /* 0x000fc600097fe4ff */
[----:B------:R4:W-:Y:S01]  /*31e70*/  STL [R1+0x6fc], R115 ;  /* 0x0006fc7301007387 */ /* 0x0009e20000100800 */
[----:B------:R-:W-:-:S03]  /*31e80*/  IMAD.MOV.U32 R113, RZ, RZ, R127 ;  /* 0x000000ffff717224 */ /* 0x000fc600078e007f */
[----:B---3--:R-:W3:Y:S04]  /*31e90*/  LDL.LU R120, [R1+0x83c] ;  /* 0x00083c0001787983 */ /* 0x008ee80000300800 */
[----:B------:R4:W-:Y:S04]  /*31ea0*/  STL [R1+0x6f8], R121 ;  /* 0x0006f87901007387 */ /* 0x0009e80000100800 */
[----:B------:R-:W3:Y:S04]  /*31eb0*/  LDL.LU R129, [R1+0x87c] ;  /* 0x00087c0001817983 */ /* 0x000ee80000300800 */
[----:B-1----:R-:W3:Y:S04]  /*31ec0*/  LDL.LU R127, [R1+0x838] ;  /* 0x00083800017f7983 */ /* 0x002ee80000300800 */
[----:B------:R-:W3:Y:S04]  /*31ed0*/  LDL.LU R130, [R1+0x878] ;  /* 0x0008780001827983 */ /* 0x000ee80000300800 */
[----:B------:R1:W-:Y:S02]  /*31ee0*/  LDGSTS.E [R3+0x4300], desc[UR14][R112.64], P0 ;  /* 0x0430000070037fae */ /* 0x0003e400081a100e */
[----:B-1----:R-:W-:-:S02]  /*31ef0*/  IMAD.MOV.U32 R112, RZ, RZ, R115 ;  /* 0x000000ffff707224 */ /* 0x002fc400078e0073 */
[----:B------:R-:W-:Y:S01]  /*31f00*/  IMAD.MOV.U32 R113, RZ, RZ, R121 ;  /* 0x000000ffff717224 */ /* 0x000fe200078e0079 */
[----:B----4-:R-:W4:Y:S04]  /*31f10*/  LDL.LU R115, [R1+0x8bc] ;  /* 0x0008bc0001737983 */ /* 0x010f280000300800 */
[----:B------:R-:W4:Y:S01]  /*31f20*/  LDL.LU R121, [R1+0x8fc] ;  /* 0x0008fc0001797983 */ /* 0x000f220000300800 */
[----:B------:R-:W-:-:S03]  /*31f30*/  IADD3 R117, P1, PT, R117, UR17, RZ ;  /* 0x0000001175757c10 */ /* 0x000fc6000ff3e0ff */
[----:B------:R1:W-:Y:S04]  /*31f40*/  LDGSTS.E [R3+0x4b00], desc[UR14][R112.64], P0 ;  /* 0x04b0000070037fae */ /* 0x0003e800081a100e */
[----:B------:R1:W-:Y:S01]  /*31f50*/  STL [R1+0x73c], R117 ;  /* 0x00073c7501007387 */ /* 0x0003e20000100800 */
[----:B------:R-:W-:Y:S01]  /*31f60*/  IADD3 R118, P2, PT, R118, UR17, RZ ;  /* 0x0000001176767c10 */ /* 0x000fe2000ff5e0ff */
[----:B-1----:R-:W-:Y:S01]  /*31f70*/  IMAD.MOV.U32 R112, RZ, RZ, R117 ;  /* 0x000000ffff707224 */ /* 0x002fe200078e0075 */
[----:B------:R-:W-:Y:S02]  /*31f80*/  IADD3.X R126, PT, PT, R126, UR8, RZ, P1, !PT ;  /* 0x000000087e7e7c10 */ /* 0x000fe40008ffe4ff */
        /* <DEDUP_REMOVED lines=16> */
[----:B--2---:R-:W-:Y:S01]  /*32090*/  IADD3.X R128, PT, PT, R128, UR8, RZ, P1, !PT ;  /* 0x0000000880807c10 */ /* 0x004fe20008ffe4ff */
[----:B-1----:R-:W-:Y:S01]  /*320a0*/  IMAD.MOV.U32 R112, RZ, RZ, R122 ;  /* 0x000000ffff707224 */ /* 0x002fe200078e007a */
[----:B------:R-:W-:-:S03]  /*320b0*/  IADD3.X R125, PT, PT, R125, UR8, RZ, P2, !PT ;  /* 0x000000087d7d7c10 */ /* 0x000fc600097fe4ff */
[----:B------:R1:W-:Y:S04]  /*320c0*/  STL [R1+0x7b8], R128 ;  /* 0x0007b88001007387 */ /* 0x0003e80000100800 */
[----:B------:R-:W-:Y:S04]  /*320d0*/  STL [R1+0x7fc], R116 ;  /* 0x0007fc7401007387 */ /* 0x000fe80000100800 */
[----:B------:R-:W2:Y:S01]  /*320e0*/  LDL.LU R122, [R1+0x938] ;  /* 0x00093800017a7983 */ /* 0x000ea20000300800 */
[----:B------:R-:W-:-:S03]  /*320f0*/  IMAD.MOV.U32 R113, RZ, RZ, R128 ;  /* 0x000000ffff717224 */ /* 0x000fc600078e0080 */
[----:B------:R1:W-:Y:S04]  /*32100*/  STL [R1+0x7f8], R125 ;  /* 0x0007f87d01007387 */ /* 0x0003e80000100800 */
[----:B-1----:R-:W2:Y:S04]  /*32110*/  LDL.LU R128, [R1+0x978] ;  /* 0x0009780001807983 */ /* 0x002ea80000300800 */
[----:B------:R1:W-:Y:S02]  /*32120*/  LDGSTS.E [R3+0x6300], desc[UR14][R112.64], P0 ;  /* 0x0630000070037fae */ /* 0x0003e400081a100e */
[----:B-1----:R-:W-:-:S02]  /*32130*/  IMAD.MOV.U32 R112, RZ, RZ, R116 ;  /* 0x000000ffff707224 */ /* 0x002fc400078e0074 */
[----:B------:R-:W-:Y:S02]  /*32140*/  IMAD.MOV.U32 R113, RZ, RZ, R125 ;  /* 0x000000ffff717224 */ /* 0x000fe400078e007d */
[----:B------:R-:W2:Y:S04]  /*32150*/  LDL.LU R125, [R1+0x9bc] ;  /* 0x0009bc00017d7983 */ /* 0x000ea80000300800 */
[----:B------:R-:W2:Y:S01]  /*32160*/  LDL.LU R116, [R1+0x9fc] ;  /* 0x0009fc0001747983 */ /* 0x000ea20000300800 */
[----:B---3--:R-:W-:-:S03]  /*32170*/  IADD3 R120, P1, PT, R120, UR17, RZ ;  /* 0x0000001178787c10 */ /* 0x008fc6000ff3e0ff */
[----:B------:R1:W-:Y:S01]  /*32180*/  LDGSTS.E [R3+0x6b00], desc[UR14][R112.64], P0 ;  /* 0x06b0000070037fae */ /* 0x0003e200081a100e */
[----:B------:R-:W-:Y:S02]  /*32190*/  IADD3 R129, P2, PT, R129, UR17, RZ ;  /* 0x0000001181817c10 */ /* 0x000fe4000ff5e0ff */
[----:B------:R-:W-:Y:S01]  /*321a0*/  IADD3.X R127, PT, PT, R127, UR8, RZ, P1, !PT ;  /* 0x000000087f7f7c10 */ /* 0x000fe20008ffe4ff */
[----:B------:R-:W-:Y:S01]  /*321b0*/  STL [R1+0x83c], R120 ;  /* 0x00083c7801007387 */ /* 0x000fe20000100800 */
        /* <DEDUP_REMOVED lines=8> */
[----:B----4-:R-:W-:-:S03]  /*32240*/  IADD3 R115, P1, PT, R115, UR17, RZ ;  /* 0x0000001173737c10 */ /* 0x010fc6000ff3e0ff */
[----:B------:R1:W-:Y:S01]  /*32250*/  LDGSTS.E [R3+0x7300], desc[UR14][R112.64], P0 ;  /* 0x0730000070037fae */ /* 0x0003e200081a100e */
[----:B------:R-:W-:-:S03]  /*32260*/  IADD3 R121, P2, PT, R121, UR17, RZ ;  /* 0x0000001179797c10 */ /* 0x000fc6000ff5e0ff */
[----:B------:R-:W-:Y:S01]  /*32270*/  STL [R1+0x8bc], R115 ;  /* 0x0008bc7301007387 */ /* 0x000fe20000100800 */
[----:B-1----:R-:W-:Y:S02]  /*32280*/  IMAD.MOV.U32 R112, RZ, RZ, R129 ;  /* 0x000000ffff707224 */ /* 0x002fe400078e0081 */
[----:B------:R-:W-:-:S05]  /*32290*/  IMAD.MOV.U32 R113, RZ, RZ, R130 ;  /* 0x000000ffff717224 */ /* 0x000fca00078e0082 */
[----:B------:R1:W-:Y:S02]  /*322a0*/  LDGSTS.E [R3+0x7b00], desc[UR14][R112.64], P0 ;  /* 0x07b0000070037fae */ /* 0x0003e400081a100e */
[----:B-1----:R-:W-:Y:S02]  /*322b0*/  MOV R112, R115 ;  /* 0x0000007300707202 */ /* 0x002fe40000000f00 */
[----:B------:R-:W-:-:S05]  /*322c0*/  IADD3.X R117, PT, PT, R117, UR8, RZ, P1, !PT ;  /* 0x0000000875757c10 */ /* 0x000fca0008ffe4ff */
        /* <DEDUP_REMOVED lines=8> */
[----:B----4-:R-:W-:Y:S01]  /*32350*/  IMAD.MOV.U32 R113, RZ, RZ, R126 ;  /* 0x000000ffff717224 */ /* 0x010fe200078e007e */
[----:B------:R-:W-:-:S02]  /*32360*/  IADD3 R118, P1, PT, R118, UR17, RZ ;  /* 0x0000001176767c10 */ /* 0x000fc4000ff3e0ff */
[----:B-1----:R-:W4:Y:S01]  /*32370*/  LDL.LU R126, [R1+0xa38] ;  /* 0x000a3800017e7983 */ /* 0x002f220000300800 */
        /* <DEDUP_REMOVED lines=8> */
[----:B------:R1:W-:Y:S01]  /*32400*/  STL [R1+0x938], R122 ;  /* 0x0009387a01007387 */ /* 0x0003e20000100800 */
[----:B------:R-:W-:-:S03]  /*32410*/  IADD3.X R128, PT, PT, R128, UR8, RZ, P2, !PT ;  /* 0x0000000880807c10 */ /* 0x000fc600097fe4ff */
[----:B------:R2:W-:Y:S04]  /*32420*/  STL [R1+0x97c], R124 ;  /* 0x00097c7c01007387 */ /* 0x0005e80000100800 */
[----:B------:R-:W4:Y:S04]  /*32430*/  LDL.LU R118, [R1+0xabc] ;  /* 0x000abc0001767983 */ /* 0x000f280000300800 */
[----:B------:R2:W-:Y:S04]  /*32440*/  STL [R1+0x978], R128 ;  /* 0x0009788001007387 */ /* 0x0005e80000100800 */
[----:B------:R2:W-:Y:S04]  /*32450*/  LDGSTS.E [R3+0x9300], desc[UR14][R112.64], P0 ;  /* 0x0930000070037fae */ /* 0x0005e800081a100e */
[----:B-1----:R-:W4:Y:S01]  /*32460*/  LDL.LU R122, [R1+0xafc] ;  /* 0x000afc00017a7983 */ /* 0x002f220000300800 */
[----:B--2---:R-:W-:-:S03]  /*32470*/  IMAD.MOV.U32 R112, RZ, RZ, R124 ;  /* 0x000000ffff707224 */ /* 0x004fc600078e007c */
[----:B------:R-:W2:Y:S01]  /*32480*/  LDL.LU R124, [R1+0xab8] ;  /* 0x000ab800017c7983 */ /* 0x000ea20000300800 */
[----:B------:R-:W-:-:S03]  /*32490*/  IMAD.MOV.U32 R113, RZ, RZ, R128 ;  /* 0x000000ffff717224 */ /* 0x000fc600078e0080 */
[----:B------:R-:W2:Y:S01]  /*324a0*/  LDL.LU R128, [R1+0xaf8] ;  /* 0x000af80001807983 */ /* 0x000ea20000300800 */
[----:B------:R-:W-:Y:S02]  /*324b0*/  IADD3 R125, P1, PT, R125, UR17, RZ ;  /* 0x000000117d7d7c10 */ /* 0x000fe4000ff3e0ff */
[----:B------:R-:W-:Y:S01]  /*324c0*/  IADD3 R116, P2, PT, R116, UR17, RZ ;  /* 0x0000001174747c10 */ /* 0x000fe2000ff5e0ff */
[----:B------:R1:W-:Y:S04]  /*324d0*/  LDGSTS.E [R3+0x9b00], desc[UR14][R112.64], P0 ;  /* 0x09b0000070037fae */ /* 0x0003e800081a100e */
[----:B------:R1:W-:Y:S01]  /*324e0*/  STL [R1+0x9bc], R125 ;  /* 0x0009bc7d01007387 */ /* 0x0003e20000100800 */
[----:B---3--:R-:W-:Y:S01]  /*324f0*/  IADD3.X R127, PT, PT, R127, UR8, RZ, P1, !PT ;  /* 0x000000087f7f7c10 */ /* 0x008fe20008ffe4ff */
[----:B-1----:R-:W-:-:S04]  /*32500*/  IMAD.MOV.U32 R112, RZ, RZ, R125 ;  /* 0x000000ffff707224 */ /* 0x002fc800078e007d */
[----:B------:R1:W-:Y:S01]  /*32510*/  STL [R1+0x9b8], R127 ;  /* 0x0009b87f01007387 */ /* 0x0003e20000100800 */
[----:B------:R-:W-:-:S03]  /*32520*/  IADD3.X R120, PT, PT, R120, UR8, RZ, P2, !PT ;  /* 0x0000000878787c10 */ /* 0x000fc600097fe4ff */
[----:B------:R3:W-:Y:S01]  /*32530*/  STL [R1+0x9fc], R116 ;  /* 0x0009fc7401007387 */ /* 0x0007e20000100800 */
[----:B------:R-:W-:-:S03]  /*32540*/  MOV R113, R127 ;  /* 0x0000007f00717202 */ /* 0x000fc60000000f00 */
[----:B------:R-:W2:Y:S04]  /*32550*/  LDL.LU R125, [R1+0xb3c] ;  /* 0x000b3c00017d7983 */ /* 0x000ea80000300800 */
[----:B------:R3:W-:Y:S04]  /*32560*/  STL [R1+0x9f8], R120 ;  /* 0x0009f87801007387 */ /* 0x0007e80000100800 */
[----:B-1----:R-:W2:Y:S04]  /*32570*/  LDL.LU R127, [R1+0xb7c] ;  /* 0x000b7c00017f7983 */ /* 0x002ea80000300800 */
[----:B------:R-:W2:Y:S04]  /*32580*/  LDL.LU R129, [R1+0xb38] ;  /* 0x000b380001817983 */ /* 0x000ea80000300800 */
[----:B------:R-:W2:Y:S04]  /*32590*/  LDL.LU R130, [R1+0xb78] ;  /* 0x000b780001827983 */ /* 0x000ea80000300800 */
[----:B------:R1:W-:Y:S02]  /*325a0*/  LDGSTS.E [R3+0xa300], desc[UR14][R112.64], P0 ;  /* 0x0a30000070037fae */ /* 0x0003e400081a100e */
[----:B-1----:R-:W-:-:S02]  /*325b0*/  IMAD.MOV.U32 R112, RZ, RZ, R116 ;  /* 0x000000ffff707224 */ /* 0x002fc400078e0074 */
[----:B------:R-:W-:Y:S01]  /*325c0*/  IMAD.MOV.U32 R113, RZ, RZ, R120 ;  /* 0x000000ffff717224 */ /* 0x000fe200078e0078 */
[----:B---3--:R-:W3:Y:S04]  /*325d0*/  LDL.LU R116, [R1+0xbbc] ;  /* 0x000bbc0001747983 */ /* 0x008ee80000300800 */
[----:B------:R-:W3:Y:S04]  /*325e0*/  LDL.LU R120, [R1+0xbfc] ;  /* 0x000bfc0001787983 */ /* 0x000ee80000300800 */
[----:B------:R1:W-:Y:S01]  /*325f0*/  LDGSTS.E [R3+0xab00], desc[UR14][R112.64], P0 ;  /* 0x0ab0000070037fae */ /* 0x0003e200081a100e */
[----:B------:R-:W-:-:S05]  /*32600*/  IADD3 R117, P1, PT, R117, UR17, RZ ;  /* 0x0000001175757c10 */ /* 0x000fca000ff3e0ff */
[----:B------:R4:W-:Y:S01]  /*32610*/  STL [R1+0xa3c], R117 ;  /* 0x000a3c7501007387 */ /* 0x0009e20000100800 */
[----:B------:R-:W-:Y:S02]  /*32620*/  IADD3 R115, P2, PT, R115, UR17, RZ ;  /* 0x0000001173737c10 */ /* 0x000fe4000ff5e0ff */
[----:B----4-:R-:W-:Y:S01]  /*32630*/  IADD3.X R126, PT, PT, R126, UR8, RZ, P1, !PT ;  /* 0x000000087e7e7c10 */ /* 0x010fe20008ffe4ff */
[----:B-1----:R-:W-:Y:S01]  /*32640*/  IMAD.MOV.U32 R112, RZ, RZ, R117 ;  /* 0x000000ffff707224 */ /* 0x002fe200078e0075 */
[----:B------:R-:W-:-:S03]  /*32650*/  IADD3.X R121, PT, PT, R121, UR8, RZ, P2, !PT ;  /* 0x0000000879797c10 */ /* 0x000fc600097fe4ff */
[----:B------:R1:W-:Y:S04]  /*32660*/  STL [R1+0xa38], R126 ;  /* 0x000a387e01007387 */ /* 0x0003e80000100800 */
[----:B------:R4:W-:Y:S04]  /*32670*/  STL [R1+0xa7c], R115 ;  /* 0x000a7c7301007387 */ /* 0x0009e80000100800 */
[----:B------:R-:W3:Y:S01]  /*32680*/  LDL.LU R117, [R1+0xbb8] ;  /* 0x000bb80001757983 */ /* 0x000ee20000300800 */
[----:B------:R-:W-:-:S03]  /*32690*/  IMAD.MOV.U32 R113, RZ, RZ, R126 ;  /* 0x000000ffff717224 */ /* 0x000fc600078e007e */
[----:B------:R4:W-:Y:S04]  /*326a0*/  STL [R1+0xa78], R121 ;  /* 0x000a787901007387 */ /* 0x0009e80000100800 */
[----:B-1----:R-:W3:Y:S04]  /*326b0*/  LDL.LU R126, [R1+0xbf8] ;  /* 0x000bf800017e7983 */ /* 0x002ee80000300800 */
[----:B------:R1:W-:Y:S02]  /*326c0*/  LDGSTS.E [R3+0xb300], desc[UR14][R112.64], P0 ;  /* 0x0b30000070037fae */ /* 0x0003e400081a100e */
[----:B-1----:R-:W-:-:S02]  /*326d0*/  IMAD.MOV.U32 R112, RZ, RZ, R115 ;  /* 0x000000ffff707224 */ /* 0x002fc400078e0073 */
[----:B------:R-:W-:Y:S01]  /*326e0*/  IMAD.MOV.U32 R113, RZ, RZ, R121 ;  /* 0x000000ffff717224 */ /* 0x000fe200078e0079 */
[----:B----4-:R-:W4:Y:S04]  /*326f0*/  LDL.LU R115, [R1+0xc3c] ;  /* 0x000c3c0001737983 */ /* 0x010f280000300800 */
[----:B------:R-:W4:Y:S04]  /*32700*/  LDL.LU R121, [R1+0xc7c] ;  /* 0x000c7c0001797983 */ /* 0x000f280000300800 */
[----:B------:R1:W-:Y:S01]  /*32710*/  LDGSTS.E [R3+0xbb00], desc[UR14][R112.64], P0 ;  /* 0x0bb0000070037fae */ /* 0x0003e200081a100e */
[----:B------:R-:W-:-:S05]  /*32720*/  IADD3 R118, P1, PT, R118, UR17, RZ ;  /* 0x0000001176767c10 */ /* 0x000fca000ff3e0ff */
[----:B------:R2:W-:Y:S01]  /*32730*/  STL [R1+0xabc], R118 ;  /* 0x000abc7601007387 */ /* 0x0005e20000100800 */
[----:B-1----:R-:W-:Y:S01]  /*32740*/  IMAD.MOV.U32 R112, RZ, RZ, R118 ;  /* 0x000000ffff707224 */ /* 0x002fe200078e0076 */
[----:B------:R-:W-:Y:S02]  /*32750*/  IADD3 R122, P2, PT, R122, UR17, RZ ;  /* 0x000000117a7a7c10 */ /* 0x000fe4000ff5e0ff */
[----:B--2---:R-:W-:Y:S02]  /*32760*/  IADD3.X R124, PT, PT, R124, UR8, RZ, P1, !PT ;  /* 0x000000087c7c7c10 */ /* 0x004fe40008ffe4ff */
[----:B------:R-:W-:-:S03]  /*32770*/  IADD3.X R128, PT, PT, R128, UR8, RZ, P2, !PT ;  /* 0x0000000880807c10 */ /* 0x000fc600097fe4ff */
[----:B------:R1:W-:Y:S04]  /*32780*/  STL [R1+0xab8], R124 ;  /* 0x000ab87c01007387 */ /* 0x0003e80000100800 */
[----:B------:R2:W-:Y:S04]  /*32790*/  STL [R1+0xafc], R122 ;  /* 0x000afc7a01007387 */ /* 0x0005e80000100800 */
[----:B------:R-:W4:Y:S01]  /*327a0*/  LDL.LU R118, [R1+0xc38] ;  /* 0x000c380001767983 */ /* 0x000f220000300800 */
[----:B------:R-:W-:-:S03]  /*327b0*/  IMAD.MOV.U32 R113, RZ, RZ, R124 ;  /* 0x000000ffff717224 */ /* 0x000fc600078e007c */
[----:B------:R2:W-:Y:S04]  /*327c0*/  STL [R1+0xaf8], R128 ;  /* 0x000af88001007387 */ /* 0x0005e80000100800 */
[----:B-1----:R-:W4:Y:S04]  /*327d0*/  LDL.LU R124, [R1+0xc78] ;  /* 0x000c7800017c7983 */ /* 0x002f280000300800 */
[----:B------:R1:W-:Y:S01]  /*327e0*/  LDGSTS.E [R3+0xc300], desc[UR14][R112.64], P0 ;  /* 0x0c30000070037fae */ /* 0x0003e200081a100e */
[----:B------:R-:W-:Y:S01]  /*327f0*/  IADD3 R125, P1, PT, R125, UR17, RZ ;  /* 0x000000117d7d7c10 */ /* 0x000fe2000ff3e0ff */
[----:B-1----:R-:W-:Y:S01]  /*32800*/  IMAD.MOV.U32 R113, RZ, RZ, R128 ;  /* 0x000000ffff717224 */ /* 0x002fe200078e0080 */
[----:B------:R-:W-:-:S02]  /*32810*/  MOV R112, R122 ;  /* 0x0000007a00707202 */ /* 0x000fc40000000f00 */
[----:B--2---:R-:W2:Y:S01]  /*32820*/  LDL.LU R122, [R1+0x4c4] ;  /* 0x0004c400017a7983 */ /* 0x004ea20000300800 */
[----:B------:R-:W-:-:S03]  /*32830*/  IADD3 R127, P2, PT, R127, UR17, RZ ;  /* 0x000000117f7f7c10 */ /* 0x000fc6000ff5e0ff */
[----:B------:R-:W2:Y:S01]  /*32840*/  LDL.LU R128, [R1+0x504] ;  /* 0x0005040001807983 */ /* 0x000ea20000300800 */
[----:B------:R-:W-:-:S03]  /*32850*/  IADD3.X R129, PT, PT, R129, UR8, RZ, P1, !PT ;  /* 0x0000000881817c10 */ /* 0x000fc60008ffe4ff */
[----:B------:R1:W-:Y:S01]  /*32860*/  STL [R1+0xb3c], R125 ;  /* 0x000b3c7d01007387 */ /* 0x0003e20000100800 */
[----:B------:R-:W-:-:S03]  /*32870*/  IADD3.X R130, PT, PT, R130, UR8, RZ, P2, !PT ;  /* 0x0000000882827c10 */ /* 0x000fc600097fe4ff */
[----:B------:R1:W-:Y:S04]  /*32880*/  LDGSTS.E [R3+0xcb00], desc[UR14][R112.64], P0 ;  /* 0x0cb0000070037fae */ /* 0x0003e800081a100e */
[----:B------:R3:W-:Y:S04]  /*32890*/  STL [R1+0xb38], R129 ;  /* 0x000b388101007387 */ /* 0x0007e80000100800 */
[----:B------:R-:W-:Y:S01]  /*328a0*/  STL [R1+0xb7c], R127 ;  /* 0x000b7c7f01007387 */ /* 0x000fe20000100800 */
[----:B-1----:R-:W-:-:S03]  /*328b0*/  IMAD.MOV.U32 R112, RZ, RZ, R125 ;  /* 0x000000ffff707224 */ /* 0x002fc600078e007d */
[----:B------:R-:W2:Y:S01]  /*328c0*/  LDL.LU R125, [R1+0x4c0] ;  /* 0x0004c000017d7983 */ /* 0x000ea20000300800 */
[----:B------:R-:W-:-:S03]  /*328d0*/  IMAD.MOV.U32 R113, RZ, RZ, R129 ;  /* 0x000000ffff717224 */ /* 0x000fc600078e0081 */
[----:B------:R-:W-:Y:S01]  /*328e0*/  STL [R1+0xb78], R130 ;  /* 0x000b788201007387 */ /* 0x000fe20000100800 */
[----:B---3--:R-:W-:-:S03]  /*328f0*/  IADD3 R116, P1, PT, R116, UR17, RZ ;  /* 0x0000001174747c10 */ /* 0x008fc6000ff3e0ff */
        /* <DEDUP_REMOVED lines=12> */
[----:B------:R1:W-:Y:S04]  /*329c0*/  STL [R1+0xbfc], R120 ;  /* 0x000bfc7801007387 */ /* 0x0003e80000100800 */
[----:B------:R-:W3:Y:S04]  /*329d0*/  LDL.LU R116, [R1+0x544] ;  /* 0x0005440001747983 */ /* 0x000ee80000300800 */
[----:B------:R-:W-:Y:S04]  /*329e0*/  STL [R1+0xbf8], R126 ;  /* 0x000bf87e01007387 */ /* 0x000fe80000100800 */
[----:B------:R4:W-:Y:S04]  /*329f0*/  LDGSTS.E [R3+0xe300], desc[UR14][R112.64], P0 ;  /* 0x0e30000070037fae */ /* 0x0009e800081a100e */
[----:B-1----:R-:W3:Y:S01]  /*32a00*/  LDL.LU R117, [R1+0x584] ;  /* 0x0005840001757983 */ /* 0x002ee20000300800 */
[----:B----4-:R-:W-:Y:S01]  /*32a10*/  IADD3 R115, P1, PT, R115, UR17, RZ ;  /* 0x0000001173737c10 */ /* 0x010fe2000ff3e0ff */
[----:B------:R-:W-:-:S02]  /*32a20*/  IMAD.MOV.U32 R112, RZ, RZ, R120 ;  /* 0x000000ffff707224 */ /* 0x000fc400078e0078 */
[----:B------:R-:W4:Y:S01]  /*32a30*/  LDL.LU R120, [R1+0x540] ;  /* 0x0005400001787983 */ /* 0x000f220000300800 */
[----:B------:R-:W-:-:S03]  /*32a40*/  MOV R113, R126 ;  /* 0x0000007e00717202 */ /* 0x000fc60000000f00 */
[----:B------:R-:W4:Y:S01]  /*32a50*/  LDL.LU R127, [R1+0x580] ;  /* 0x00058000017f7983 */ /* 0x000f220000300800 */
[----:B------:R-:W-:-:S03]  /*32a60*/  IADD3 R121, P2, PT, R121, UR17, RZ ;  /* 0x0000001179797c10 */ /* 0x000fc6000ff5e0ff */
[----:B------:R1:W-:Y:S04]  /*32a70*/  LDGSTS.E [R3+0xeb00], desc[UR14][R112.64], P0 ;  /* 0x0eb0000070037fae */ /* 0x0003e800081a100e */
[----:B------:R1:W-:Y:S02]  /*32a80*/  STL [R1+0xc3c], R115 ;  /* 0x000c3c7301007387 */ /* 0x0003e40000100800 */
[----:B-1----:R-:W-:Y:S01]  /*32a90*/  IMAD.MOV.U32 R112, RZ, RZ, R115 ;  /* 0x000000ffff707224 */ /* 0x002fe200078e0073 */
[----:B------:R-:W-:-:S05]  /*32aa0*/  IADD3.X R118, PT, PT, R118, UR8, RZ, P1, !PT ;  /* 0x0000000876767c10 */ /* 0x000fca0008ffe4ff */
[----:B------:R-:W-:Y:S01]  /*32ab0*/  IMAD.MOV.U32 R113, RZ, RZ, R118 ;  /* 0x000000ffff717224 */ /* 0x000fe200078e0076 */
[----:B------:R1:W-:Y:S01]  /*32ac0*/  STL [R1+0xc38], R118 ;  /* 0x000c387601007387 */ /* 0x0003e20000100800 */
[----:B------:R-:W-:-:S03]  /*32ad0*/  IADD3.X R124, PT, PT, R124, UR8, RZ, P2, !PT ;  /* 0x000000087c7c7c10 */ /* 0x000fc600097fe4ff */
[----:B------:R-:W-:Y:S04]  /*32ae0*/  STL [R1+0xc7c], R121 ;  /* 0x000c7c7901007387 */ /* 0x000fe80000100800 */
[----:B------:R-:W4:Y:S04]  /*32af0*/  LDL.LU R115, [R1+0x5c4] ;  /* 0x0005c40001737983 */ /* 0x000f280000300800 */
[----:B------:R1:W-:Y:S04]  /*32b00*/  STL [R1+0xc78], R124 ;  /* 0x000c787c01007387 */ /* 0x0003e80000100800 */
[----:B------:R1:W-:Y:S04]  /*32b10*/  LDGSTS.E [R3+0xf300], desc[UR14][R112.64], P0 ;  /* 0x0f30000070037fae */ /* 0x0003e800081a100e */
[----:B-1----:R-:W4:Y:S01]  /*32b20*/  LDL.LU R118, [R1+0x604] ;  /* 0x0006040001767983 */ /* 0x002f220000300800 */
[----:B------:R-:W-:-:S03]  /*32b30*/  IMAD.MOV.U32 R113, RZ, RZ, R124 ;  /* 0x000000ffff717224 */ /* 0x000fc600078e007c */
[----:B------:R-:W4:Y:S04]  /*32b40*/  LDL.LU R124, [R1+0x5c0] ;  /* 0x0005c000017c7983 */ /* 0x000f280000300800 */
[----:B------:R-:W4:Y:S01]  /*32b50*/  LDL.LU R126, [R1+0x600] ;  /* 0x00060000017e7983 */ /* 0x000f220000300800 */
[----:B--2---:R-:W-:Y:S02]  /*32b60*/  IADD3 R122, P1, PT, R122, UR17, RZ ;  /* 0x000000117a7a7c10 */ /* 0x004fe4000ff3e0ff */
[----:B------:R-:W-:Y:S01]  /*32b70*/  IADD3 R128, P2, PT, R128, UR17, RZ ;  /* 0x0000001180807c10 */ /* 0x000fe2000ff5e0ff */
[----:B------:R-:W-:Y:S02]  /*32b80*/  IMAD.MOV.U32 R112, RZ, RZ, R121 ;  /* 0x000000ffff707224 */ /* 0x000fe400078e0079 */
[----:B------:R-:W-:Y:S04]  /*32b90*/  STL [R1+0x4c4], R122 ;  /* 0x0004c47a01007387 */ /* 0x000fe80000100800 */
[----:B------:R1:W-:Y:S01]  /*32ba0*/  LDGSTS.E [R3+0xfb00], desc[UR14][R112.64], P0 ;  /* 0x0fb0000070037fae */ /* 0x0003e200081a100e */
[----:B------:R-:W-:-:S05]  /*32bb0*/  IADD3.X R125, PT, PT, R125, UR8, RZ, P1, !PT ;  /* 0x000000087d7d7c10 */ /* 0x000fca0008ffe4ff */
[----:B------:R2:W-:Y:S01]  /*32bc0*/  STL [R1+0x4c0], R125 ;  /* 0x0004c07d01007387 */ /* 0x0005e20000100800 */
[----:B---3--:R-:W-:-:S03]  /*32bd0*/  IADD3.X R129, PT, PT, R129, UR8, RZ, P2, !PT ;  /* 0x0000000881817c10 */ /* 0x008fc600097fe4ff */
[----:B------:R-:W-:Y:S01]  /*32be0*/  STL [R1+0x504], R128 ;  /* 0x0005048001007387 */ /* 0x000fe20000100800 */
[----:B-1----:R-:W-:-:S03]  /*32bf0*/  VIADD R3, R119, UR12 ;  /* 0x0000000c77037c36 */ /* 0x002fc60008000000 */
[----:B------:R-:W3:Y:S01]  /*32c00*/  LDL.LU R121, [R1+0x644] ;  /* 0x0006440001797983 */ /* 0x000ee20000300800 */
[----:B------:R-:W-:-:S03]  /*32c10*/  IMAD.MOV.U32 R113, RZ, RZ, R125 ;  /* 0x000000ffff717224 */ /* 0x000fc600078e007d */
[----:B------:R-:W-:Y:S04]  /*32c20*/  STL [R1+0x500], R129 ;  /* 0x0005008101007387 */ /* 0x000fe80000100800 */
[----:B------:R-:W3:Y:S01]  /*32c30*/  LDL.LU R119, [R1+0x684] ;  /* 0x0006840001777983 */ /* 0x000ee20000300800 */
[----:B------:R-:W-:-:S03]  /*32c40*/  IMAD.MOV.U32 R112, RZ, RZ, R122 ;  /* 0x000000ffff707224 */ /* 0x000fc600078e007a */
[----:B--2---:R-:W2:Y:S04]  /*32c50*/  LDL.LU R125, [R1+0x640] ;  /* 0x00064000017d7983 */ /* 0x004ea80000300800 */
[----:B------:R-:W2:Y:S04]  /*32c60*/  LDL.LU R122, [R1+0x680] ;  /* 0x00068000017a7983 */ /* 0x000ea80000300800 */
[----:B------:R1:W-:Y:S02]  /*32c70*/  LDGSTS.E [R3+0x400], desc[UR14][R112.64], P0 ;  /* 0x0040000070037fae */ /* 0x0003e400081a100e */
[----:B-1----:R-:W-:Y:S01]  /*32c80*/  IMAD.MOV.U32 R112, RZ, RZ, R128 ;  /* 0x000000ffff707224 */ /* 0x002fe200078e0080 */
[----:B------:R-:W-:-:S05]  /*32c90*/  MOV R113, R129 ;  /* 0x0000008100717202 */ /* 0x000fca0000000f00 */
[----:B------:R1:W-:Y:S01]  /*32ca0*/  LDGSTS.E [R3+0xc00], desc[UR14][R112.64], P0 ;  /* 0x00c0000070037fae */ /* 0x0003e200081a100e */
[----:B------:R-:W-:-:S05]  /*32cb0*/  IADD3 R116, P1, PT, R116, UR17, RZ ;  /* 0x0000001174747c10 */ /* 0x000fca000ff3e0ff */
[----:B------:R-:W-:Y:S01]  /*32cc0*/  STL [R1+0x544], R116 ;  /* 0x0005447401007387 */ /* 0x000fe20000100800 */
[----:B-1----:R-:W-:Y:S01]  /*32cd0*/  IMAD.MOV.U32 R112, RZ, RZ, R116 ;  /* 0x000000ffff707224 */ /* 0x002fe200078e0074 */
[----:B------:R-:W-:Y:S02]  /*32ce0*/  IADD3 R117, P2, PT, R117, UR17, RZ ;  /* 0x0000001175757c10 */ /* 0x000fe4000ff5e0ff */
[----:B----4-:R-:W-:Y:S02]  /*32cf0*/  IADD3.X R120, PT, PT, R120, UR8, RZ, P1, !PT ;  /* 0x0000000878787c10 */ /* 0x010fe40008ffe4ff */
[----:B------:R-:W-:-:S03]  /*32d00*/  IADD3.X R127, PT, PT, R127, UR8, RZ, P2, !PT ;  /* 0x000000087f7f7c10 */ /* 0x000fc600097fe4ff */
[----:B------:R-:W-:Y:S01]  /*32d10*/  IMAD.MOV.U32 R113, RZ, RZ, R120 ;  /* 0x000000ffff717224 */ /* 0x000fe200078e0078 */
[----:B------:R1:W-:Y:S04]  /*32d20*/  STL [R1+0x540], R120 ;  /* 0x0005407801007387 */ /* 0x0003e80000100800 */
[----:B------:R-:W-:Y:S04]  /*32d30*/  STL [R1+0x584], R117 ;  /* 0x0005847501007387 */ /* 0x000fe80000100800 */
[----:B------:R4:W-:Y:S04]  /*32d40*/  LDGSTS.E [R3+0x1400], desc[UR14][R112.64], P0 ;  /* 0x0140000070037fae */ /* 0x0009e800081a100e */
[----:B-1----:R-:W2:Y:S04]  /*32d50*/  LDL.LU R120, [R1+0x6c4] ;  /* 0x0006c40001787983 */ /* 0x002ea80000300800 */
[----:B------:R1:W-:Y:S04]  /*32d60*/  STL [R1+0x580], R127 ;  /* 0x0005807f01007387 */ /* 0x0003e80000100800 */
[----:B------:R-:W2:Y:S01]  /*32d70*/  LDL.LU R116, [R1+0x704] ;  /* 0x0007040001747983 */ /* 0x000ea20000300800 */
[----:B----4-:R-:W-:-:S03]  /*32d80*/  IMAD.MOV.U32 R113, RZ, RZ, R127 ;  /* 0x000000ffff717224 */ /* 0x010fc600078e007f */
[----:B-1----:R-:W4:Y:S01]  /*32d90*/  LDL.LU R127, [R1+0x6c0] ;  /* 0x0006c000017f7983 */ /* 0x002f220000300800 */
        /* <DEDUP_REMOVED lines=18> */
[----:B------:R-:W-:-:S03]  /*32ec0*/  IMAD.MOV.U32 R112, RZ, RZ, R118 ;  /* 0x000000ffff707224 */ /* 0x000fc600078e0076 */
[----:B------:R-:W4:Y:S01]  /*32ed0*/  LDL.LU R118, [R1+0x780] ;  /* 0x0007800001767983 */ /* 0x000f220000300800 */
[----:B---3--:R-:W-:Y:S02]  /*32ee0*/  IADD3 R121, P1, PT, R121, UR17, RZ ;  /* 0x0000001179797c10 */ /* 0x008fe4000ff3e0ff */
[----:B------:R-:W-:Y:S01]  /*32ef0*/  IADD3 R119, P2, PT, R119, UR17, RZ ;  /* 0x0000001177777c10 */ /* 0x000fe2000ff5e0ff */
[----:B------:R1:W-:Y:S01]  /*32f00*/  LDGSTS.E [R3+0x2c00], desc[UR14][R112.64], P0 ;  /* 0x02c0000070037fae */ /* 0x0003e200081a100e */
[----:B--2---:R-:W-:-:S03]  /*32f10*/  IADD3.X R125, PT, PT, R125, UR8, RZ, P1, !PT ;  /* 0x000000087d7d7c10 */ /* 0x004fc60008ffe4ff */
[----:B------:R2:W-:Y:S01]  /*32f20*/  STL [R1+0x644], R121 ;  /* 0x0006447901007387 */ /* 0x0005e20000100800 */
[----:B------:R-:W-:-:S03]  /*32f30*/  IADD3.X R122, PT, PT, R122, UR8, RZ, P2, !PT ;  /* 0x000000087a7a7c10 */ /* 0x000fc600097fe4ff */
[----:B------:R-:W-:Y:S01]  /*32f40*/  STL [R1+0x640], R125 ;  /* 0x0006407d01007387 */ /* 0x000fe20000100800 */
[----:B-1----:R-:W-:Y:S01]  /*32f50*/  MOV R112, R121 ;  /* 0x0000007900707202 */ /* 0x002fe20000000f00 */
[----:B------:R-:W-:Y:S02]  /*32f60*/  IMAD.MOV.U32 R113, RZ, RZ, R125 ;  /* 0x000000ffff717224 */ /* 0x000fe400078e007d */
[----:B------:R-:W-:Y:S04]  /*32f70*/  STL [R1+0x684], R119 ;  /* 0x0006847701007387 */ /* 0x000fe80000100800 */
[----:B--2---:R-:W2:Y:S04]  /*32f80*/  LDL.LU R121, [R1+0x7c4] ;  /* 0x0007c40001797983 */ /* 0x004ea80000300800 */
[----:B------:R1:W-:Y:S04]  /*32f90*/  STL [R1+0x680], R122 ;  /* 0x0006807a01007387 */ /* 0x0003e80000100800 */
[----:B------:R3:W-:Y:S04]  /*32fa0*/  LDGSTS.E [R3+0x3400], desc[UR14][R112.64], P0 ;  /* 0x0340000070037fae */ /* 0x0007e800081a100e */
[----:B------:R-:W2:Y:S01]  /*32fb0*/  LDL.LU R128, [R1+0x804] ;  /* 0x0008040001807983 */ /* 0x000ea20000300800 */
[----:B---3--:R-:W-:-:S03]  /*32fc0*/  IMAD.MOV.U32 R113, RZ, RZ, R122 ;  /* 0x000000ffff717224 */ /* 0x008fc600078e007a */
[----:B-1----:R-:W3:Y:S04]  /*32fd0*/  LDL.LU R122, [R1+0x7c0] ;  /* 0x0007c000017a7983 */ /* 0x002ee80000300800 */
[----:B------:R-:W3:Y:S01]  /*32fe0*/  LDL.LU R129, [R1+0x800] ;  /* 0x0008000001817983 */ /* 0x000ee20000300800 */
[----:B------:R-:W-:-:S03]  /*32ff0*/  IMAD.MOV.U32 R112, RZ, RZ, R119 ;  /* 0x000000ffff707224 */ /* 0x000fc600078e0077 */
[----:B------:R-:W3:Y:S04]  /*33000*/  LDL.LU R119, [R1+0x844] ;  /* 0x0008440001777983 */ /* 0x000ee80000300800 */
        /* <DEDUP_REMOVED lines=27> */
[----:B------:R-:W-:Y:S04]  /*331c0*/  STL [R1+0x784], R115 ;  /* 0x0007847301007387 */ /* 0x000fe80000100800 */
[----:B------:R-:W4:Y:S01]  /*331d0*/  LDL.LU R124, [R1+0x8c0] ;  /* 0x0008c000017c7983 */ /* 0x000f220000300800 */
[----:B------:R-:W-:-:S03]  /*331e0*/  MOV R113, R126 ;  /* 0x0000007e00717202 */ /* 0x000fc60000000f00 */
[----:B------:R2:W-:Y:S04]  /*331f0*/  STL [R1+0x780], R118 ;  /* 0x0007807601007387 */ /* 0x0005e80000100800 */
[----:B-1----:R-:W4:Y:S04]  /*33200*/  LDL.LU R126, [R1+0x900] ;  /* 0x00090000017e7983 */ /* 0x002f280000300800 */
[----:B------:R1:W-:Y:S01]  /*33210*/  LDGSTS.E [R3+0x5400], desc[UR14][R112.64], P0 ;  /* 0x0540000070037fae */ /* 0x0003e200081a100e */
[----:B--2---:R-:W-:Y:S01]  /*33220*/  IADD3 R121, P1, PT, R121, UR17, RZ ;  /* 0x0000001179797c10 */ /* 0x004fe2000ff3e0ff */
[----:B-1----:R-:W-:-:S02]  /*33230*/  IMAD.MOV.U32 R112, RZ, RZ, R115 ;  /* 0x000000ffff707224 */ /* 0x002fc400078e0073 */
[----:B------:R-:W-:Y:S01]  /*33240*/  IMAD.MOV.U32 R113, RZ, RZ, R118 ;  /* 0x000000ffff717224 */ /* 0x000fe200078e0076 */
[----:B------:R-:W-:Y:S01]  /*33250*/  IADD3 R128, P2, PT, R128, UR17, RZ ;  /* 0x0000001180807c10 */ /* 0x000fe2000ff5e0ff */
[----:B------:R-:W2:Y:S04]  /*33260*/  LDL.LU R118, [R1+0x944] ;  /* 0x0009440001767983 */ /* 0x000ea80000300800 */
[----:B------:R-:W2:Y:S01]  /*33270*/  LDL.LU R115, [R1+0x984] ;  /* 0x0009840001737983 */ /* 0x000ea20000300800 */
[----:B---3--:R-:W-:-:S03]  /*33280*/  IADD3.X R122, PT, PT, R122, UR8, RZ, P1, !PT ;  /* 0x000000087a7a7c10 */ /* 0x008fc60008ffe4ff */
[----:B------:R-:W-:Y:S01]  /*33290*/  STL [R1+0x7c4], R121 ;  /* 0x0007c47901007387 */ /* 0x000fe20000100800 */
[----:B------:R-:W-:-:S03]  /*332a0*/  IADD3.X R129, PT, PT, R129, UR8, RZ, P2, !PT ;  /* 0x0000000881817c10 */ /* 0x000fc600097fe4ff */
[----:B------:R1:W-:Y:S04]  /*332b0*/  LDGSTS.E [R3+0x5c00], desc[UR14][R112.64], P0 ;  /* 0x05c0000070037fae */ /* 0x0003e800081a100e */
[----:B------:R3:W-:Y:S04]  /*332c0*/  STL [R1+0x7c0], R122 ;  /* 0x0007c07a01007387 */ /* 0x0007e80000100800 */
[----:B------:R-:W-:Y:S01]  /*332d0*/  STL [R1+0x804], R128 ;  /* 0x0008048001007387 */ /* 0x000fe20000100800 */
[----:B-1----:R-:W-:-:S03]  /*332e0*/  IMAD.MOV.U32 R113, RZ, RZ, R122 ;  /* 0x000000ffff717224 */ /* 0x002fc600078e007a */
[----:B---3--:R-:W3:Y:S01]  /*332f0*/  LDL.LU R122, [R1+0x940] ;  /* 0x00094000017a7983 */ /* 0x008ee20000300800 */
[----:B------:R-:W-:Y:S01]  /*33300*/  IMAD.MOV.U32 R112, RZ, RZ, R121 ;  /* 0x000000ffff707224 */ /* 0x000fe200078e0079 */
[----:B------:R-:W-:Y:S02]  /*33310*/  IADD3 R119, P1, PT, R119, UR17, RZ ;  /* 0x0000001177777c10 */ /* 0x000fe4000ff3e0ff */
[----:B------:R-:W-:Y:S04]  /*33320*/  STL [R1+0x800], R129 ;  /* 0x0008008101007387 */ /* 0x000fe80000100800 */
[----:B------:R-:W3:Y:S01]  /*33330*/  LDL.LU R121, [R1+0x980] ;  /* 0x0009800001797983 */ /* 0x000ee20000300800 */
[----:B------:R-:W-:-:S03]  /*33340*/  IADD3 R125, P2, PT, R125, UR17, RZ ;  /* 0x000000117d7d7c10 */ /* 0x000fc6000ff5e0ff */
[----:B------:R1:W-:Y:S04]  /*33350*/  LDGSTS.E [R3+0x6400], desc[UR14][R112.64], P0 ;  /* 0x0640000070037fae */ /* 0x0003e800081a100e */
[----:B------:R-:W-:Y:S01]  /*33360*/  STL [R1+0x844], R119 ;  /* 0x0008447701007387 */ /* 0x000fe20000100800 */
        /* <DEDUP_REMOVED lines=16> */
[----:B------:R-:W-:-:S03]  /*33470*/  MOV R112, R125 ;  /* 0x0000007d00707202 */ /* 0x000fc60000000f00 */
[----:B------:R-:W4:Y:S01]  /*33480*/  LDL.LU R125, [R1+0xa00] ;  /* 0x000a0000017d7983 */ /* 0x000f220000300800 */
        /* <DEDUP_REMOVED lines=17> */
[----:B--2---:R-:W-:Y:S02]  /*335a0*/  IADD3 R118, P1, PT, R118, UR17, RZ ;  /* 0x0000001176767c10 */ /* 0x004fe4000ff3e0ff */
[----:B------:R-:W-:Y:S01]  /*335b0*/  IADD3 R115, P2, PT, R115, UR17, RZ ;  /* 0x0000001173737c10 */ /* 0x000fe2000ff5e0ff */
[----:B------:R1:W-:Y:S04]  /*335c0*/  LDGSTS.E [R3+0x8c00], desc[UR14][R112.64], P0 ;  /* 0x08c0000070037fae */ /* 0x0003e800081a100e */
[----:B------:R2:W-:Y:S01]  /*335d0*/  STL [R1+0x944], R118 ;  /* 0x0009447601007387 */ /* 0x0005e20000100800 */
[----:B---3--:R-:W-:Y:S01]  /*335e0*/  IADD3.X R122, PT, PT, R122, UR8, RZ, P1, !PT ;  /* 0x000000087a7a7c10 */ /* 0x008fe20008ffe4ff */
[----:B-1----:R-:W-:-:S04]  /*335f0*/  IMAD.MOV.U32 R112, RZ, RZ, R118 ;  /* 0x000000ffff707224 */ /* 0x002fc800078e0076 */
[----:B------:R-:W-:Y:S01]  /*33600*/  IMAD.MOV.U32 R113, RZ, RZ, R122 ;  /* 0x000000ffff717224 */ /* 0x000fe200078e007a */
[----:B------:R-:W-:Y:S01]  /*33610*/  STL [R1+0x940], R122 ;  /* 0x0009407a01007387 */ /* 0x000fe20000100800 */
[----:B------:R-:W-:-:S03]  /*33620*/  IADD3.X R121, PT, PT, R121, UR8, RZ, P2, !PT ;  /* 0x0000000879797c10 */ /* 0x000fc600097fe4ff */
[----:B------:R-:W-:Y:S04]  /*33630*/  STL [R1+0x984], R115 ;  /* 0x0009847301007387 */ /* 0x000fe80000100800 */
[----:B--2---:R-:W2:Y:S04]  /*33640*/  LDL.LU R118, [R1+0xac4] ;  /* 0x000ac40001767983 */ /* 0x004ea80000300800 */
[----:B------:R1:W-:Y:S04]  /*33650*/  STL [R1+0x980], R121 ;  /* 0x0009807901007387 */ /* 0x0003e80000100800 */
[----:B------:R3:W-:Y:S04]  /*33660*/  LDGSTS.E [R3+0x9400], desc[UR14][R112.64], P0 ;  /* 0x0940000070037fae */ /* 0x0007e800081a100e */
[----:B------:R-:W2:Y:S01]  /*33670*/  LDL.LU R128, [R1+0xb04] ;  /* 0x000b040001807983 */ /* 0x000ea20000300800 */
[----:B---3--:R-:W-:-:S03]  /*33680*/  MOV R113, R121 ;  /* 0x0000007900717202 */ /* 0x008fc60000000f00 */
        /* <DEDUP_REMOVED lines=13> */
[----:B------:R-:W-:Y:S04]  /*33760*/  STL [R1+0xa04], R119 ;  /* 0x000a047701007387 */ /* 0x000fe80000100800 */
[----:B------:R-:W4:Y:S01]  /*33770*/  LDL.LU R120, [R1+0xb40] ;  /* 0x000b400001787983 */ /* 0x000f220000300800 */
[----:B------:R-:W-:-:S03]  /*33780*/  IMAD.MOV.U32 R113, RZ, RZ, R127 ;  /* 0x000000ffff717224 */ /* 0x000fc600078e007f */
[----:B------:R1:W-:Y:S04]  /*33790*/  STL [R1+0xa00], R125 ;  /* 0x000a007d01007387 */ /* 0x0003e80000100800 */
[----:B-1----:R-:W4:Y:S04]  /*337a0*/  LDL.LU R127, [R1+0xb80] ;  /* 0x000b8000017f7983 */ /* 0x002f280000300800 */
[----:B------:R1:W-:Y:S02]  /*337b0*/  LDGSTS.E [R3+0xa400], desc[UR14][R112.64], P0 ;  /* 0x0a40000070037fae */ /* 0x0003e400081a100e */
[----:B-1----:R-:W-:-:S02]  /*337c0*/  IMAD.MOV.U32 R112, RZ, RZ, R119 ;  /* 0x000000ffff707224 */ /* 0x002fc400078e0077 */
[----:B------:R-:W-:Y:S02]  /*337d0*/  IMAD.MOV.U32 R113, RZ, RZ, R125 ;  /* 0x000000ffff717224 */ /* 0x000fe400078e007d */
[----:B------:R-:W4:Y:S04]  /*337e0*/  LDL.LU R125, [R1+0xbc4] ;  /* 0x000bc400017d7983 */ /* 0x000f280000300800 */
[----:B------:R-:W4:Y:S04]  /*337f0*/  LDL.LU R119, [R1+0xc04] ;  /* 0x000c040001777983 */ /* 0x000f280000300800 */
        /* <DEDUP_REMOVED lines=10> */
[----:B------:R-:W4:Y:S04]  /*338a0*/  LDL.LU R126, [R1+0xbc0] ;  /* 0x000bc000017e7983 */ /* 0x000f280000300800 */
[----:B------:R1:W-:Y:S04]  /*338b0*/  STL [R1+0xa80], R117 ;  /* 0x000a807501007387 */ /* 0x0003e80000100800 */
[----:B------:R-:W4:Y:S04]  /*338c0*/  LDL.LU R124, [R1+0xc00] ;  /* 0x000c0000017c7983 */ /* 0x000f280000300800 */
[----:B------:R1:W-:Y:S01]  /*338d0*/  LDGSTS.E [R3+0xb400], desc[UR14][R112.64], P0 ;  /* 0x0b40000070037fae */ /* 0x0003e200081a100e */
[----:B--2---:R-:W-:Y:S01]  /*338e0*/  IADD3 R118, P1, PT, R118, UR17, RZ ;  /* 0x0000001176767c10 */ /* 0x004fe2000ff3e0ff */
[----:B-1----:R-:W-:-:S02]  /*338f0*/  IMAD.MOV.U32 R112, RZ, RZ, R116 ;  /* 0x000000ffff707224 */ /* 0x002fc400078e0074 */
[----:B------:R-:W-:Y:S02]  /*33900*/  IMAD.MOV.U32 R113, RZ, RZ, R117 ;  /* 0x000000ffff717224 */ /* 0x000fe400078e0075 */
[----:B------:R-:W2:Y:S04]  /*33910*/  LDL.LU R117, [R1+0xc44] ;  /* 0x000c440001757983 */ /* 0x000ea80000300800 */
[----:B------:R-:W2:Y:S01]  /*33920*/  LDL.LU R116, [R1+0xc84] ;  /* 0x000c840001747983 */ /* 0x000ea20000300800 */
[----:B------:R-:W-:-:S03]  /*33930*/  IADD3 R128, P2, PT, R128, UR17, RZ ;  /* 0x0000001180807c10 */ /* 0x000fc6000ff5e0ff */
[----:B------:R-:W-:Y:S04]  /*33940*/  STL [R1+0xac4], R118 ;  /* 0x000ac47601007387 */ /* 0x000fe80000100800 */
[----:B------:R1:W-:Y:S01]  /*33950*/  LDGSTS.E [R3+0xbc00], desc[UR14][R112.64], P0 ;  /* 0x0bc0000070037fae */ /* 0x0003e200081a100e */
[----:B---3--:R-:W-:Y:S02]  /*33960*/  IADD3.X R121, PT, PT, R121, UR8, RZ, P1, !PT ;  /* 0x0000000879797c10 */ /* 0x008fe40008ffe4ff */
[----:B------:R-:W-:-:S03]  /*33970*/  IADD3.X R129, PT, PT, R129, UR8, RZ, P2, !PT ;  /* 0x0000000881817c10 */ /* 0x000fc600097fe4ff */
[----:B------:R3:W-:Y:S01]  /*33980*/  STL [R1+0xac0], R121 ;  /* 0x000ac07901007387 */ /* 0x0007e20000100800 */
[----:B-1----:R-:W-:-:S03]  /*33990*/  IMAD.MOV.U32 R113, RZ, RZ, R121 ;  /* 0x000000ffff717224 */ /* 0x002fc600078e0079 */
[----:B------:R-:W-:Y:S01]  /*339a0*/  STL [R1+0xb04], R128 ;  /* 0x000b048001007387 */ /* 0x000fe20000100800 */
[----:B------:R-:W-:-:S03]  /*339b0*/  MOV R112, R118 ;  /* 0x0000007600707202 */ /* 0x000fc60000000f00 */
[----:B---3--:R-:W3:Y:S01]  /*339c0*/  LDL.LU R121, [R1+0xc40] ;  /* 0x000c400001797983 */ /* 0x008ee20000300800 */
[----:B------:R-:W-:-:S03]  /*339d0*/  IADD3 R115, P1, PT, R115, UR17, RZ ;  /* 0x0000001173737c10 */ /* 0x000fc6000ff3e0ff */
[----:B------:R-:W-:Y:S04]  /*339e0*/  STL [R1+0xb00], R129 ;  /* 0x000b008101007387 */ /* 0x000fe80000100800 */
[----:B------:R-:W3:Y:S01]  /*339f0*/  LDL.LU R118, [R1+0xc80] ;  /* 0x000c800001767983 */ /* 0x000ee20000300800 */
[----:B------:R-:W-:-:S03]  /*33a00*/  IADD3 R122, P2, PT, R122, UR17, RZ ;  /* 0x000000117a7a7c10 */ /* 0x000fc6000ff5e0ff */
[----:B------:R1:W-:Y:S04]  /*33a10*/  LDGSTS.E [R3+0xc400], desc[UR14][R112.64], P0 ;  /* 0x0c40000070037fae */ /* 0x0003e800081a100e */
[----:B------:R-:W-:Y:S01]  /*33a20*/  STL [R1+0xb44], R115 ;  /* 0x000b447301007387 */ /* 0x000fe20000100800 */
[----:B-1----:R-:W-:Y:S02]  /*33a30*/  IMAD.MOV.U32 R112, RZ, RZ, R128 ;  /* 0x000000ffff707224 */ /* 0x002fe400078e0080 */
[----:B------:R-:W-:-:S05]  /*33a40*/  IMAD.MOV.U32 R113, RZ, RZ, R129 ;  /* 0x000000ffff717224 */ /* 0x000fca00078e0081 */
[----:B------:R1:W-:Y:S01]  /*33a50*/  LDGSTS.E [R3+0xcc00], desc[UR14][R112.64], P0 ;  /* 0x0cc0000070037fae */ /* 0x0003e200081a100e */
[----:B----4-:R-:W-:Y:S01]  /*33a60*/  IADD3.X R120, PT, PT, R120, UR8, RZ, P1, !PT ;  /* 0x0000000878787c10 */ /* 0x010fe20008ffe4ff */
        /* <DEDUP_REMOVED lines=16> */
[----:B------:R-:W-:Y:S01]  /*33b70*/  STL [R1+0xbc4], R125 ;  /* 0x000bc47d01007387 */ /* 0x000fe20000100800 */
[----:B-1----:R-:W-:Y:S01]  /*33b80*/  IMAD.MOV.U32 R112, RZ, RZ, R125 ;  /* 0x000000ffff707224 */ /* 0x002fe200078e007d */
[----:B------:R-:W-:-:S04]  /*33b90*/  IADD3.X R126, PT, PT, R126, UR8, RZ, P1, !PT ;  /* 0x000000087e7e7c10 */ /* 0x000fc80008ffe4ff */
[----:B------:R-:W-:Y:S01]  /*33ba0*/  MOV R113, R126 ;  /* 0x0000007e00717202 */ /* 0x000fe20000000f00 */
[----:B------:R1:W-:Y:S01]  /*33bb0*/  STL [R1+0xbc0], R126 ;  /* 0x000bc07e01007387 */ /* 0x0003e20000100800 */
[----:B------:R-:W-:-:S03]  /*33bc0*/  IADD3.X R124, PT, PT, R124, UR8, RZ, P2, !PT ;  /* 0x000000087c7c7c10 */ /* 0x000fc600097fe4ff */
[----:B------:R1:W-:Y:S04]  /*33bd0*/  STL [R1+0xc04], R119 ;  /* 0x000c047701007387 */ /* 0x0003e80000100800 */
[----:B------:R1:W-:Y:S04]  /*33be0*/  LDGSTS.E [R3+0xe400], desc[UR14][R112.64], P0 ;  /* 0x0e40000070037fae */ /* 0x0003e800081a100e */
[----:B------:R-:W-:Y:S04]  /*33bf0*/  STL [R1+0xc00], R124 ;  /* 0x000c007c01007387 */ /* 0x000fe80000100800 */
[----:B-1----:R-:W4:Y:S01]  /*33c00*/  LDL.LU R126, [R1+0x548] ;  /* 0x00054800017e7983 */ /* 0x002f220000300800 */
[----:B------:R-:W-:-:S03]  /*33c10*/  IMAD.MOV.U32 R112, RZ, RZ, R119 ;  /* 0x000000ffff707224 */ /* 0x000fc600078e0077 */
[----:B------:R-:W4:Y:S04]  /*33c20*/  LDL.LU R119, [R1+0x54c] ;  /* 0x00054c0001777983 */ /* 0x000f280000300800 */
[----:B------:R-:W4:Y:S04]  /*33c30*/  LDL.LU R129, [R1+0x588] ;  /* 0x0005880001817983 */ /* 0x000f280000300800 */
[----:B------:R-:W4:Y:S01]  /*33c40*/  LDL.LU R128, [R1+0x58c] ;  /* 0x00058c0001807983 */ /* 0x000f220000300800 */
[----:B--2---:R-:W-:Y:S01]  /*33c50*/  IADD3 R117, P1, PT, R117, UR17, RZ ;  /* 0x0000001175757c10 */ /* 0x004fe2000ff3e0ff */
[----:B------:R-:W-:Y:S01]  /*33c60*/  IMAD.MOV.U32 R113, RZ, RZ, R124 ;  /* 0x000000ffff717224 */ /* 0x000fe200078e007c */
[----:B------:R-:W-:-:S03]  /*33c70*/  IADD3 R116, P2, PT, R116, UR17, RZ ;  /* 0x0000001174747c10 */ /* 0x000fc6000ff5e0ff */
[----:B------:R1:W-:Y:S04]  /*33c80*/  STL [R1+0xc44], R117 ;  /* 0x000c447501007387 */ /* 0x0003e80000100800 */
[----:B------:R2:W-:Y:S01]  /*33c90*/  LDGSTS.E [R3+0xec00], desc[UR14][R112.64], P0 ;  /* 0x0ec0000070037fae */ /* 0x0005e200081a100e */
[----:B---3--:R-:W-:Y:S01]  /*33ca0*/  IADD3.X R121, PT, PT, R121, UR8, RZ, P1, !PT ;  /* 0x0000000879797c10 */ /* 0x008fe20008ffe4ff */
[----:B--2---:R-:W-:-:S04]  /*33cb0*/  IMAD.MOV.U32 R112, RZ, RZ, R117 ;  /* 0x000000ffff707224 */ /* 0x004fc800078e0075 */
[----:B------:R-:W-:Y:S01]  /*33cc0*/  IMAD.MOV.U32 R113, RZ, RZ, R121 ;  /* 0x000000ffff717224 */ /* 0x000fe200078e0079 */
[----:B------:R2:W-:Y:S01]  /*33cd0*/  STL [R1+0xc40], R121 ;  /* 0x000c407901007387 */ /* 0x0005e20000100800 */
[----:B------:R-:W-:-:S03]  /*33ce0*/  IADD3.X R118, PT, PT, R118, UR8, RZ, P2, !PT ;  /* 0x0000000876767c10 */ /* 0x000fc600097fe4ff */
[----:B------:R-:W-:Y:S04]  /*33cf0*/  STL [R1+0xc84], R116 ;  /* 0x000c847401007387 */ /* 0x000fe80000100800 */
[----:B-1----:R-:W3:Y:S04]  /*33d00*/  LDL.LU R117, [R1+0x5cc] ;  /* 0x0005cc0001757983 */ /* 0x002ee80000300800 */
[----:B------:R1:W-:Y:S04]  /*33d10*/  STL [R1+0xc80], R118 ;  /* 0x000c807601007387 */ /* 0x0003e80000100800 */
[----:B------:R1:W-:Y:S04]  /*33d20*/  LDGSTS.E [R3+0xf400], desc[UR14][R112.64], P0 ;  /* 0x0f40000070037fae */ /* 0x0003e800081a100e */
[----:B--2---:R-:W2:Y:S01]  /*33d30*/  LDL.LU R121, [R1+0x60c] ;  /* 0x00060c0001797983 */ /* 0x004ea20000300800 */
[----:B-1----:R-:W-:-:S03]  /*33d40*/  IMAD.MOV.U32 R113, RZ, RZ, R118 ;  /* 0x000000ffff717224 */ /* 0x002fc600078e0076 */
[----:B------:R-:W2:Y:S04]  /*33d50*/  LDL.LU R118, [R1+0x5c8] ;  /* 0x0005c80001767983 */ /* 0x000ea80000300800 */
[----:B------:R-:W2:Y:S01]  /*33d60*/  LDL.LU R124, [R1+0x608] ;  /* 0x00060800017c7983 */ /* 0x000ea20000300800 */
[----:B------:R-:W-:-:S03]  /*33d70*/  IMAD.MOV.U32 R112, RZ, RZ, R116 ;  /* 0x000000ffff707224 */ /* 0x000fc600078e0074 */
[----:B------:R-:W2:Y:S04]  /*33d80*/  LDL.LU R116, [R1+0x64c] ;  /* 0x00064c0001747983 */ /* 0x000ea80000300800 */
[----:B------:R-:W2:Y:S04]  /*33d90*/  LDL.LU R125, [R1+0x68c] ;  /* 0x00068c00017d7983 */ /* 0x000ea80000300800 */
[----:B------:R1:W-:Y:S01]  /*33da0*/  LDGSTS.E [R3+0xfc00], desc[UR14][R112.64], P0 ;  /* 0x0fc0000070037fae */ /* 0x0003e200081a100e */
[----:B------:R-:W-:Y:S02]  /*33db0*/  IADD3 R120, P1, PT, R120, UR17, RZ ;  /* 0x0000001178787c10 */ /* 0x000fe4000ff3e0ff */
[----:B------:R-:W-:-:S03]  /*33dc0*/  IADD3 R115, P2, PT, R115, UR17, RZ ;  /* 0x0000001173737c10 */ /* 0x000fc6000ff5e0ff */
[----:B------:R4:W-:Y:S02]  /*33dd0*/  STL [R1+0x4cc], R120 ;  /* 0x0004cc7801007387 */ /* 0x0009e40000100800 */
[----:B----4-:R-:W-:Y:S02]  /*33de0*/  IADD3.X R127, PT, PT, R127, UR8, RZ, P1, !PT ;  /* 0x000000087f7f7c10 */ /* 0x010fe40008ffe4ff */
[----:B------:R-:W-:Y:S01]  /*33df0*/  STL [R1+0x50c], R115 ;  /* 0x00050c7301007387 */ /* 0x000fe20000100800 */
[----:B-1----:R-:W-:-:S03]  /*33e00*/  IMAD.MOV.U32 R112, RZ, RZ, R120 ;  /* 0x000000ffff707224 */ /* 0x002fc600078e0078 */
[----:B------:R1:W-:Y:S04]  /*33e10*/  STL [R1+0x4c8], R127 ;  /* 0x0004c87f01007387 */ /* 0x0003e80000100800 */
[----:B------:R-:W4:Y:S01]  /*33e20*/  LDL.LU R120, [R1+0x648] ;  /* 0x0006480001787983 */ /* 0x000f220000300800 */
[----:B------:R-:W-:Y:S02]  /*33e30*/  MOV R113, R127 ;  /* 0x0000007f00717202 */ /* 0x000fe40000000f00 */
[----:B------:R-:W-:Y:S01]  /*33e40*/  LOP3.LUT R3, R114, 0x50, RZ, 0x3c, !PT ;  /* 0x0000005072037812 */ /* 0x000fe200078e3cff */
[----:B-1----:R-:W4:Y:S01]  /*33e50*/  LDL.LU R127, [R1+0x688] ;  /* 0x00068800017f7983 */ /* 0x002f220000300800 */
[----:B------:R-:W-:-:S03]  /*33e60*/  IADD3.X R122, PT, PT, R122, UR8, RZ, P2, !PT ;  /* 0x000000087a7a7c10 */ /* 0x000fc600097fe4ff */
[----:B------:R-:W-:-:S05]  /*33e70*/  VIADD R3, R3, UR12 ;  /* 0x0000000c03037c36 */ /* 0x000fca0008000000 */
[----:B------:R1:W-:Y:S04]  /*33e80*/  LDGSTS.E [R3+0x500], desc[UR14][R112.64], P0 ;  /* 0x0050000070037fae */ /* 0x0003e800081a100e */
[----:B------:R1:W-:Y:S02]  /*33e90*/  STL [R1+0x508], R122 ;  /* 0x0005087a01007387 */ /* 0x0003e40000100800 */
[----:B-1----:R-:W-:Y:S02]  /*33ea0*/  IMAD.MOV.U32 R112, RZ, RZ, R115 ;  /* 0x000000ffff707224 */ /* 0x002fe400078e0073 */
[----:B------:R-:W-:Y:S02]  /*33eb0*/  IMAD.MOV.U32 R113, RZ, RZ, R122 ;  /* 0x000000ffff717224 */ /* 0x000fe400078e007a */
[----:B------:R-:W4:Y:S04]  /*33ec0*/  LDL.LU R122, [R1+0x6cc] ;  /* 0x0006cc00017a7983 */ /* 0x000f280000300800 */
[----:B------:R-:W4:Y:S04]  /*33ed0*/  LDL.LU R115, [R1+0x70c] ;  /* 0x00070c0001737983 */ /* 0x000f280000300800 */
[----:B------:R1:W-:Y:S01]  /*33ee0*/  LDGSTS.E [R3+0xd00], desc[UR14][R112.64], P0 ;  /* 0x00d0000070037fae */ /* 0x0003e200081a100e */
[----:B------:R-:W-:-:S04]  /*33ef0*/  IADD3 R119, P1, PT, R119, UR17, RZ ;  /* 0x0000001177777c10 */ /* 0x000fc8000ff3e0ff */
[----:B------:R-:W-:Y:S01]  /*33f00*/  IADD3.X R126, PT, PT, R126, UR8, RZ, P1, !PT ;  /* 0x000000087e7e7c10 */ /* 0x000fe20008ffe4ff */
[----:B------:R-:W-:Y:S01]  /*33f10*/  STL [R1+0x54c], R119 ;  /* 0x00054c7701007387 */ /* 0x000fe20000100800 */
[----:B------:R-:W-:-:S03]  /*33f20*/  IADD3 R128, P2, PT, R128, UR17, RZ ;  /* 0x0000001180807c10 */ /* 0x000fc6000ff5e0ff */
[----:B------:R1:W-:Y:S02]  /*33f30*/  STL [R1+0x548], R126 ;  /* 0x0005487e01007387 */ /* 0x0003e40000100800 */
[----:B-1----:R-:W-:Y:S01]  /*33f40*/  IMAD.MOV.U32 R113, RZ, RZ, R126 ;  /* 0x000000ffff717224 */ /* 0x002fe200078e007e */
[----:B------:R-:W-:Y:S01]  /*33f50*/  IADD3.X R129, PT, PT, R129, UR8, RZ, P2, !PT ;  /* 0x0000000881817c10 */ /* 0x000fe200097fe4ff */
[----:B------:R-:W-:Y:S01]  /*33f60*/  STL [R1+0x58c], R128 ;  /* 0x00058c8001007387 */ /* 0x000fe20000100800 */
[----:B------:R-:W-:-:S03]  /*33f70*/  IMAD.MOV.U32 R112, RZ, RZ, R119 ;  /* 0x000000ffff707224 */ /* 0x000fc600078e0077 */
[----:B------:R-:W4:Y:S04]  /*33f80*/  LDL.LU R126, [R1+0x6c8] ;  /* 0x0006c800017e7983 */ /* 0x000f280000300800 */
[----:B------:R-:W-:Y:S04]  /*33f90*/  STL [R1+0x588], R129 ;  /* 0x0005888101007387 */ /* 0x000fe80000100800 */
[----:B------:R-:W4:Y:S04]  /*33fa0*/  LDL.LU R119, [R1+0x708] ;  /* 0x0007080001777983 */ /* 0x000f280000300800 */
[----:B------:R1:W-:Y:S02]  /*33fb0*/  LDGSTS.E [R3+0x1500], desc[UR14][R112.64], P0 ;  /* 0x0150000070037fae */ /* 0x0003e400081a100e */
[----:B-1----:R-:W-:Y:S01]  /*33fc0*/  IMAD.MOV.U32 R112, RZ, RZ, R128 ;  /* 0x000000ffff707224 */ /* 0x002fe200078e0080 */
[----:B---3--:R-:W-:Y:S01]  /*33fd0*/  IADD3 R117, P1, PT, R117, UR17, RZ ;  /* 0x0000001175757c10 */ /* 0x008fe2000ff3e0ff */
[----:B------:R-:W-:-:S04]  /*33fe0*/  IMAD.MOV.U32 R113, RZ, RZ, R129 ;  /* 0x000000ffff717224 */ /* 0x000fc800078e0081 */
[----:B------:R1:W-:Y:S04]  /*33ff0*/  STL [R1+0x5cc], R117 ;  /* 0x0005cc7501007387 */ /* 0x0003e80000100800 */
[----:B------:R3:W-:Y:S01]  /*34000*/  LDGSTS.E [R3+0x1d00], desc[UR14][R112.64], P0 ;  /* 0x01d0000070037fae */ /* 0x0007e200081a100e */
[----:B--2---:R-:W-:Y:S02]  /*34010*/  IADD3 R121, P2, PT, R121, UR17, RZ ;  /* 0x0000001179797c10 */ /* 0x004fe4000ff5e0ff */
[----:B------:R-:W-:Y:S01]  /*34020*/  IADD3.X R118, PT, PT, R118, UR8, RZ, P1, !PT ;  /* 0x0000000876767c10 */ /* 0x000fe20008ffe4ff */
[----:B---3--:R-:W-:Y:S01]  /*34030*/  IMAD.MOV.U32 R112, RZ, RZ, R117 ;  /* 0x000000ffff707224 */ /* 0x008fe200078e0075 */
[----:B------:R-:W-:-:S03]  /*34040*/  IADD3.X R124, PT, PT, R124, UR8, RZ, P2, !PT ;  /* 0x000000087c7c7c10 */ /* 0x000fc600097fe4ff */
[----:B------:R-:W-:Y:S01]  /*34050*/  IMAD.MOV.U32 R113, RZ, RZ, R118 ;  /* 0x000000ffff717224 */ /* 0x000fe200078e0076 */
[----:B------:R2:W-:Y:S04]  /*34060*/  STL [R1+0x5c8], R118 ;  /* 0x0005c87601007387 */ /* 0x0005e80000100800 */
[----:B------:R-:W-:Y:S04]  /*34070*/  STL [R1+0x60c], R121 ;  /* 0x00060c7901007387 */ /* 0x000fe80000100800 */
[----:B-1----:R-:W3:Y:S01]  /*34080*/  LDL.LU R117, [R1+0x74c] ;  /* 0x00074c0001757983 */ /* 0x002ee20000300800 */
[----:B------:R-:W-:-:S03]  /*34090*/  IADD3 R116, P1, PT, R116, UR17, RZ ;  /* 0x0000001174747c10 */ /* 0x000fc6000ff3e0ff */
[----:B------:R1:W-:Y:S04]  /*340a0*/  STL [R1+0x608], R124 ;  /* 0x0006087c01007387 */ /* 0x0003e80000100800 */
[----:B------:R1:W-:Y:S04]  /*340b0*/  LDGSTS.E [R3+0x2500], desc[UR14][R112.64], P0 ;  /* 0x0250000070037fae */ /* 0x0003e800081a100e */
[----:B--2---:R-:W2:Y:S01]  /*340c0*/  LDL.LU R118, [R1+0x78c] ;  /* 0x00078c0001767983 */ /* 0x004ea20000300800 */
[----:B------:R-:W-:Y:S01]  /*340d0*/  IADD3 R125, P2, PT, R125, UR17, RZ ;  /* 0x000000117d7d7c10 */ /* 0x000fe2000ff5e0ff */
[----:B-1----:R-:W-:-:S02]  /*340e0*/  IMAD.MOV.U32 R113, RZ, RZ, R124 ;  /* 0x000000ffff717224 */ /* 0x002fc400078e007c */
[----:B------:R-:W2:Y:S01]  /*340f0*/  LDL.LU R124, [R1+0x748] ;  /* 0x00074800017c7983 */ /* 0x000ea20000300800 */
[----:B------:R-:W-:-:S03]  /*34100*/  MOV R112, R121 ;  /* 0x0000007900707202 */ /* 0x000fc60000000f00 */
[----:B------:R-:W2:Y:S04]  /*34110*/  LDL.LU R121, [R1+0x788] ;  /* 0x0007880001797983 */ /* 0x000ea80000300800 */
[----:B------:R1:W-:Y:S01]  /*34120*/  LDGSTS.E [R3+0x2d00], desc[UR14][R112.64], P0 ;  /* 0x02d0000070037fae */ /* 0x0003e200081a100e */
[----:B----4-:R-:W-:-:S03]  /*34130*/  IADD3.X R120, PT, PT, R120, UR8, RZ, P1, !PT ;  /* 0x0000000878787c10 */ /* 0x010fc60008ffe4ff */
[----:B------:R-:W-:Y:S04]  /*34140*/  STL [R1+0x64c], R116 ;  /* 0x00064c7401007387 */ /* 0x000fe80000100800 */
[----:B------:R4:W-:Y:S01]  /*34150*/  STL [R1+0x648], R120 ;  /* 0x0006487801007387 */ /* 0x0009e20000100800 */
[----:B------:R-:W-:Y:S01]  /*34160*/  IADD3.X R127, PT, PT, R127, UR8, RZ, P2, !PT ;  /* 0x000000087f7f7c10 */ /* 0x000fe200097fe4ff */
[----:B-1----:R-:W-:Y:S02]  /*34170*/  IMAD.MOV.U32 R112, RZ, RZ, R116 ;  /* 0x000000ffff707224 */ /* 0x002fe400078e0074 */
[----:B------:R-:W-:Y:S01]  /*34180*/  IMAD.MOV.U32 R113, RZ, RZ, R120 ;  /* 0x000000ffff717224 */ /* 0x000fe200078e0078 */
[----:B------:R-:W-:Y:S04]  /*34190*/  STL [R1+0x68c], R125 ;  /* 0x00068c7d01007387 */ /* 0x000fe80000100800 */
[----:B----4-:R-:W4:Y:S04]  /*341a0*/  LDL.LU R120, [R1+0x7cc] ;  /* 0x0007cc0001787983 */ /* 0x010f280000300800 */
[----:B------:R1:W-:Y:S04]  /*341b0*/  STL [R1+0x688], R127 ;  /* 0x0006887f01007387 */ /* 0x0003e80000100800 */
[----:B------:R1:W-:Y:S04]  /*341c0*/  LDGSTS.E [R3+0x3500], desc[UR14][R112.64], P0 ;  /* 0x0350000070037fae */ /* 0x0003e800081a100e */
[----:B------:R-:W4:Y:S01]  /*341d0*/  LDL.LU R116, [R1+0x80c] ;  /* 0x00080c0001747983 */ /* 0x000f220000300800 */
[----:B-1----:R-:W-:-:S03]  /*341e0*/  IMAD.MOV.U32 R113, RZ, RZ, R127 ;  /* 0x000000ffff717224 */ /* 0x002fc600078e007f */
[----:B------:R-:W4:Y:S01]  /*341f0*/  LDL.LU R127, [R1+0x7c8] ;  /* 0x0007c800017f7983 */ /* 0x000f220000300800 */
[----:B------:R-:W-:Y:S01]  /*34200*/  IMAD.MOV.U32 R112, RZ, RZ, R125 ;  /* 0x000000ffff707224 */ /* 0x000fe200078e007d */
[----:B------:R-:W-:Y:S02]  /*34210*/  IADD3 R122, P1, PT, R122, UR17, RZ ;  /* 0x000000117a7a7c10 */ /* 0x000fe4000ff3e0ff */
[----:B------:R-:W4:Y:S01]  /*34220*/  LDL.LU R125, [R1+0x808] ;  /* 0x00080800017d7983 */ /* 0x000f220000300800 */
[----:B------:R-:W-:-:S03]  /*34230*/  IADD3 R115, P2, PT, R115, UR17, RZ ;  /* 0x0000001173737c10 */ /* 0x000fc6000ff5e0ff */
[----:B------:R1:W-:Y:S04]  /*34240*/  STL [R1+0x6cc], R122 ;  /* 0x0006cc7a01007387 */ /* 0x0003e80000100800 */
[----:B------:R1:W-:Y:S02]  /*34250*/  LDGSTS.E [R3+0x3d00], desc[UR14][R112.64], P0 ;  /* 0x03d0000070037fae */ /* 0x0003e400081a100e */
[----:B-1----:R-:W-:Y:S01]  /*34260*/  IMAD.MOV.U32 R112, RZ, RZ, R122 ;  /* 0x000000ffff707224 */ /* 0x002fe200078e007a */
[----:B------:R-:W-:-:S05]  /*34270*/  IADD3.X R126, PT, PT, R126, UR8, RZ, P1, !PT ;  /* 0x000000087e7e7c10 */ /* 0x000fca0008ffe4ff */
[----:B------:R1:W-:Y:S01]  /*34280*/  STL [R1+0x6c8], R126 ;  /* 0x0006c87e01007387 */ /* 0x0003e20000100800 */
[----:B------:R-:W-:-:S03]  /*34290*/  IADD3.X R119, PT, PT, R119, UR8, RZ, P2, !PT ;  /* 0x0000000877777c10 */ /* 0x000fc600097fe4ff */
[----:B------:R1:W-:Y:S01]  /*342a0*/  STL [R1+0x70c], R115 ;  /* 0x00070c7301007387 */ /* 0x0003e20000100800 */
[----:B------:R-:W-:-:S03]  /*342b0*/  IMAD.MOV.U32 R113, RZ, RZ, R126 ;  /* 0x000000ffff717224 */ /* 0x000fc600078e007e */
[----:B------:R-:W4:Y:S04]  /*342c0*/  LDL.LU R122, [R1+0x84c] ;  /* 0x00084c00017a7983 */ /* 0x000f280000300800 */
[----:B------:R1:W-:Y:S04]  /*342d0*/  STL [R1+0x708], R119 ;  /* 0x0007087701007387 */ /* 0x0003e80000100800 */
[----:B------:R-:W4:Y:S04]  /*342e0*/  LDL.LU R128, [R1+0x88c] ;  /* 0x00088c0001807983 */ /* 0x000f280000300800 */
[----:B-1----:R-:W4:Y:S04]  /*342f0*/  LDL.LU R126, [R1+0x848] ;  /* 0x00084800017e7983 */ /* 0x002f280000300800 */
[----:B------:R-:W4:Y:S04]  /*34300*/  LDL.LU R129, [R1+0x888] ;  /* 0x0008880001817983 */ /* 0x000f280000300800 */
[----:B------:R1:W-:Y:S02]  /*34310*/  LDGSTS.E [R3+0x4500], desc[UR14][R112.64], P0 ;  /* 0x0450000070037fae */ /* 0x0003e400081a100e */
[----:B-1----:R-:W-:Y:S01]  /*34320*/  IMAD.MOV.U32 R112, RZ, RZ, R115 ;  /* 0x000000ffff707224 */ /* 0x002fe200078e0073 */
[----:B------:R-:W-:Y:S01]  /*34330*/  MOV R113, R119 ;  /* 0x0000007700717202 */ /* 0x000fe20000000f00 */
[----:B------:R-:W4:Y:S04]  /*34340*/  LDL.LU R115, [R1+0x8cc] ;  /* 0x0008cc0001737983 */ /* 0x000f280000300800 */
[----:B------:R-:W4:Y:S04]  /*34350*/  LDL.LU R119, [R1+0x90c] ;  /* 0x00090c0001777983 */ /* 0x000f280000300800 */
[----:B------:R1:W-:Y:S01]  /*34360*/  LDGSTS.E [R3+0x4d00], desc[UR14][R112.64], P0 ;  /* 0x04d0000070037fae */ /* 0x0003e200081a100e */
[----:B---3--:R-:W-:-:S05]  /*34370*/  IADD3 R117, P1, PT, R117, UR17, RZ ;  /* 0x0000001175757c10 */ /* 0x008fca000ff3e0ff */
[----:B------:R3:W-:Y:S01]  /*34380*/  STL [R1+0x74c], R117 ;  /* 0x00074c7501007387 */ /* 0x0007e20000100800 */
[----:B-1----:R-:W-:Y:S01]  /*34390*/  IMAD.MOV.U32 R112, RZ, RZ, R117 ;  /* 0x000000ffff707224 */ /* 0x002fe200078e0075 */
[----:B--2---:R-:W-:Y:S02]  /*343a0*/  IADD3 R118, P2, PT, R118, UR17, RZ ;  /* 0x0000001176767c10 */ /* 0x004fe4000ff5e0ff */
[----:B------:R-:W-:Y:S02]  /*343b0*/  IADD3.X R124, PT, PT, R124, UR8, RZ, P1, !PT ;  /* 0x000000087c7c7c10 */ /* 0x000fe40008ffe4ff */
[----:B------:R-:W-:-:S03]  /*343c0*/  IADD3.X R121, PT, PT, R121, UR8, RZ, P2, !PT ;  /* 0x0000000879797c10 */ /* 0x000fc600097fe4ff */
[----:B------:R1:W-:Y:S04]  /*343d0*/  STL [R1+0x748], R124 ;  /* 0x0007487c01007387 */ /* 0x0003e80000100800 */
[----:B------:R2:W-:Y:S01]  /*343e0*/  STL [R1+0x78c], R118 ;  /* 0x00078c7601007387 */ /* 0x0005e20000100800 */
[----:B------:R-:W-:-:S03]  /*343f0*/  IMAD.MOV.U32 R113, RZ, RZ, R124 ;  /* 0x000000ffff717224 */ /* 0x000fc600078e007c */
[----:B---3--:R-:W3:Y:S04]  /*34400*/  LDL.LU R117, [R1+0x8c8] ;  /* 0x0008c80001757983 */ /* 0x008ee80000300800 */
[----:B------:R2:W-:Y:S04]  /*34410*/  STL [R1+0x788], R121 ;  /* 0x0007887901007387 */ /* 0x0005e80000100800 */
[----:B-1----:R-:W3:Y:S04]  /*34420*/  LDL.LU R124, [R1+0x908] ;  /* 0x00090800017c7983 */ /* 0x002ee80000300800 */
[----:B------:R1:W-:Y:S01]  /*34430*/  LDGSTS.E [R3+0x5500], desc[UR14][R112.64], P0 ;  /* 0x0550000070037fae */ /* 0x0003e200081a100e */
[----:B----4-:R-:W-:Y:S01]  /*34440*/  IADD3 R120, P1, PT, R120, UR17, RZ ;  /* 0x0000001178787c10 */ /* 0x010fe2000ff3e0ff */
[----:B-1----:R-:W-:-:S02]  /*34450*/  IMAD.MOV.U32 R112, RZ, RZ, R118 ;  /* 0x000000ffff707224 */ /* 0x002fc400078e0076 */
[----:B------:R-:W-:Y:S01]  /*34460*/  IMAD.MOV.U32 R113, RZ, RZ, R121 ;  /* 0x000000ffff717224 */ /* 0x000fe200078e0079 */
[----:B------:R-:W-:Y:S01]  /*34470*/  IADD3 R116, P2, PT, R116, UR17, RZ ;  /* 0x0000001174747c10 */ /* 0x000fe2000ff5e0ff */
[----:B--2---:R-:W2:Y:S04]  /*34480*/  LDL.LU R118, [R1+0x94c] ;  /* 0x00094c0001767983 */ /* 0x004ea80000300800 */
[----:B------:R-:W4:Y:S01]  /*34490*/  LDL.LU R121, [R1+0x98c] ;  /* 0x00098c0001797983 */ /* 0x000f220000300800 */
[----:B------:R-:W-:-:S03]  /*344a0*/  IADD3.X R127, PT, PT, R127, UR8, RZ, P1, !PT ;  /* 0x000000087f7f7c10 */ /* 0x000fc60008ffe4ff */
[----:B------:R1:W-:Y:S01]  /*344b0*/  STL [R1+0x7cc], R120 ;  /* 0x0007cc7801007387 */ /* 0x0003e20000100800 */
[----:B------:R-:W-:-:S03]  /*344c0*/  IADD3.X R125, PT, PT, R125, UR8, RZ, P2, !PT ;  /* 0x000000087d7d7c10 */ /* 0x000fc600097fe4ff */
[----:B------:R1:W-:Y:S04]  /*344d0*/  LDGSTS.E [R3+0x5d00], desc[UR14][R112.64], P0 ;  /* 0x05d0000070037fae */ /* 0x0003e800081a100e */
[----:B------:R1:W-:Y:S04]  /*344e0*/  STL [R1+0x7c8], R127 ;  /* 0x0007c87f01007387 */ /* 0x0003e80000100800 */
[----:B------:R-:W-:Y:S01]  /*344f0*/  STL [R1+0x80c], R116 ;  /* 0x00080c7401007387 */ /* 0x000fe20000100800 */
[----:B-1----:R-:W-:-:S03]  /*34500*/  IMAD.MOV.U32 R112, RZ, RZ, R120 ;  /* 0x000000ffff707224 */ /* 0x002fc600078e0078 */
[----:B------:R-:W4:Y:S01]  /*34510*/  LDL.LU R120, [R1+0x948] ;  /* 0x0009480001787983 */ /* 0x000f220000300800 */
[----:B------:R-:W-:-:S03]  /*34520*/  IMAD.MOV.U32 R113, RZ, RZ, R127 ;  /* 0x000000ffff717224 */ /* 0x000fc600078e007f */
        /* <DEDUP_REMOVED lines=16> */
[----:B------:R-:W-:-:S03]  /*34630*/  MOV R112, R122 ;  /* 0x0000007a00707202 */ /* 0x000fc60000000f00 */
[----:B------:R-:W4:Y:S04]  /*34640*/  LDL.LU R126, [R1+0x9c8] ;  /* 0x0009c800017e7983 */ /* 0x000f280000300800 */
[----:B------:R-:W-:Y:S04]  /*34650*/  STL [R1+0x888], R129 ;  /* 0x0008888101007387 */ /* 0x000fe80000100800 */
[----:B------:R-:W4:Y:S01]  /*34660*/  LDL.LU R122, [R1+0xa08] ;  /* 0x000a0800017a7983 */ /* 0x000f220000300800 */
[----:B------:R-:W-:-:S03]  /*34670*/  IADD3 R115, P1, PT, R115, UR17, RZ ;  /* 0x0000001173737c10 */ /* 0x000fc6000ff3e0ff */
[----:B------:R1:W-:Y:S01]  /*34680*/  LDGSTS.E [R3+0x7500], desc[UR14][R112.64], P0 ;  /* 0x0750000070037fae */ /* 0x0003e200081a100e */
[----:B------:R-:W-:-:S03]  /*34690*/  IADD3 R119, P2, PT, R119, UR17, RZ ;  /* 0x0000001177777c10 */ /* 0x000fc6000ff5e0ff */
[----:B------:R-:W-:Y:S01]  /*346a0*/  STL [R1+0x8cc], R115 ;  /* 0x0008cc7301007387 */ /* 0x000fe20000100800 */
[----:B-1----:R-:W-:Y:S02]  /*346b0*/  IMAD.MOV.U32 R112, RZ, RZ, R128 ;  /* 0x000000ffff707224 */ /* 0x002fe400078e0080 */
[----:B------:R-:W-:-:S05]  /*346c0*/  IMAD.MOV.U32 R113, RZ, RZ, R129 ;  /* 0x000000ffff717224 */ /* 0x000fca00078e0081 */
[----:B------:R1:W-:Y:S02]  /*346d0*/  LDGSTS.E [R3+0x7d00], desc[UR14][R112.64], P0 ;  /* 0x07d0000070037fae */ /* 0x0003e400081a100e */
[----:B-1----:R-:W-:Y:S01]  /*346e0*/  IMAD.MOV.U32 R112, RZ, RZ, R115 ;  /* 0x000000ffff707224 */ /* 0x002fe200078e0073 */
[----:B---3--:R-:W-:-:S05]  /*346f0*/  IADD3.X R117, PT, PT, R117, UR8, RZ, P1, !PT ;  /* 0x0000000875757c10 */ /* 0x008fca0008ffe4ff */
        /* <DEDUP_REMOVED lines=8> */
[----:B---3--:R-:W-:Y:S01]  /*34780*/  IMAD.MOV.U32 R113, RZ, RZ, R124 ;  /* 0x000000ffff717224 */ /* 0x008fe200078e007c */
[----:B--2---:R-:W-:Y:S01]  /*34790*/  IADD3 R118, P1, PT, R118, UR17, RZ ;  /* 0x0000001176767c10 */ /* 0x004fe2000ff3e0ff */
[----:B------:R-:W-:Y:S01]  /*347a0*/  IMAD.MOV.U32 R112, RZ, RZ, R119 ;  /* 0x000000ffff707224 */ /* 0x000fe200078e0077 */
[----:B-1----:R-:W2:Y:S01]  /*347b0*/  LDL.LU R124, [R1+0xa48] ;  /* 0x000a4800017c7983 */ /* 0x002ea20000300800 */
[----:B----4-:R-:W-:-:S03]  /*347c0*/  IADD3 R121, P2, PT, R121, UR17, RZ ;  /* 0x0000001179797c10 */ /* 0x010fc6000ff5e0ff */
[----:B------:R-:W3:Y:S04]  /*347d0*/  LDL.LU R119, [R1+0xa88] ;  /* 0x000a880001777983 */ /* 0x000ee80000300800 */
[----:B------:R1:W-:Y:S04]  /*347e0*/  LDGSTS.E [R3+0x8d00], desc[UR14][R112.64], P0 ;  /* 0x08d0000070037fae */ /* 0x0003e800081a100e */
[----:B------:R-:W-:Y:S01]  /*347f0*/  STL [R1+0x94c], R118 ;  /* 0x00094c7601007387 */ /* 0x000fe20000100800 */
[----:B------:R-:W-:Y:S01]  /*34800*/  IADD3.X R120, PT, PT, R120, UR8, RZ, P1, !PT ;  /* 0x0000000878787c10 */ /* 0x000fe20008ffe4ff */
[----:B-1----:R-:W-:-:S03]  /*34810*/  IMAD.MOV.U32 R112, RZ, RZ, R118 ;  /* 0x000000ffff707224 */ /* 0x002fc600078e0076 */
[----:B------:R-:W-:Y:S01]  /*34820*/  MOV R113, R120 ;  /* 0x0000007800717202 */ /* 0x000fe20000000f00 */
[----:B------:R1:W-:Y:S01]  /*34830*/  STL [R1+0x948], R120 ;  /* 0x0009487801007387 */ /* 0x0003e20000100800 */
[----:B------:R-:W-:-:S03]  /*34840*/  IADD3.X R127, PT, PT, R127, UR8, RZ, P2, !PT ;  /* 0x000000087f7f7c10 */ /* 0x000fc600097fe4ff */
[----:B------:R4:W-:Y:S04]  /*34850*/  STL [R1+0x98c], R121 ;  /* 0x00098c7901007387 */ /* 0x0009e80000100800 */
[----:B------:R4:W-:Y:S04]  /*34860*/  LDGSTS.E [R3+0x9500], desc[UR14][R112.64], P0 ;  /* 0x0950000070037fae */ /* 0x0009e800081a100e */
[----:B-1----:R-:W3:Y:S04]  /*34870*/  LDL.LU R120, [R1+0xacc] ;  /* 0x000acc0001787983 */ /* 0x002ee80000300800 */
[----:B------:R1:W-:Y:S04]  /*34880*/  STL [R1+0x988], R127 ;  /* 0x0009887f01007387 */ /* 0x0003e80000100800 */
[----:B------:R-:W3:Y:S01]  /*34890*/  LDL.LU R118, [R1+0xb0c] ;  /* 0x000b0c0001767983 */ /* 0x000ee20000300800 */
[----:B----4-:R-:W-:-:S03]  /*348a0*/  IMAD.MOV.U32 R112, RZ, RZ, R121 ;  /* 0x000000ffff707224 */ /* 0x010fc600078e0079 */
[----:B------:R-:W4:Y:S01]  /*348b0*/  LDL.LU R121, [R1+0xac8] ;  /* 0x000ac80001797983 */ /* 0x000f220000300800 */
[----:B------:R-:W-:Y:S01]  /*348c0*/  IMAD.MOV.U32 R113, RZ, RZ, R127 ;  /* 0x000000ffff717224 */ /* 0x000fe200078e007f */
[----:B------:R-:W-:Y:S02]  /*348d0*/  IADD3 R125, P1, PT, R125, UR17, RZ ;  /* 0x000000117d7d7c10 */ /* 0x000fe4000ff3e0ff */
[----:B-1----:R-:W4:Y:S01]  /*348e0*/  LDL.LU R127, [R1+0xb08] ;  /* 0x000b0800017f7983 */ /* 0x002f220000300800 */
        /* <DEDUP_REMOVED lines=11> */
[----:B-1----:R-:W4:Y:S04]  /*349a0*/  LDL.LU R126, [R1+0xb8c] ;  /* 0x000b8c00017e7983 */ /* 0x002f280000300800 */
[----:B------:R-:W4:Y:S04]  /*349b0*/  LDL.LU R128, [R1+0xb48] ;  /* 0x000b480001807983 */ /* 0x000f280000300800 */
[----:B------:R-:W4:Y:S04]  /*349c0*/  LDL.LU R129, [R1+0xb88] ;  /* 0x000b880001817983 */ /* 0x000f280000300800 */
[----:B------:R1:W-:Y:S02]  /*349d0*/  LDGSTS.E [R3+0xa500], desc[UR14][R112.64], P0 ;  /* 0x0a50000070037fae */ /* 0x0003e400081a100e */
[----:B-1----:R-:W-:-:S02]  /*349e0*/  IMAD.MOV.U32 R112, RZ, RZ, R116 ;  /* 0x000000ffff707224 */ /* 0x002fc400078e0074 */
[----:B------:R-:W-:Y:S01]  /*349f0*/  IMAD.MOV.U32 R113, RZ, RZ, R122 ;  /* 0x000000ffff717224 */ /* 0x000fe200078e007a */
        /* <DEDUP_REMOVED lines=8> */
[----:B---3--:R-:W-:-:S03]  /*34a80*/  IADD3.X R119, PT, PT, R119, UR8, RZ, P2, !PT ;  /* 0x0000000877777c10 */ /* 0x008fc600097fe4ff */
[----:B------:R1:W-:Y:S01]  /*34a90*/  STL [R1+0xa48], R124 ;  /* 0x000a487c01007387 */ /* 0x0003e20000100800 */
[----:B------:R-:W-:-:S03]  /*34aa0*/  IMAD.MOV.U32 R113, RZ, RZ, R124 ;  /* 0x000000ffff717224 */ /* 0x000fc600078e007c */
[----:B------:R-:W-:Y:S04]  /*34ab0*/  STL [R1+0xa8c], R115 ;  /* 0x000a8c7301007387 */ /* 0x000fe80000100800 */
[----:B------:R-:W2:Y:S04]  /*34ac0*/  LDL.LU R117, [R1+0xbc8] ;  /* 0x000bc80001757983 */ /* 0x000ea80000300800 */
[----:B------:R3:W-:Y:S04]  /*34ad0*/  STL [R1+0xa88], R119 ;  /* 0x000a887701007387 */ /* 0x0007e80000100800 */
[----:B-1----:R-:W2:Y:S04]  /*34ae0*/  LDL.LU R124, [R1+0xc08] ;  /* 0x000c0800017c7983 */ /* 0x002ea80000300800 */
[----:B------:R1:W-:Y:S01]  /*34af0*/  LDGSTS.E [R3+0xb500], desc[UR14][R112.64], P0 ;  /* 0x0b50000070037fae */ /* 0x0003e200081a100e */
[----:B------:R-:W-:Y:S01]  /*34b00*/  IADD3 R120, P1, PT, R120, UR17, RZ ;  /* 0x0000001178787c10 */ /* 0x000fe2000ff3e0ff */
[----:B-1----:R-:W-:Y:S01]  /*34b10*/  IMAD.MOV.U32 R113, RZ, RZ, R119 ;  /* 0x000000ffff717224 */ /* 0x002fe200078e0077 */
[----:B------:R-:W-:Y:S01]  /*34b20*/  MOV R112, R115 ;  /* 0x0000007300707202 */ /* 0x000fe20000000f00 */
[----:B---3--:R-:W3:Y:S04]  /*34b30*/  LDL.LU R119, [R1+0xc4c] ;  /* 0x000c4c0001777983 */ /* 0x008ee80000300800 */
[----:B------:R-:W3:Y:S01]  /*34b40*/  LDL.LU R115, [R1+0xc8c] ;  /* 0x000c8c0001737983 */ /* 0x000ee20000300800 */
[----:B------:R-:W-:-:S02]  /*34b50*/  IADD3 R118, P2, PT, R118, UR17, RZ ;  /* 0x0000001176767c10 */ /* 0x000fc4000ff5e0ff */
[----:B----4-:R-:W-:Y:S01]  /*34b60*/  IADD3.X R121, PT, PT, R121, UR8, RZ, P1, !PT ;  /* 0x0000000879797c10 */ /* 0x010fe20008ffe4ff */
[----:B------:R-:W-:Y:S01]  /*34b70*/  STL [R1+0xacc], R120 ;  /* 0x000acc7801007387 */ /* 0x000fe20000100800 */
[----:B------:R-:W-:-:S03]  /*34b80*/  IADD3.X R127, PT, PT, R127, UR8, RZ, P2, !PT ;  /* 0x000000087f7f7c10 */ /* 0x000fc600097fe4ff */
[----:B------:R1:W-:Y:S04]  /*34b90*/  LDGSTS.E [R3+0xbd00], desc[UR14][R112.64], P0 ;  /* 0x0bd0000070037fae */ /* 0x0003e800081a100e */
[----:B------:R4:W-:Y:S04]  /*34ba0*/  STL [R1+0xac8], R121 ;  /* 0x000ac87901007387 */ /* 0x0009e80000100800 */
[----:B------:R4:W-:Y:S01]  /*34bb0*/  STL [R1+0xb0c], R118 ;  /* 0x000b0c7601007387 */ /* 0x0009e20000100800 */
[----:B-1----:R-:W-:-:S03]  /*34bc0*/  IMAD.MOV.U32 R113, RZ, RZ, R121 ;  /* 0x000000ffff717224 */ /* 0x002fc600078e0079 */
[----:B----4-:R-:W4:Y:S01]  /*34bd0*/  LDL.LU R121, [R1+0xc48] ;  /* 0x000c480001797983 */ /* 0x010f220000300800 */
[----:B------:R-:W-:-:S03]  /*34be0*/  IMAD.MOV.U32 R112, RZ, RZ, R120 ;  /* 0x000000ffff707224 */ /* 0x000fc600078e0078 */
[----:B------:R1:W-:Y:S04]  /*34bf0*/  STL [R1+0xb08], R127 ;  /* 0x000b087f01007387 */ /* 0x0003e80000100800 */
        /* <DEDUP_REMOVED lines=14> */
[----:B------:R-:W-:Y:S01]  /*34ce0*/  STL [R1+0xb8c], R126 ;  /* 0x000b8c7e01007387 */ /* 0x000fe20000100800 */
[----:B------:R-:W-:-:S03]  /*34cf0*/  IMAD.MOV.U32 R113, RZ, RZ, R128 ;  /* 0x000000ffff717224 */ /* 0x000fc600078e0080 */
[----:B------:R-:W4:Y:S04]  /*34d00*/  LDL.LU R125, [R1+0x4d0] ;  /* 0x0004d000017d7983 */ /* 0x000f280000300800 */
[----:B------:R-:W-:Y:S04]  /*34d10*/  STL [R1+0xb88], R129 ;  /* 0x000b888101007387 */ /* 0x000fe80000100800 */
[----:B-1----:R-:W4:Y:S01]  /*34d20*/  LDL.LU R128, [R1+0x510] ;  /* 0x0005100001807983 */ /* 0x002f220000300800 */
[----:B------:R-:W-:-:S03]  /*34d30*/  IADD3 R116, P1, PT, R116, UR17, RZ ;  /* 0x0000001174747c10 */ /* 0x000fc6000ff3e0ff */
[----:B------:R1:W-:Y:S01]  /*34d40*/  LDGSTS.E [R3+0xd500], desc[UR14][R112.64], P0 ;  /* 0x0d50000070037fae */ /* 0x0003e200081a100e */
[----:B------:R-:W-:-:S03]  /*34d50*/  IADD3 R122, P2, PT, R122, UR17, RZ ;  /* 0x000000117a7a7c10 */ /* 0x000fc6000ff5e0ff */
[----:B------:R2:W-:Y:S01]  /*34d60*/  STL [R1+0xbcc], R116 ;  /* 0x000bcc7401007387 */ /* 0x0005e20000100800 */
[----:B-1----:R-:W-:Y:S01]  /*34d70*/  IMAD.MOV.U32 R112, RZ, RZ, R126 ;  /* 0x000000ffff707224 */ /* 0x002fe200078e007e */
[----:B------:R-:W-:-:S05]  /*34d80*/  MOV R113, R129 ;  /* 0x0000008100717202 */ /* 0x000fca0000000f00 */
[----:B------:R1:W-:Y:S02]  /*34d90*/  LDGSTS.E [R3+0xdd00], desc[UR14][R112.64], P0 ;  /* 0x0dd0000070037fae */ /* 0x0003e400081a100e */
[----:B-1----:R-:W-:Y:S01]  /*34da0*/  IMAD.MOV.U32 R112, RZ, RZ, R116 ;  /* 0x000000ffff707224 */ /* 0x002fe200078e0074 */
[----:B--2---:R-:W-:-:S05]  /*34db0*/  IADD3.X R117, PT, PT, R117, UR8, RZ, P1, !PT ;  /* 0x0000000875757c10 */ /* 0x004fca0008ffe4ff */
        /* <DEDUP_REMOVED lines=8> */
[----:B---3--:R-:W-:Y:S01]  /*34e40*/  IADD3 R119, P1, PT, R119, UR17, RZ ;  /* 0x0000001177777c10 */ /* 0x008fe2000ff3e0ff */
[----:B------:R-:W-:-:S02]  /*34e50*/  IMAD.MOV.U32 R113, RZ, RZ, R124 ;  /* 0x000000ffff717224 */ /* 0x000fc400078e007c */
[----:B------:R-:W3:Y:S01]  /*34e60*/  LDL.LU R124, [R1+0x550] ;  /* 0x00055000017c7983 */ /* 0x000ee20000300800 */
[----:B------:R-:W-:Y:S01]  /*34e70*/  IMAD.MOV.U32 R112, RZ, RZ, R122 ;  /* 0x000000ffff707224 */ /* 0x000fe200078e007a */
[----:B------:R-:W-:Y:S02]  /*34e80*/  IADD3 R115, P2, PT, R115, UR17, RZ ;  /* 0x0000001173737c10 */ /* 0x000fe4000ff5e0ff */
[----:B------:R-:W3:Y:S04]  /*34e90*/  LDL.LU R126, [R1+0x590] ;  /* 0x00059000017e7983 */ /* 0x000ee80000300800 */
[----:B------:R1:W-:Y:S04]  /*34ea0*/  LDGSTS.E [R3+0xed00], desc[UR14][R112.64], P0 ;  /* 0x0ed0000070037fae */ /* 0x0003e800081a100e */
[----:B------:R1:W-:Y:S01]  /*34eb0*/  STL [R1+0xc4c], R119 ;  /* 0x000c4c7701007387 */ /* 0x0003e20000100800 */
[----:B----4-:R-:W-:Y:S01]  /*34ec0*/  IADD3.X R121, PT, PT, R121, UR8, RZ, P1, !PT ;  /* 0x0000000879797c10 */ /* 0x010fe20008ffe4ff */
[----:B-1----:R-:W-:-:S04]  /*34ed0*/  IMAD.MOV.U32 R112, RZ, RZ, R119 ;  /* 0x000000ffff707224 */ /* 0x002fc800078e0077 */
        /* <DEDUP_REMOVED lines=8> */
[----:B------:R-:W-:Y:S01]  /*34f60*/  IADD3 R118, P1, PT, R118, UR17, RZ ;  /* 0x0000001176767c10 */ /* 0x000fe2000ff3e0ff */
[----:B------:R-:W-:-:S02]  /*34f70*/  IMAD.MOV.U32 R113, RZ, RZ, R120 ;  /* 0x000000ffff717224 */ /* 0x000fc400078e0078 */
[----:B------:R-:W4:Y:S04]  /*34f80*/  LDL.LU R120, [R1+0x5d0] ;  /* 0x0005d00001787983 */ /* 0x000f280000300800 */
[----:B------:R-:W4:Y:S01]  /*34f90*/  LDL.LU R122, [R1+0x610] ;  /* 0x00061000017a7983 */ /* 0x000f220000300800 */
[----:B------:R-:W-:Y:S01]  /*34fa0*/  IMAD.MOV.U32 R112, RZ, RZ, R115 ;  /* 0x000000ffff707224 */ /* 0x000fe200078e0073 */
[----:B------:R-:W-:Y:S02]  /*34fb0*/  IADD3 R127, P2, PT, R127, UR17, RZ ;  /* 0x000000117f7f7c10 */ /* 0x000fe4000ff5e0ff */
[----:B------:R-:W-:Y:S04]  /*34fc0*/  STL [R1+0x4d4], R118 ;  /* 0x0004d47601007387 */ /* 0x000fe80000100800 */
[----:B------:R1:W-:Y:S02]  /*34fd0*/  LDGSTS.E [R3+0xfd00], desc[UR14][R112.64], P0 ;  /* 0x0fd0000070037fae */ /* 0x0003e400081a100e */
[----:B-1----:R-:W-:Y:S01]  /*34fe0*/  IADD3 R3, PT, PT, R123, UR12, RZ ;  /* 0x0000000c7b037c10 */ /* 0x002fe2000fffe0ff */
[----:B------:R-:W-:Y:S01]  /*34ff0*/  IMAD.MOV.U32 R112, RZ, RZ, R118 ;  /* 0x000000ffff707224 */ /* 0x000fe200078e0076 */
[----:B------:R-:W-:-:S05]  /*35000*/  IADD3.X R125, PT, PT, R125, UR8, RZ, P1, !PT ;  /* 0x000000087d7d7c10 */ /* 0x000fca0008ffe4ff */
[----:B------:R1:W-:Y:S01]  /*35010*/  STL [R1+0x4d0], R125 ;  /* 0x0004d07d01007387 */ /* 0x0003e20000100800 */
[----:B------:R-:W-:-:S03]  /*35020*/  IADD3.X R128, PT, PT, R128, UR8, RZ, P2, !PT ;  /* 0x0000000880807c10 */ /* 0x000fc600097fe4ff */
[----:B------:R-:W-:Y:S01]  /*35030*/  STL [R1+0x514], R127 ;  /* 0x0005147f01007387 */ /* 0x000fe20000100800 */
[----:B------:R-:W-:-:S03]  /*35040*/  IMAD.MOV.U32 R113, RZ, RZ, R125 ;  /* 0x000000ffff717224 */ /* 0x000fc600078e007d */
[----:B------:R-:W4:Y:S04]  /*35050*/  LDL.LU R123, [R1+0x654] ;  /* 0x00065400017b7983 */ /* 0x000f280000300800 */
[----:B------:R-:W-:Y:S04]  /*35060*/  STL [R1+0x510], R128 ;  /* 0x0005108001007387 */ /* 0x000fe80000100800 */
[----:B------:R-:W4:Y:S04]  /*35070*/  LDL.LU R115, [R1+0x694] ;  /* 0x0006940001737983 */ /* 0x000f280000300800 */
[----:B-1----:R-:W4:Y:S04]  /*35080*/  LDL.LU R125, [R1+0x650] ;  /* 0x00065000017d7983 */ /* 0x002f280000300800 */
[----:B------:R-:W4:Y:S04]  /*35090*/  LDL.LU R118, [R1+0x690] ;  /* 0x0006900001767983 */ /* 0x000f280000300800 */
[----:B------:R1:W-:Y:S02]  /*350a0*/  LDGSTS.E [R3+0x600], desc[UR14][R112.64], P0 ;  /* 0x0060000070037fae */ /* 0x0003e400081a100e */
[----:B-1----:R-:W-:-:S02]  /*350b0*/  IMAD.MOV.U32 R112, RZ, RZ, R127 ;  /* 0x000000ffff707224 */ /* 0x002fc400078e007f */
[----:B------:R-:W-:-:S05]  /*350c0*/  IMAD.MOV.U32 R113, RZ, RZ, R128 ;  /* 0x000000ffff717224 */ /* 0x000fca00078e0080 */
[----:B------:R1:W-:Y:S01]  /*350d0*/  LDGSTS.E [R3+0xe00], desc[UR14][R112.64], P0 ;  /* 0x00e0000070037fae */ /* 0x0003e200081a100e */
[----:B--2---:R-:W-:-:S05]  /*350e0*/  IADD3 R116, P1, PT, R116, UR17, RZ ;  /* 0x0000001174747c10 */ /* 0x004fca000ff3e0ff */
[----:B------:R-:W-:Y:S01]  /*350f0*/  STL [R1+0x554], R116 ;  /* 0x0005547401007387 */ /* 0x000fe20000100800 */
[----:B-1----:R-:W-:Y:S01]  /*35100*/  IMAD.MOV.U32 R112, RZ, RZ, R116 ;  /* 0x000000ffff707224 */ /* 0x002fe200078e0074 */
[----:B------:R-:W-:Y:S02]  /*35110*/  IADD3 R117, P2, PT, R117, UR17, RZ ;  /* 0x0000001175757c10 */ /* 0x000fe4000ff5e0ff */
[----:B---3--:R-:W-:Y:S02]  /*35120*/  IADD3.X R124, PT, PT, R124, UR8, RZ, P1, !PT ;  /* 0x000000087c7c7c10 */ /* 0x008fe40008ffe4ff */
[----:B------:R-:W-:-:S03]  /*35130*/  IADD3.X R126, PT, PT, R126, UR8, RZ, P2, !PT ;  /* 0x000000087e7e7c10 */ /* 0x000fc600097fe4ff */
[----:B------:R-:W-:Y:S01]  /*35140*/  IMAD.MOV.U32 R113, RZ, RZ, R124 ;  /* 0x000000ffff717224 */ /* 0x000fe200078e007c */
[----:B------:R1:W-:Y:S04]  /*35150*/  STL [R1+0x550], R124 ;  /* 0x0005507c01007387 */ /* 0x0003e80000100800 */
[----:B------:R-:W-:Y:S04]  /*35160*/  STL [R1+0x594], R117 ;  /* 0x0005947501007387 */ /* 0x000fe80000100800 */
[----:B------:R2:W-:Y:S04]  /*35170*/  LDGSTS.E [R3+0x1600], desc[UR14][R112.64], P0 ;  /* 0x0160000070037fae */ /* 0x0005e800081a100e */
[----:B-1----:R-:W3:Y:S04]  /*35180*/  LDL.LU R124, [R1+0x6d4] ;  /* 0x0006d400017c7983 */ /* 0x002ee80000300800 */
[----:B------:R1:W-:Y:S04]  /*35190*/  STL [R1+0x590], R126 ;  /* 0x0005907e01007387 */ /* 0x0003e80000100800 */
[----:B------:R-:W3:Y:S01]  /*351a0*/  LDL.LU R116, [R1+0x714] ;  /* 0x0007140001747983 */ /* 0x000ee20000300800 */
[----:B--2---:R-:W-:-:S02]  /*351b0*/  IMAD.MOV.U32 R113, RZ, RZ, R126 ;  /* 0x000000ffff717224 */ /* 0x004fc400078e007e */
[----:B------:R-:W-:Y:S01]  /*351c0*/  IMAD.MOV.U32 R112, RZ, RZ, R117 ;  /* 0x000000ffff707224 */ /* 0x000fe200078e0075 */
[----:B-1----:R-:W2:Y:S01]  /*351d0*/  LDL.LU R126, [R1+0x6d0] ;  /* 0x0006d000017e7983 */ /* 0x002ea20000300800 */
[----:B----4-:R-:W-:-:S03]  /*351e0*/  IADD3 R119, P1, PT, R119, UR17, RZ ;  /* 0x0000001177777c10 */ /* 0x010fc6000ff3e0ff */
[----:B------:R-:W4:Y:S04]  /*351f0*/  LDL.LU R117, [R1+0x710] ;  /* 0x0007100001757983 */ /* 0x000f280000300800 */
[----:B------:R1:W-:Y:S01]  /*35200*/  LDGSTS.E [R3+0x1e00], desc[UR14][R112.64], P0 ;  /* 0x01e0000070037fae */ /* 0x0003e200081a100e */
[----:B------:R-:W-:-:S03]  /*35210*/  IADD3 R121, P2, PT, R121, UR17, RZ ;  /* 0x0000001179797c10 */ /* 0x000fc6000ff5e0ff */
[----:B------:R1:W-:Y:S02]  /*35220*/  STL [R1+0x5d4], R119 ;  /* 0x0005d47701007387 */ /* 0x0003e40000100800 */
[----:B-1----:R-:W-:Y:S02]  /*35230*/  MOV R112, R119 ;  /* 0x0000007700707202 */ /* 0x002fe40000000f00 */
[----:B------:R-:W-:Y:S02]  /*35240*/  IADD3.X R120, PT, PT, R120, UR8, RZ, P1, !PT ;  /* 0x0000000878787c10 */ /* 0x000fe40008ffe4ff */
[----:B------:R-:W-:-:S03]  /*35250*/  IADD3.X R122, PT, PT, R122, UR8, RZ, P2, !PT ;  /* 0x000000087a7a7c10 */ /* 0x000fc600097fe4ff */
[----:B------:R-:W-:Y:S01]  /*35260*/  IMAD.MOV.U32 R113, RZ, RZ, R120 ;  /* 0x000000ffff717224 */ /* 0x000fe200078e0078 */
[----:B------:R1:W-:Y:S04]  /*35270*/  STL [R1+0x5d0], R120 ;  /* 0x0005d07801007387 */ /* 0x0003e80000100800 */
[----:B------:R-:W-:Y:S04]  /*35280*/  STL [R1+0x614], R121 ;  /* 0x0006147901007387 */ /* 0x000fe80000100800 */
[----:B------:R-:W4:Y:S04]  /*35290*/  LDL.LU R119, [R1+0x754] ;  /* 0x0007540001777983 */ /* 0x000f280000300800 */
[----:B------:R1:W-:Y:S04]  /*352a0*/  STL [R1+0x610], R122 ;  /* 0x0006107a01007387 */ /* 0x0003e80000100800 */
[----:B------:R1:W-:Y:S04]  /*352b0*/  LDGSTS.E [R3+0x2600], desc[UR14][R112.64], P0 ;  /* 0x0260000070037fae */ /* 0x0003e800081a100e */
[----:B-1----:R-:W4:Y:S01]  /*352c0*/  LDL.LU R120, [R1+0x794] ;  /* 0x0007940001787983 */ /* 0x002f220000300800 */
[----:B------:R-:W-:-:S03]  /*352d0*/  IMAD.MOV.U32 R113, RZ, RZ, R122 ;  /* 0x000000ffff717224 */ /* 0x000fc600078e007a */
[----:B------:R-:W4:Y:S01]  /*352e0*/  LDL.LU R122, [R1+0x750] ;  /* 0x00075000017a7983 */ /* 0x000f220000300800 */
[----:B------:R-:W-:-:S03]  /*352f0*/  IMAD.MOV.U32 R112, RZ, RZ, R121 ;  /* 0x000000ffff707224 */ /* 0x000fc600078e0079 */
[----:B------:R-:W4:Y:S04]  /*35300*/  LDL.LU R121, [R1+0x790] ;  /* 0x0007900001797983 */ /* 0x000f280000300800 */
[----:B------:R1:W-:Y:S01]  /*35310*/  LDGSTS.E [R3+0x2e00], desc[UR14][R112.64], P0 ;  /* 0x02e0000070037fae */ /* 0x0003e200081a100e */
[----:B------:R-:W-:Y:S02]  /*35320*/  IADD3 R123, P1, PT, R123, UR17, RZ ;  /* 0x000000117b7b7c10 */ /* 0x000fe4000ff3e0ff */
[----:B------:R-:W-:Y:S02]  /*35330*/  IADD3 R115, P2, PT, R115, UR17, RZ ;  /* 0x0000001173737c10 */ /* 0x000fe4000ff5e0ff */
[----:B------:R-:W-:Y:S01]  /*35340*/  IADD3.X R125, PT, PT, R125, UR8, RZ, P1, !PT ;  /* 0x000000087d7d7c10 */ /* 0x000fe20008ffe4ff */
[----:B------:R1:W-:Y:S02]  /*35350*/  STL [R1+0x654], R123 ;  /* 0x0006547b01007387 */ /* 0x0003e40000100800 */
[----:B-1----:R-:W-:Y:S01]  /*35360*/  IMAD.MOV.U32 R112, RZ, RZ, R123 ;  /* 0x000000ffff707224 */ /* 0x002fe200078e007b */
[----:B------:R-:W-:Y:S01]  /*35370*/  IADD3.X R118, PT, PT, R118, UR8, RZ, P2, !PT ;  /* 0x0000000876767c10 */ /* 0x000fe200097fe4ff */
[----:B------:R1:W-:Y:S04]  /*35380*/  STL [R1+0x650], R125 ;  /* 0x0006507d01007387 */ /* 0x0003e80000100800 */
        /* <DEDUP_REMOVED lines=8> */
[----:B-1----:R-:W-:-:S02]  /*35410*/  IMAD.MOV.U32 R112, RZ, RZ, R115 ;  /* 0x000000ffff707224 */ /* 0x002fc400078e0073 */
[----:B------:R-:W-:Y:S01]  /*35420*/  IMAD.MOV.U32 R113, RZ, RZ, R118 ;  /* 0x000000ffff717224 */ /* 0x000fe200078e0076 */
[----:B------:R-:W4:Y:S04]  /*35430*/  LDL.LU R115, [R1+0x854] ;  /* 0x0008540001737983 */ /* 0x000f280000300800 */
[----:B------:R-:W4:Y:S04]  /*35440*/  LDL.LU R118, [R1+0x894] ;  /* 0x0008940001767983 */ /* 0x000f280000300800 */
[----:B------:R1:W-:Y:S01]  /*35450*/  LDGSTS.E [R3+0x3e00], desc[UR14][R112.64], P0 ;  /* 0x03e0000070037fae */ /* 0x0003e200081a100e */
[----:B---3--:R-:W-:-:S05]  /*35460*/  IADD3 R124, P1, PT, R124, UR17, RZ ;  /* 0x000000117c7c7c10 */ /* 0x008fca000ff3e0ff */
[----:B------:R3:W-:Y:S01]  /*35470*/  STL [R1+0x6d4], R124 ;  /* 0x0006d47c01007387 */ /* 0x0007e20000100800 */
[----:B------:R-:W-:Y:S02]  /*35480*/  IADD3 R116, P2, PT, R116, UR17, RZ ;  /* 0x0000001174747c10 */ /* 0x000fe4000ff5e0ff */
[----:B--2---:R-:W-:Y:S01]  /*35490*/  IADD3.X R126, PT, PT, R126, UR8, RZ, P1, !PT ;  /* 0x000000087e7e7c10 */ /* 0x004fe20008ffe4ff */
[----:B-1----:R-:W-:-:S04]  /*354a0*/  IMAD.MOV.U32 R112, RZ, RZ, R124 ;  /* 0x000000ffff707224 */ /* 0x002fc800078e007c */
[----:B------:R1:W-:Y:S01]  /*354b0*/  STL [R1+0x6d0], R126 ;  /* 0x0006d07e01007387 */ /* 0x0003e20000100800 */
[----:B----4-:R-:W-:-:S03]  /*354c0*/  IADD3.X R117, PT, PT, R117, UR8, RZ, P2, !PT ;  /* 0x0000000875757c10 */ /* 0x010fc600097fe4ff */
[----:B------:R2:W-:Y:S01]  /*354d0*/  STL [R1+0x714], R116 ;  /* 0x0007147401007387 */ /* 0x0005e20000100800 */
[----:B------:R-:W-:-:S03]  /*354e0*/  MOV R113, R126 ;  /* 0x0000007e00717202 */ /* 0x000fc60000000f00 */
[----:B---3--:R-:W3:Y:S04]  /*354f0*/  LDL.LU R124, [R1+0x850] ;  /* 0x00085000017c7983 */ /* 0x008ee80000300800 */
[----:B------:R4:W-:Y:S04]  /*35500*/  STL [R1+0x710], R117 ;  /* 0x0007107501007387 */ /* 0x0009e80000100800 */
[----:B-1----:R-:W3:Y:S04]  /*35510*/  LDL.LU R126, [R1+0x890] ;  /* 0x00089000017e7983 */ /* 0x002ee80000300800 */
[----:B------:R1:W-:Y:S01]  /*35520*/  LDGSTS.E [R3+0x4600], desc[UR14][R112.64], P0 ;  /* 0x0460000070037fae */ /* 0x0003e200081a100e */
[----:B------:R-:W-:Y:S01]  /*35530*/  IADD3 R119, P1, PT, R119, UR17, RZ ;  /* 0x0000001177777c10 */ /* 0x000fe2000ff3e0ff */
[----:B-1----:R-:W-:-:S02]  /*35540*/  IMAD.MOV.U32 R112, RZ, RZ, R116 ;  /* 0x000000ffff707224 */ /* 0x002fc400078e0074 */
[----:B------:R-:W-:Y:S01]  /*35550*/  IMAD.MOV.U32 R113, RZ, RZ, R117 ;  /* 0x000000ffff717224 */ /* 0x000fe200078e0075 */
[----:B--2---:R-:W2:Y:S04]  /*35560*/  LDL.LU R116, [R1+0x8d4] ;  /* 0x0008d40001747983 */ /* 0x004ea80000300800 */
[----:B----4-:R-:W4:Y:S01]  /*35570*/  LDL.LU R117, [R1+0x914] ;  /* 0x0009140001757983 */ /* 0x010f220000300800 */
        /* <DEDUP_REMOVED lines=28> */
[----:B------:R-:W-:Y:S04]  /*35740*/  STL [R1+0x810], R128 ;  /* 0x0008108001007387 */ /* 0x000fe80000100800 */
[----:B------:R-:W4:Y:S01]  /*35750*/  LDL.LU R123, [R1+0x990] ;  /* 0x00099000017b7983 */ /* 0x000f220000300800 */
[----:B------:R-:W-:-:S03]  /*35760*/  IADD3 R115, P1, PT, R115, UR17, RZ ;  /* 0x0000001173737c10 */ /* 0x000fc6000ff3e0ff */
[----:B------:R1:W-:Y:S01]  /*35770*/  LDGSTS.E [R3+0x6600], desc[UR14][R112.64], P0 ;  /* 0x0660000070037fae */ /* 0x0003e200081a100e */
[----:B------:R-:W-:-:S03]  /*35780*/  IADD3 R118, P2, PT, R118, UR17, RZ ;  /* 0x0000001176767c10 */ /* 0x000fc6000ff5e0ff */
[----:B------:R-:W-:Y:S01]  /*35790*/  STL [R1+0x854], R115 ;  /* 0x0008547301007387 */ /* 0x000fe20000100800 */
[----:B-1----:R-:W-:Y:S01]  /*357a0*/  MOV R112, R127 ;  /* 0x0000007f00707202 */ /* 0x002fe20000000f00 */
        /* <DEDUP_REMOVED lines=13> */
[----:B--2---:R-:W-:-:S02]  /*35880*/  IADD3 R116, P1, PT, R116, UR17, RZ ;  /* 0x0000001174747c10 */ /* 0x004fc4000ff3e0ff */
[----:B-1----:R-:W2:Y:S01]  /*35890*/  LDL.LU R126, [R1+0x9d0] ;  /* 0x0009d000017e7983 */ /* 0x002ea20000300800 */
[----:B------:R-:W-:Y:S01]  /*358a0*/  IMAD.MOV.U32 R112, RZ, RZ, R118 ;  /* 0x000000ffff707224 */ /* 0x000fe200078e0076 */
[----:B----4-:R-:W-:Y:S02]  /*358b0*/  IADD3 R117, P2, PT, R117, UR17, RZ ;  /* 0x0000001175757c10 */ /* 0x010fe4000ff5e0ff */
[----:B------:R-:W3:Y:S04]  /*358c0*/  LDL.LU R118, [R1+0xa10] ;  /* 0x000a100001767983 */ /* 0x000ee80000300800 */
        /* <DEDUP_REMOVED lines=12> */
[----:B----4-:R-:W-:-:S03]  /*35990*/  MOV R113, R122 ;  /* 0x0000007a00717202 */ /* 0x010fc60000000f00 */
[----:B-1----:R-:W4:Y:S01]  /*359a0*/  LDL.LU R122, [R1+0xa50] ;  /* 0x000a5000017a7983 */ /* 0x002f220000300800 */
[----:B------:R-:W-:Y:S01]  /*359b0*/  IADD3 R120, P1, PT, R120, UR17, RZ ;  /* 0x0000001178787c10 */ /* 0x000fe2000ff3e0ff */
[----:B------:R-:W-:Y:S02]  /*359c0*/  IMAD.MOV.U32 R112, RZ, RZ, R117 ;  /* 0x000000ffff707224 */ /* 0x000fe400078e0075 */
[----:B------:R-:W4:Y:S01]  /*359d0*/  LDL.LU R117, [R1+0xa90] ;  /* 0x000a900001757983 */ /* 0x000f220000300800 */
        /* <DEDUP_REMOVED lines=9> */
[----:B------:R-:W4:Y:S04]  /*35a70*/  LDL.LU R120, [R1+0xad4] ;  /* 0x000ad40001787983 */ /* 0x000f280000300800 */
[----:B------:R1:W-:Y:S04]  /*35a80*/  STL [R1+0x990], R123 ;  /* 0x0009907b01007387 */ /* 0x0003e80000100800 */
[----:B------:R1:W-:Y:S04]  /*35a90*/  LDGSTS.E [R3+0x9600], desc[UR14][R112.64], P0 ;  /* 0x0960000070037fae */ /* 0x0003e800081a100e */
[----:B------:R-:W4:Y:S01]  /*35aa0*/  LDL.LU R127, [R1+0xb14] ;  /* 0x000b1400017f7983 */ /* 0x000f220000300800 */
[----:B-1----:R-:W-:-:S03]  /*35ab0*/  IMAD.MOV.U32 R112, RZ, RZ, R121 ;  /* 0x000000ffff707224 */ /* 0x002fc600078e0079 */
[----:B------:R-:W4:Y:S04]  /*35ac0*/  LDL.LU R121, [R1+0xad0] ;  /* 0x000ad00001797983 */ /* 0x000f280000300800 */
[----:B------:R-:W4:Y:S01]  /*35ad0*/  LDL.LU R128, [R1+0xb10] ;  /* 0x000b100001807983 */ /* 0x000f220000300800 */
[----:B------:R-:W-:-:S03]  /*35ae0*/  IMAD.MOV.U32 R113, RZ, RZ, R123 ;  /* 0x000000ffff717224 */ /* 0x000fc600078e007b */
[----:B------:R-:W4:Y:S04]  /*35af0*/  LDL.LU R125, [R1+0xb54] ;  /* 0x000b5400017d7983 */ /* 0x000f280000300800 */
[----:B------:R-:W4:Y:S04]  /*35b00*/  LDL.LU R123, [R1+0xb94] ;  /* 0x000b9400017b7983 */ /* 0x000f280000300800 */
[----:B------:R1:W-:Y:S01]  /*35b10*/  LDGSTS.E [R3+0x9e00], desc[UR14][R112.64], P0 ;  /* 0x09e0000070037fae */ /* 0x0003e200081a100e */
[----:B------:R-:W-:-:S05]  /*35b20*/  IADD3 R124, P1, PT, R124, UR17, RZ ;  /* 0x000000117c7c7c10 */ /* 0x000fca000ff3e0ff */
[----:B------:R-:W-:Y:S01]  /*35b30*/  STL [R1+0x9d4], R124 ;  /* 0x0009d47c01007387 */ /* 0x000fe20000100800 */
[----:B------:R-:W-:Y:S02]  /*35b40*/  IADD3 R115, P2, PT, R115, UR17, RZ ;  /* 0x0000001173737c10 */ /* 0x000fe4000ff5e0ff */
[----:B--2---:R-:W-:Y:S02]  /*35b50*/  IADD3.X R126, PT, PT, R126, UR8, RZ, P1, !PT ;  /* 0x000000087e7e7c10 */ /* 0x004fe40008ffe4ff */
[----:B---3--:R-:W-:-:S03]  /*35b60*/  IADD3.X R118, PT, PT, R118, UR8, RZ, P2, !PT ;  /* 0x0000000876767c10 */ /* 0x008fc600097fe4ff */
        /* <DEDUP_REMOVED lines=11> */
[----:B---3--:R-:W3:Y:S01]  /*35c20*/  LDL.LU R118, [R1+0xc14] ;  /* 0x000c140001767983 */ /* 0x008ee20000300800 */
[----:B------:R-:W-:-:S03]  /*35c30*/  IADD3 R119, P1, PT, R119, UR17, RZ ;  /* 0x0000001177777c10 */ /* 0x000fc6000ff3e0ff */
[----:B------:R1:W-:Y:S01]  /*35c40*/  LDGSTS.E [R3+0xae00], desc[UR14][R112.64], P0 ;  /* 0x0ae0000070037fae */ /* 0x0003e200081a100e */
[----:B------:R-:W-:-:S03]  /*35c50*/  IADD3 R116, P2, PT, R116, UR17, RZ ;  /* 0x0000001174747c10 */ /* 0x000fc6000ff5e0ff */
[----:B------:R4:W-:Y:S02]  /*35c60*/  STL [R1+0xa54], R119 ;  /* 0x000a547701007387 */ /* 0x0009e40000100800 */
[----:B----4-:R-:W-:Y:S02]  /*35c70*/  IADD3.X R122, PT, PT, R122, UR8, RZ, P1, !PT ;  /* 0x000000087a7a7c10 */ /* 0x010fe40008ffe4ff */
[----:B-1----:R-:W-:Y:S02]  /*35c80*/  MOV R112, R119 ;  /* 0x0000007700707202 */ /* 0x002fe40000000f00 */
[----:B------:R-:W-:Y:S01]  /*35c90*/  IADD3.X R117, PT, PT, R117, UR8, RZ, P2, !PT ;  /* 0x0000000875757c10 */ /* 0x000fe200097fe4ff */
        /* <DEDUP_REMOVED lines=32> */
[----:B--2---:R-:W-:-:S04]  /*35ea0*/  IADD3.X R126, PT, PT, R126, UR8, RZ, P1, !PT ;  /* 0x000000087e7e7c10 */ /* 0x004fc80008ffe4ff */
[----:B------:R-:W-:Y:S01]  /*35eb0*/  MOV R113, R126 ;  /* 0x0000007e00717202 */ /* 0x000fe20000000f00 */
[----:B------:R-:W-:Y:S01]  /*35ec0*/  STL [R1+0xb50], R126 ;  /* 0x000b507e01007387 */ /* 0x000fe20000100800 */
[----:B------:R-:W-:-:S03]  /*35ed0*/  IADD3.X R124, PT, PT, R124, UR8, RZ, P2, !PT ;  /* 0x000000087c7c7c10 */ /* 0x000fc600097fe4ff */
[----:B------:R1:W-:Y:S04]  /*35ee0*/  STL [R1+0xb94], R123 ;  /* 0x000b947b01007387 */ /* 0x0003e80000100800 */
[----:B------:R2:W-:Y:S04]  /*35ef0*/  LDGSTS.E [R3+0xd600], desc[UR14][R112.64], P0 ;  /* 0x0d60000070037fae */ /* 0x0005e800081a100e */
[----:B------:R-:W-:Y:S04]  /*35f00*/  STL [R1+0xb90], R124 ;  /* 0x000b907c01007387 */ /* 0x000fe80000100800 */
[----:B------:R-:W4:Y:S01]  /*35f10*/  LDL.LU R128, [R1+0x4d8] ;  /* 0x0004d80001807983 */ /* 0x000f220000300800 */
[----:B--2---:R-:W-:-:S03]  /*35f20*/  IMAD.MOV.U32 R112, RZ, RZ, R123 ;  /* 0x000000ffff707224 */ /* 0x004fc600078e007b */
[----:B-1----:R-:W2:Y:S01]  /*35f30*/  LDL.LU R123, [R1+0x4dc] ;  /* 0x0004dc00017b7983 */ /* 0x002ea20000300800 */
[----:B------:R-:W-:Y:S01]  /*35f40*/  IADD3 R115, P1, PT, R115, UR17, RZ ;  /* 0x0000001173737c10 */ /* 0x000fe2000ff3e0ff */
[----:B------:R-:W-:Y:S02]  /*35f50*/  IMAD.MOV.U32 R113, RZ, RZ, R124 ;  /* 0x000000ffff717224 */ /* 0x000fe400078e007c */
[----:B------:R-:W2:Y:S01]  /*35f60*/  LDL.LU R127, [R1+0x518] ;  /* 0x00051800017f7983 */ /* 0x000ea20000300800 */
[----:B---3--:R-:W-:-:S03]  /*35f70*/  IADD3 R118, P2, PT, R118, UR17, RZ ;  /* 0x0000001176767c10 */ /* 0x008fc6000ff5e0ff */
[----:B------:R-:W3:Y:S04]  /*35f80*/  LDL.LU R126, [R1+0x51c] ;  /* 0x00051c00017e7983 */ /* 0x000ee80000300800 */
[----:B------:R1:W-:Y:S04]  /*35f90*/  LDGSTS.E [R3+0xde00], desc[UR14][R112.64], P0 ;  /* 0x0de0000070037fae */ /* 0x0003e800081a100e */
[----:B------:R4:W-:Y:S01]  /*35fa0*/  STL [R1+0xbd4], R115 ;  /* 0x000bd47301007387 */ /* 0x0009e20000100800 */
[----:B-1----:R-:W-:Y:S01]  /*35fb0*/  IMAD.MOV.U32 R112, RZ, RZ, R115 ;  /* 0x000000ffff707224 */ /* 0x002fe200078e0073 */
[----:B----4-:R-:W-:-:S05]  /*35fc0*/  IADD3.X R119, PT, PT, R119, UR8, RZ, P1, !PT ;  /* 0x0000000877777c10 */ /* 0x010fca0008ffe4ff */
        /* <DEDUP_REMOVED lines=8> */
[----:B------:R-:W-:Y:S01]  /*36050*/  IADD3 R117, P1, PT, R117, UR17, RZ ;  /* 0x0000001175757c10 */ /* 0x000fe2000ff3e0ff */
[----:B----4-:R-:W-:-:S02]  /*36060*/  IMAD.MOV.U32 R112, RZ, RZ, R118 ;  /* 0x000000ffff707224 */ /* 0x010fc400078e0076 */
[----:B------:R-:W4:Y:S01]  /*36070*/  LDL.LU R118, [R1+0x558] ;  /* 0x0005580001767983 */ /* 0x000f220000300800 */
[----:B------:R-:W-:-:S03]  /*36080*/  IMAD.MOV.U32 R113, RZ, RZ, R122 ;  /* 0x000000ffff717224 */ /* 0x000fc600078e007a */
        /* <DEDUP_REMOVED lines=9> */
[----:B------:R-:W-:Y:S04]  /*36120*/  STL [R1+0xc94], R116 ;  /* 0x000c947401007387 */ /* 0x000fe80000100800 */
[----:B------:R-:W4:Y:S04]  /*36130*/  LDL.LU R117, [R1+0x5dc] ;  /* 0x0005dc0001757983 */ /* 0x000f280000300800 */
[----:B------:R1:W-:Y:S04]  /*36140*/  STL [R1+0xc90], R120 ;  /* 0x000c907801007387 */ /* 0x0003e80000100800 */
[----:B------:R1:W-:Y:S04]  /*36150*/  LDGSTS.E [R3+0xf600], desc[UR14][R112.64], P0 ;  /* 0x0f60000070037fae */ /* 0x0003e800081a100e */
[----:B------:R-:W4:Y:S01]  /*36160*/  LDL.LU R122, [R1+0x61c] ;  /* 0x00061c00017a7983 */ /* 0x000f220000300800 */
[----:B-1----:R-:W-:-:S03]  /*36170*/  IMAD.MOV.U32 R113, RZ, RZ, R120 ;  /* 0x000000ffff717224 */ /* 0x002fc600078e0078 */
[----:B------:R-:W4:Y:S04]  /*36180*/  LDL.LU R120, [R1+0x5d8] ;  /* 0x0005d80001787983 */ /* 0x000f280000300800 */
[----:B------:R-:W4:Y:S01]  /*36190*/  LDL.LU R125, [R1+0x618] ;  /* 0x00061800017d7983 */ /* 0x000f220000300800 */
[----:B------:R-:W-:-:S03]  /*361a0*/  MOV R112, R116 ;  /* 0x0000007400707202 */ /* 0x000fc60000000f00 */
[----:B------:R-:W4:Y:S04]  /*361b0*/  LDL.LU R121, [R1+0x65c] ;  /* 0x00065c0001797983 */ /* 0x000f280000300800 */
[----:B------:R1:W-:Y:S04]  /*361c0*/  LDGSTS.E [R3+0xfe00], desc[UR14][R112.64], P0 ;  /* 0x0fe0000070037fae */ /* 0x0003e800081a100e */
[----:B------:R-:W4:Y:S01]  /*361d0*/  LDL.LU R116, [R1+0x69c] ;  /* 0x00069c0001747983 */ /* 0x000f220000300800 */
[----:B-1----:R-:W-:-:S05]  /*361e0*/  LOP3.LUT R3, R114, 0x70, RZ, 0x3c, !PT ;  /* 0x0000007072037812 */ /* 0x002fca00078e3cff */
[----:B------:R-:W-:Y:S01]  /*361f0*/  VIADD R3, R3, UR12 ;  /* 0x0000000c03037c36 */ /* 0x000fe20008000000 */
[----:B--2---:R-:W-:-:S04]  /*36200*/  IADD3 R123, P1, PT, R123, UR17, RZ ;  /* 0x000000117b7b7c10 */ /* 0x004fc8000ff3e0ff */
[----:B------:R-:W-:Y:S01]  /*36210*/  IADD3.X R128, PT, PT, R128, UR8, RZ, P1, !PT ;  /* 0x0000000880807c10 */ /* 0x000fe20008ffe4ff */
[----:B------:R1:W-:Y:S01]  /*36220*/  STL [R1+0x4dc], R123 ;  /* 0x0004dc7b01007387 */ /* 0x0003e20000100800 */
[----:B---3--:R-:W-:-:S03]  /*36230*/  IADD3 R126, P2, PT, R126, UR17, RZ ;  /* 0x000000117e7e7c10 */ /* 0x008fc6000ff5e0ff */
[----:B------:R-:W-:Y:S01]  /*36240*/  STL [R1+0x4d8], R128 ;  /* 0x0004d88001007387 */ /* 0x000fe20000100800 */
[----:B------:R-:W-:Y:S01]  /*36250*/  IMAD.MOV.U32 R112, RZ, RZ, R123 ;  /* 0x000000ffff707224 */ /* 0x000fe200078e007b */
[----:B------:R-:W-:Y:S01]  /*36260*/  IADD3.X R127, PT, PT, R127, UR8, RZ, P2, !PT ;  /* 0x000000087f7f7c10 */ /* 0x000fe200097fe4ff */
[----:B------:R-:W-:Y:S01]  /*36270*/  IMAD.MOV.U32 R113, RZ, RZ, R128 ;  /* 0x000000ffff717224 */ /* 0x000fe200078e0080 */
[----:B------:R-:W-:Y:S04]  /*36280*/  STL [R1+0x51c], R126 ;  /* 0x00051c7e01007387 */ /* 0x000fe80000100800 */
[----:B-1----:R-:W2:Y:S04]  /*36290*/  LDL.LU R123, [R1+0x658] ;  /* 0x00065800017b7983 */ /* 0x002ea80000300800 */
[----:B------:R-:W-:Y:S04]  /*362a0*/  STL [R1+0x518], R127 ;  /* 0x0005187f01007387 */ /* 0x000fe80000100800 */
[----:B------:R1:W-:Y:S04]  /*362b0*/  LDGSTS.E [R3+0x700], desc[UR14][R112.64], P0 ;  /* 0x0070000070037fae */ /* 0x0003e800081a100e */
[----:B------:R-:W3:Y:S01]  /*362c0*/  LDL.LU R114, [R1+0x698] ;  /* 0x0006980001727983 */ /* 0x000ee20000300800 */
[----:B-1----:R-:W-:-:S02]  /*362d0*/  IMAD.MOV.U32 R112, RZ, RZ, R126 ;  /* 0x000000ffff707224 */ /* 0x002fc400078e007e */
[----:B------:R-:W-:-:S05]  /*362e0*/  IMAD.MOV.U32 R113, RZ, RZ, R127 ;  /* 0x000000ffff717224 */ /* 0x000fca00078e007f */
[----:B------:R1:W-:Y:S01]  /*362f0*/  LDGSTS.E [R3+0xf00], desc[UR14][R112.64], P0 ;  /* 0x00f0000070037fae */ /* 0x0003e200081a100e */
[----:B------:R-:W-:-:S05]  /*36300*/  IADD3 R115, P1, PT, R115, UR17, RZ ;  /* 0x0000001173737c10 */ /* 0x000fca000ff3e0ff */
[----:B------:R-:W-:Y:S01]  /*36310*/  STL [R1+0x55c], R115 ;  /* 0x00055c7301007387 */ /* 0x000fe20000100800 */
[----:B------:R-:W-:Y:S01]  /*36320*/  IADD3 R119, P2, PT, R119, UR17, RZ ;  /* 0x0000001177777c10 */ /* 0x000fe2000ff5e0ff */
[----:B-1----:R-:W-:Y:S01]  /*36330*/  IMAD.MOV.U32 R112, RZ, RZ, R115 ;  /* 0x000000ffff707224 */ /* 0x002fe200078e0073 */
[----:B----4-:R-:W-:Y:S02]  /*36340*/  IADD3.X R118, PT, PT, R118, UR8, RZ, P1, !PT ;  /* 0x0000000876767c10 */ /* 0x010fe40008ffe4ff */
[----:B------:R-:W-:-:S03]  /*36350*/  IADD3.X R124, PT, PT, R124, UR8, RZ, P2, !PT ;  /* 0x000000087c7c7c10 */ /* 0x000fc600097fe4ff */
[----:B------:R-:W-:Y:S01]  /*36360*/  IMAD.MOV.U32 R113, RZ, RZ, R118 ;  /* 0x000000ffff717224 */ /* 0x000fe200078e0076 */
[----:B------:R1:W-:Y:S04]  /*36370*/  STL [R1+0x558], R118 ;  /* 0x0005587601007387 */ /* 0x0003e80000100800 */
[----:B------:R4:W-:Y:S04]  /*36380*/  STL [R1+0x59c], R119 ;  /* 0x00059c7701007387 */ /* 0x0009e80000100800 */
[----:B------:R4:W-:Y:S04]  /*36390*/  LDGSTS.E [R3+0x1700], desc[UR14][R112.64], P0 ;  /* 0x0170000070037fae */ /* 0x0009e800081a100e */
[----:B-1----:R-:W3:Y:S04]  /*363a0*/  LDL.LU R118, [R1+0x6dc] ;  /* 0x0006dc0001767983 */ /* 0x002ee80000300800 */
[----:B------:R1:W-:Y:S04]  /*363b0*/  STL [R1+0x598], R124 ;  /* 0x0005987c01007387 */ /* 0x0003e80000100800 */
[----:B------:R-:W3:Y:S01]  /*363c0*/  LDL.LU R115, [R1+0x71c] ;  /* 0x00071c0001737983 */ /* 0x000ee20000300800 */
[----:B----4-:R-:W-:-:S03]  /*363d0*/  MOV R112, R119 ;  /* 0x0000007700707202 */ /* 0x010fc60000000f00 */
[----:B------:R-:W4:Y:S01]  /*363e0*/  LDL.LU R119, [R1+0x6d8] ;  /* 0x0006d80001777983 */ /* 0x000f220000300800 */
[----:B------:R-:W-:-:S03]  /*363f0*/  IMAD.MOV.U32 R113, RZ, RZ, R124 ;  /* 0x000000ffff717224 */ /* 0x000fc600078e007c */
[----:B-1----:R-:W4:Y:S04]  /*36400*/  LDL.LU R124, [R1+0x718] ;  /* 0x00071800017c7983 */ /* 0x002f280000300800 */
[----:B------:R1:W-:Y:S01]  /*36410*/  LDGSTS.E [R3+0x1f00], desc[UR14][R112.64], P0 ;  /* 0x01f0000070037fae */ /* 0x0003e200081a100e */
[----:B------:R-:W-:-:S05]  /*36420*/  IADD3 R117, P1, PT, R117, UR17, RZ ;  /* 0x0000001175757c10 */ /* 0x000fca000ff3e0ff */
[----:B------:R1:W-:Y:S02]  /*36430*/  STL [R1+0x5dc], R117 ;  /* 0x0005dc7501007387 */ /* 0x0003e40000100800 */
[----:B-1----:R-:W-:Y:S01]  /*36440*/  IMAD.MOV.U32 R112, RZ, RZ, R117 ;  /* 0x000000ffff707224 */ /* 0x002fe200078e0075 */
[----:B------:R-:W-:Y:S02]  /*36450*/  IADD3 R122, P2, PT, R122, UR17, RZ ;  /* 0x000000117a7a7c10 */ /* 0x000fe4000ff5e0ff */
        /* <DEDUP_REMOVED lines=12> */
[----:B------:R-:W4:Y:S01]  /*36520*/  LDL.LU R122, [R1+0x798] ;  /* 0x00079800017a7983 */ /* 0x000f220000300800 */
[----:B------:R-:W-:Y:S02]  /*36530*/  IADD3 R121, P1, PT, R121, UR17, RZ ;  /* 0x0000001179797c10 */ /* 0x000fe4000ff3e0ff */
[----:B------:R-:W-:Y:S01]  /*36540*/  IADD3 R116, P2, PT, R116, UR17, RZ ;  /* 0x0000001174747c10 */ /* 0x000fe2000ff5e0ff */
[----:B------:R1:W-:Y:S04]  /*36550*/  LDGSTS.E [R3+0x2f00], desc[UR14][R112.64], P0 ;  /* 0x02f0000070037fae */ /* 0x0003e800081a100e */
[----:B------:R2:W-:Y:S01]  /*36560*/  STL [R1+0x65c], R121 ;  /* 0x00065c7901007387 */ /* 0x0005e20000100800 */
[----:B-1----:R-:W-:Y:S01]  /*36570*/  IMAD.MOV.U32 R112, RZ, RZ, R121 ;  /* 0x000000ffff707224 */ /* 0x002fe200078e0079 */
[----:B--2---:R-:W-:-:S05]  /*36580*/  IADD3.X R123, PT, PT, R123, UR8, RZ, P1, !PT ;  /* 0x000000087b7b7c10 */ /* 0x004fca0008ffe4ff */
[----:B------:R1:W-:Y:S04]  /*36590*/  STL [R1+0x658], R123 ;  /* 0x0006587b01007387 */ /* 0x0003e80000100800 */
[----:B------:R-:W-:Y:S01]  /*365a0*/  STL [R1+0x69c], R116 ;  /* 0x00069c7401007387 */ /* 0x000fe20000100800 */
[----:B---3--:R-:W-:-:S03]  /*365b0*/  IADD3.X R114, PT, PT, R114, UR8, RZ, P2, !PT ;  /* 0x0000000872727c10 */ /* 0x008fc600097fe4ff */
[----:B------:R-:W2:Y:S01]  /*365c0*/  LDL.LU R121, [R1+0x7dc] ;  /* 0x0007dc0001797983 */ /* 0x000ea20000300800 */
[----:B------:R-:W-:-:S03]  /*365d0*/  IMAD.MOV.U32 R113, RZ, RZ, R123 ;  /* 0x000000ffff717224 */ /* 0x000fc600078e007b */
[----:B------:R3:W-:Y:S04]  /*365e0*/  STL [R1+0x698], R114 ;  /* 0x0006987201007387 */ /* 0x0007e80000100800 */
[----:B------:R-:W2:Y:S04]  /*365f0*/  LDL.LU R126, [R1+0x81c] ;  /* 0x00081c00017e7983 */ /* 0x000ea80000300800 */
[----:B-1----:R-:W2:Y:S04]  /*36600*/  LDL.LU R123, [R1+0x7d8] ;  /* 0x0007d800017b7983 */ /* 0x002ea80000300800 */
[----:B------:R-:W2:Y:S04]  /*36610*/  LDL.LU R127, [R1+0x818] ;  /* 0x00081800017f7983 */ /* 0x000ea80000300800 */
[----:B------:R1:W-:Y:S02]  /*36620*/  LDGSTS.E [R3+0x3700], desc[UR14][R112.64], P0 ;  /* 0x0370000070037fae */ /* 0x0003e400081a100e */
[----:B-1----:R-:W-:Y:S01]  /*36630*/  IMAD.MOV.U32 R112, RZ, RZ, R116 ;  /* 0x000000ffff707224 */ /* 0x002fe200078e0074 */
[----:B------:R-:W-:-:S02]  /*36640*/  MOV R113, R114 ;  /* 0x0000007200717202 */ /* 0x000fc40000000f00 */
        /* <DEDUP_REMOVED lines=39> */
[----:B--2---:R-:W-:-:S02]  /*368c0*/  IADD3 R121, P1, PT, R121, UR17, RZ ;  /* 0x0000001179797c10 */ /* 0x004fc4000ff3e0ff */
[----:B------:R-:W-:Y:S02]  /*368d0*/  IADD3 R126, P2, PT, R126, UR17, RZ ;  /* 0x000000117e7e7c10 */ /* 0x000fe4000ff5e0ff */
[----:B------:R-:W-:Y:S01]  /*368e0*/  IADD3.X R123, PT, PT, R123, UR8, RZ, P1, !PT ;  /* 0x000000087b7b7c10 */ /* 0x000fe20008ffe4ff */
[----:B------:R-:W-:Y:S01]  /*368f0*/  STL [R1+0x7dc], R121 ;  /* 0x0007dc7901007387 */ /* 0x000fe20000100800 */
[----:B------:R-:W-:-:S03]  /*36900*/  IADD3.X R127, PT, PT, R127, UR8, RZ, P2, !PT ;  /* 0x000000087f7f7c10 */ /* 0x000fc600097fe4ff */
[----:B------:R2:W-:Y:S01]  /*36910*/  STL [R1+0x7d8], R123 ;  /* 0x0007d87b01007387 */ /* 0x0005e20000100800 */
[----:B-1----:R-:W-:Y:S01]  /*36920*/  MOV R112, R121 ;  /* 0x0000007900707202 */ /* 0x002fe20000000f00 */
[----:B------:R-:W-:Y:S02]  /*36930*/  IMAD.MOV.U32 R113, RZ, RZ, R123 ;  /* 0x000000ffff717224 */ /* 0x000fe400078e007b */
[----:B------:R-:W-:Y:S04]  /*36940*/  STL [R1+0x81c], R126 ;  /* 0x00081c7e01007387 */ /* 0x000fe80000100800 */
[----:B------:R1:W-:Y:S04]  /*36950*/  LDGSTS.E [R3+0x6700], desc[UR14][R112.64], P0 ;  /* 0x0670000070037fae */ /* 0x0003e800081a100e */
[----:B--2---:R-:W2:Y:S04]  /*36960*/  LDL.LU R123, [R1+0x958] ;  /* 0x00095800017b7983 */ /* 0x004ea80000300800 */
[----:B------:R-:W-:Y:S01]  /*36970*/  STL [R1+0x818], R127 ;  /* 0x0008187f01007387 */ /* 0x000fe20000100800 */
[----:B---3--:R-:W-:-:S03]  /*36980*/  IADD3 R114, P1, PT, R114, UR17, RZ ;  /* 0x0000001172727c10 */ /* 0x008fc6000ff3e0ff */
[----:B------:R-:W3:Y:S01]  /*36990*/  LDL.LU R121, [R1+0x998] ;  /* 0x0009980001797983 */ /* 0x000ee20000300800 */
[----:B-1----:R-:W-:Y:S02]  /*369a0*/  IMAD.MOV.U32 R112, RZ, RZ, R126 ;  /* 0x000000ffff707224 */ /* 0x002fe400078e007e */
[----:B------:R-:W-:Y:S01]  /*369b0*/  IMAD.MOV.U32 R113, RZ, RZ, R127 ;  /* 0x000000ffff717224 */ /* 0x000fe200078e007f */
[----:B------:R-:W-:Y:S01]  /*369c0*/  IADD3 R116, P2, PT, R116, UR17, RZ ;  /* 0x0000001174747c10 */ /* 0x000fe2000ff5e0ff */
[----:B------:R-:W-:Y:S04]  /*369d0*/  STL [R1+0x85c], R114 ;  /* 0x00085c7201007387 */ /* 0x000fe80000100800 */
        /* <DEDUP_REMOVED lines=22> */
[----:B------:R-:W-:Y:S01]  /*36b40*/  STL [R1+0x8d8], R125 ;  /* 0x0008d87d01007387 */ /* 0x000fe20000100800 */
[----:B------:R-:W-:-:S03]  /*36b50*/  IADD3.X R117, PT, PT, R117, UR8, RZ, P2, !PT ;  /* 0x0000000875757c10 */ /* 0x000fc600097fe4ff */
[----:B------:R-:W-:Y:S04]  /*36b60*/  STL [R1+0x91c], R115 ;  /* 0x00091c7301007387 */ /* 0x000fe80000100800 */
[----:B------:R1:W-:Y:S04]  /*36b70*/  LDGSTS.E [R3+0x8700], desc[UR14][R112.64], P0 ;  /* 0x0870000070037fae */ /* 0x0003e800081a100e */
[----:B------:R1:W-:Y:S02]  /*36b80*/  STL [R1+0x918], R117 ;  /* 0x0009187501007387 */ /* 0x0003e40000100800 */
[----:B-1----:R-:W-:-:S02]  /*36b90*/  IMAD.MOV.U32 R113, RZ, RZ, R117 ;  /* 0x000000ffff717224 */ /* 0x002fc400078e0075 */
[----:B------:R-:W-:Y:S01]  /*36ba0*/  IMAD.MOV.U32 R112, RZ, RZ, R115 ;  /* 0x000000ffff707224 */ /* 0x000fe200078e0073 */
[----:B------:R-:W4:Y:S04]  /*36bb0*/  LDL.LU R117, [R1+0xa58] ;  /* 0x000a580001757983 */ /* 0x000f280000300800 */
[----:B------:R-:W4:Y:S04]  /*36bc0*/  LDL.LU R115, [R1+0xa5c] ;  /* 0x000a5c0001737983 */ /* 0x000f280000300800 */
[----:B------:R-:W4:Y:S04]  /*36bd0*/  LDL.LU R131, [R1+0xa98] ;  /* 0x000a980001837983 */ /* 0x000f280000300800 */
[----:B------:R-:W4:Y:S01]  /*36be0*/  LDL.LU R130, [R1+0xa9c] ;  /* 0x000a9c0001827983 */ /* 0x000f220000300800 */
[----:B------:R-:W-:-:S02]  /*36bf0*/  IADD3 R122, P1, PT, R122, UR17, RZ ;  /* 0x000000117a7a7c10 */ /* 0x000fc4000ff3e0ff */
[----:B------:R-:W-:Y:S01]  /*36c00*/  IADD3 R120, P2, PT, R120, UR17, RZ ;  /* 0x0000001178787c10 */ /* 0x000fe2000ff5e0ff */
[----:B------:R1:W-:Y:S04]  /*36c10*/  LDGSTS.E [R3+0x8f00], desc[UR14][R112.64], P0 ;  /* 0x08f0000070037fae */ /* 0x0003e800081a100e */
[----:B------:R2:W-:Y:S01]  /*36c20*/  STL [R1+0x95c], R122 ;  /* 0x00095c7a01007387 */ /* 0x0005e20000100800 */
[----:B-1----:R-:W-:Y:S01]  /*36c30*/  IMAD.MOV.U32 R112, RZ, RZ, R122 ;  /* 0x000000ffff707224 */ /* 0x002fe200078e007a */
[----:B--2---:R-:W-:-:S05]  /*36c40*/  IADD3.X R123, PT, PT, R123, UR8, RZ, P1, !PT ;  /* 0x000000087b7b7c10 */ /* 0x004fca0008ffe4ff */
[----:B------:R1:W-:Y:S01]  /*36c50*/  STL [R1+0x958], R123 ;  /* 0x0009587b01007387 */ /* 0x0003e20000100800 */
[----:B---3--:R-:W-:-:S03]  /*36c60*/  IADD3.X R121, PT, PT, R121, UR8, RZ, P2, !PT ;  /* 0x0000000879797c10 */ /* 0x008fc600097fe4ff */
[----:B------:R-:W-:Y:S04]  /*36c70*/  STL [R1+0x99c], R120 ;  /* 0x00099c7801007387 */ /* 0x000fe80000100800 */
[----:B------:R2:W-:Y:S04]  /*36c80*/  STL [R1+0x998], R121 ;  /* 0x0009987901007387 */ /* 0x0005e80000100800 */
[----:B------:R-:W3:Y:S04]  /*36c90*/  LDL.LU R129, [R1+0xad8] ;  /* 0x000ad80001817983 */ /* 0x000ee80000300800 */
[----:B------:R-:W3:Y:S04]  /*36ca0*/  LDL.LU R128, [R1+0xadc] ;  /* 0x000adc0001807983 */ /* 0x000ee80000300800 */
[----:B------:R-:W3:Y:S04]  /*36cb0*/  LDL.LU R127, [R1+0xb18] ;  /* 0x000b1800017f7983 */ /* 0x000ee80000300800 */
[----:B------:R-:W3:Y:S04]  /*36cc0*/  LDL.LU R126, [R1+0xb1c] ;  /* 0x000b1c00017e7983 */ /* 0x000ee80000300800 */
[----:B------:R-:W3:Y:S01]  /*36cd0*/  LDL.LU R124, [R1+0xb5c] ;  /* 0x000b5c00017c7983 */ /* 0x000ee20000300800 */
[----:B------:R-:W-:-:S03]  /*36ce0*/  IMAD.MOV.U32 R113, RZ, RZ, R123 ;  /* 0x000000ffff717224 */ /* 0x000fc600078e007b */
[----:B------:R-:W3:Y:S04]  /*36cf0*/  LDL.LU R122, [R1+0xb9c] ;  /* 0x000b9c00017a7983 */ /* 0x000ee80000300800 */
[----:B------:R1:W-:Y:S02]  /*36d00*/  LDGSTS.E [R3+0x9700], desc[UR14][R112.64], P0 ;  /* 0x0970000070037fae */ /* 0x0003e400081a100e */
[----:B-1----:R-:W-:Y:S01]  /*36d10*/  IMAD.MOV.U32 R112, RZ, RZ, R120 ;  /* 0x000000ffff707224 */ /* 0x002fe200078e0078 */
[----:B------:R-:W-:-:S05]  /*36d20*/  IADD3 R118, P1, PT, R118, UR17, RZ ;  /* 0x0000001176767c10 */ /* 0x000fca000ff3e0ff */
[----:B------:R-:W-:Y:S01]  /*36d30*/  STL [R1+0x9dc], R118 ;  /* 0x0009dc7601007387 */ /* 0x000fe20000100800 */
[----:B------:R-:W-:Y:S02]  /*36d40*/  IADD3 R114, P2, PT, R114, UR17, RZ ;  /* 0x0000001172727c10 */ /* 0x000fe4000ff5e0ff */
[----:B----4-:R-:W-:-:S05]  /*36d50*/  IADD3.X R119, PT, PT, R119, UR8, RZ, P1, !PT ;  /* 0x0000000877777c10 */ /* 0x010fca0008ffe4ff */
[----:B------:R1:W-:Y:S01]  /*36d60*/  STL [R1+0x9d8], R119 ;  /* 0x0009d87701007387 */ /* 0x0003e20000100800 */
[----:B------:R-:W-:-:S03]  /*36d70*/  IADD3.X R116, PT, PT, R116, UR8, RZ, P2, !PT ;  /* 0x0000000874747c10 */ /* 0x000fc600097fe4ff */
[----:B------:R-:W-:Y:S04]  /*36d80*/  STL [R1+0xa1c], R114 ;  /* 0x000a1c7201007387 */ /* 0x000fe80000100800 */
[----:B------:R-:W4:Y:S01]  /*36d90*/  LDL.LU R125, [R1+0xb58] ;  /* 0x000b5800017d7983 */ /* 0x000f220000300800 */
[----:B------:R-:W-:-:S03]  /*36da0*/  IMAD.MOV.U32 R113, RZ, RZ, R121 ;  /* 0x000000ffff717224 */ /* 0x000fc600078e0079 */
[----:B------:R1:W-:Y:S04]  /*36db0*/  STL [R1+0xa18], R116 ;  /* 0x000a187401007387 */ /* 0x0003e80000100800 */
[----:B------:R-:W4:Y:S04]  /*36dc0*/  LDL.LU R123, [R1+0xb98] ;  /* 0x000b9800017b7983 */ /* 0x000f280000300800 */
[----:B--2---:R-:W2:Y:S04]  /*36dd0*/  LDL.LU R121, [R1+0xbd8] ;  /* 0x000bd80001797983 */ /* 0x004ea80000300800 */
[----:B------:R-:W2:Y:S04]  /*36de0*/  LDL.LU R120, [R1+0xbdc] ;  /* 0x000bdc0001787983 */ /* 0x000ea80000300800 */
[----:B------:R1:W-:Y:S02]  /*36df0*/  LDGSTS.E [R3+0x9f00], desc[UR14][R112.64], P0 ;  /* 0x09f0000070037fae */ /* 0x0003e400081a100e */
[----:B-1----:R-:W-:-:S02]  /*36e00*/  IMAD.MOV.U32 R112, RZ, RZ, R118 ;  /* 0x000000ffff707224 */ /* 0x002fc400078e0076 */
[----:B------:R-:W-:Y:S02]  /*36e10*/  IMAD.MOV.U32 R113, RZ, RZ, R119 ;  /* 0x000000ffff717224 */ /* 0x000fe400078e0077 */
[----:B------:R-:W2:Y:S04]  /*36e20*/  LDL.LU R119, [R1+0xc18] ;  /* 0x000c180001777983 */ /* 0x000ea80000300800 */
[----:B------:R-:W2:Y:S04]  /*36e30*/  LDL.LU R118, [R1+0xc1c] ;  /* 0x000c1c0001767983 */ /* 0x000ea80000300800 */
[----:B------:R1:W-:Y:S02]  /*36e40*/  LDGSTS.E [R3+0xa700], desc[UR14][R112.64], P0 ;  /* 0x0a70000070037fae */ /* 0x0003e400081a100e */
[----:B-1----:R-:W-:Y:S01]  /*36e50*/  MOV R112, R114 ;  /* 0x0000007200707202 */ /* 0x002fe20000000f00 */
[----:B------:R-:W-:-:S02]  /*36e60*/  IMAD.MOV.U32 R113, RZ, RZ, R116 ;  /* 0x000000ffff717224 */ /* 0x000fc400078e0074 */
[----:B------:R-:W2:Y:S04]  /*36e70*/  LDL.LU R116, [R1+0xc5c] ;  /* 0x000c5c0001747983 */ /* 0x000ea80000300800 */
[----:B------:R-:W2:Y:S04]  /*36e80*/  LDL.LU R114, [R1+0xc9c] ;  /* 0x000c9c0001727983 */ /* 0x000ea80000300800 */
        /* <DEDUP_REMOVED lines=8> */
[----:B------:R1:W-:Y:S01]  /*36f10*/  STL [R1+0xa9c], R130 ;  /* 0x000a9c8201007387 */ /* 0x0003e20000100800 */
[----:B------:R-:W-:-:S03]  /*36f20*/  IMAD.MOV.U32 R112, RZ, RZ, R115 ;  /* 0x000000ffff707224 */ /* 0x000fc600078e0073 */
[----:B------:R-:W2:Y:S04]  /*36f30*/  LDL.LU R117, [R1+0xc58] ;  /* 0x000c580001757983 */ /* 0x000ea80000300800 */
[----:B------:R1:W-:Y:S04]  /*36f40*/  STL [R1+0xa98], R131 ;  /* 0x000a988301007387 */ /* 0x0003e80000100800 */
[----:B------:R-:W2:Y:S04]  /*36f50*/  LDL.LU R115, [R1+0xc98] ;  /* 0x000c980001737983 */ /* 0x000ea80000300800 */
[----:B------:R1:W-:Y:S02]  /*36f60*/  LDGSTS.E [R3+0xb700], desc[UR14][R112.64], P0 ;  /* 0x0b70000070037fae */ /* 0x0003e400081a100e */
[----:B-1----:R-:W-:-:S02]  /*36f70*/  IMAD.MOV.U32 R112, RZ, RZ, R130 ;  /* 0x000000ffff707224 */ /* 0x002fc400078e0082 */
[----:B------:R-:W-:-:S05]  /*36f80*/  IMAD.MOV.U32 R113, RZ, RZ, R131 ;  /* 0x000000ffff717224 */ /* 0x000fca00078e0083 */
[----:B------:R1:W-:Y:S01]  /*36f90*/  LDGSTS.E [R3+0xbf00], desc[UR14][R112.64], P0 ;  /* 0x0bf0000070037fae */ /* 0x0003e200081a100e */
[----:B---3--:R-:W-:-:S04]  /*36fa0*/  IADD3 R128, P1, PT, R128, UR17, RZ ;  /* 0x0000001180807c10 */ /* 0x008fc8000ff3e0ff */
[----:B------:R-:W-:Y:S01]  /*36fb0*/  IADD3.X R129, PT, PT, R129, UR8, RZ, P1, !PT ;  /* 0x0000000881817c10 */ /* 0x000fe20008ffe4ff */
[----:B-1----:R-:W-:Y:S01]  /*36fc0*/  IMAD.MOV.U32 R112, RZ, RZ, R128 ;  /* 0x000000ffff707224 */ /* 0x002fe200078e0080 */
[----:B------:R-:W-:-:S03]  /*36fd0*/  IADD3 R126, P2, PT, R126, UR17, RZ ;  /* 0x000000117e7e7c10 */ /* 0x000fc6000ff5e0ff */
[----:B------:R-:W-:Y:S01]  /*36fe0*/  IMAD.MOV.U32 R113, RZ, RZ, R129 ;  /* 0x000000ffff717224 */ /* 0x000fe200078e0081 */
[----:B------:R-:W-:Y:S02]  /*36ff0*/  IADD3.X R127, PT, PT, R127, UR8, RZ, P2, !PT ;  /* 0x000000087f7f7c10 */ /* 0x000fe400097fe4ff */
[----:B------:R-:W-:Y:S02]  /*37000*/  IADD3 R124, P1, PT, R124, UR17, RZ ;  /* 0x000000117c7c7c10 */ /* 0x000fe4000ff3e0ff */
[----:B------:R1:W-:Y:S01]  /*37010*/  LDGSTS.E [R3+0xc700], desc[UR14][R112.64], P0 ;  /* 0x0c70000070037fae */ /* 0x0003e200081a100e */
[----:B------:R-:W-:Y:S01]  /*37020*/  IADD3 R122, P2, PT, R122, UR17, RZ ;  /* 0x000000117a7a7c10 */ /* 0x000fe2000ff5e0ff */
[----:B-1----:R-:W-:Y:S01]  /*37030*/  IMAD.MOV.U32 R112, RZ, RZ, R126 ;  /* 0x000000ffff707224 */ /* 0x002fe200078e007e */
[----:B------:R-:W-:-:S05]  /*37040*/  MOV R113, R127 ;  /* 0x0000007f00717202 */ /* 0x000fca0000000f00 */
[----:B------:R1:W-:Y:S02]  /*37050*/  LDGSTS.E [R3+0xcf00], desc[UR14][R112.64], P0 ;  /* 0x0cf0000070037fae */ /* 0x0003e400081a100e */
[----:B-1----:R-:W-:Y:S01]  /*37060*/  IMAD.MOV.U32 R112, RZ, RZ, R124 ;  /* 0x000000ffff707224 */ /* 0x002fe200078e007c */
[----:B------:R-:W-:Y:S01]  /*37070*/  HMMA.1688.F32.TF32 R220, R220, R148, R244 ;  /* 0x00000094dcdc723c */ /* 0x000fe200000810f4 */
[----:B------:R1:W-:Y:S01]  /*37080*/  STL [R1+0xadc], R128 ;  /* 0x000adc8001007387 */ /* 0x0003e20000100800 */
[----:B----4-:R-:W-:-:S05]  /*37090*/  IADD3.X R125, PT, PT, R125, UR8, RZ, P1, !PT ;  /* 0x000000087d7d7c10 */ /* 0x010fca0008ffe4ff */
[----:B------:R-:W-:Y:S01]  /*370a0*/  IMAD.MOV.U32 R113, RZ, RZ, R125 ;  /* 0x000000ffff717224 */ /* 0x000fe200078e007d */
[----:B------:R-:W-:-:S04]  /*370b0*/  IADD3.X R123, PT, PT, R123, UR8, RZ, P2, !PT ;  /* 0x000000087b7b7c10 */ /* 0x000fc800097fe4ff */
[----:B------:R3:W-:Y:S01]  /*370c0*/  LDGSTS.E [R3+0xd700], desc[UR14][R112.64], P0 ;  /* 0x0d70000070037fae */ /* 0x0007e200081a100e */
[----:B--2---:R-:W-:-:S04]  /*370d0*/  IADD3 R120, P1, PT, R120, UR17, RZ ;  /* 0x0000001178787c10 */ /* 0x004fc8000ff3e0ff */
[----:B------:R-:W-:Y:S01]  /*370e0*/  IADD3.X R121, PT, PT, R121, UR8, RZ, P1, !PT ;  /* 0x0000000879797c10 */ /* 0x000fe20008ffe4ff */
[----:B---3--:R-:W-:Y:S02]  /*370f0*/  IMAD.MOV.U32 R112, RZ, RZ, R122 ;  /* 0x000000ffff707224 */ /* 0x008fe400078e007a */
[----:B------:R-:W-:-:S05]  /*37100*/  IMAD.MOV.U32 R113, RZ, RZ, R123 ;  /* 0x000000ffff717224 */ /* 0x000fca00078e007b */
[----:B------:R2:W-:Y:S01]  /*37110*/  LDGSTS.E [R3+0xdf00], desc[UR14][R112.64], P0 ;  /* 0x0df0000070037fae */ /* 0x0005e200081a100e */
[----:B------:R-:W-:Y:S01]  /*37120*/  IADD3 R118, P2, PT, R118, UR17, RZ ;  /* 0x0000001176767c10 */ /* 0x000fe2000ff5e0ff */
[----:B--2---:R-:W-:Y:S02]  /*37130*/  IMAD.MOV.U32 R112, RZ, RZ, R120 ;  /* 0x000000ffff707224 */ /* 0x004fe400078e0078 */
[----:B------:R-:W-:Y:S01]  /*37140*/  IMAD.MOV.U32 R113, RZ, RZ, R121 ;  /* 0x000000ffff717224 */ /* 0x000fe200078e0079 */
[----:B------:R-:W-:-:S04]  /*37150*/  IADD3.X R119, PT, PT, R119, UR8, RZ, P2, !PT ;  /* 0x0000000877777c10 */ /* 0x000fc800097fe4ff */
[----:B------:R2:W-:Y:S04]  /*37160*/  LDGSTS.E [R3+0xe700], desc[UR14][R112.64], P0 ;  /* 0x0e70000070037fae */ /* 0x0005e800081a100e */
[----:B------:R1:W-:Y:S01]  /*37170*/  STL [R1+0xad8], R129 ;  /* 0x000ad88101007387 */ /* 0x0003e20000100800 */
[----:B------:R-:W-:Y:S01]  /*37180*/  IADD3 R116, P1, PT, R116, UR17, RZ ;  /* 0x0000001174747c10 */ /* 0x000fe2000ff3e0ff */
[----:B--2---:R-:W-:Y:S02]  /*37190*/  IMAD.MOV.U32 R112, RZ, RZ, R118 ;  /* 0x000000ffff707224 */ /* 0x004fe400078e0076 */
[----:B------:R-:W-:Y:S01]  /*371a0*/  IMAD.MOV.U32 R113, RZ, RZ, R119 ;  /* 0x000000ffff717224 */ /* 0x000fe200078e0077 */
[----:B------:R-:W-:Y:S01]  /*371b0*/  IADD3 R114, P2, PT, R114, UR17, RZ ;  /* 0x0000001172727c10 */ /* 0x000fe2000ff5e0ff */
[----:B------:R1:W-:Y:S04]  /*371c0*/  STL [R1+0xb1c], R126 ;  /* 0x000b1c7e01007387 */ /* 0x0003e80000100800 */
[----:B------:R2:W-:Y:S04]  /*371d0*/  LDGSTS.E [R3+0xef00], desc[UR14][R112.64], P0 ;  /* 0x0ef0000070037fae */ /* 0x0005e800081a100e */
[----:B------:R1:W-:Y:S04]  /*371e0*/  STL [R1+0xb18], R127 ;  /* 0x000b187f01007387 */ /* 0x0003e80000100800 */
[----:B------:R1:W-:Y:S01]  /*371f0*/  STL [R1+0xb5c], R124 ;  /* 0x000b5c7c01007387 */ /* 0x0003e20000100800 */
[----:B--2---:R-:W-:-:S03]  /*37200*/  MOV R112, R116 ;  /* 0x0000007400707202 */ /* 0x004fc60000000f00 */
[----:B------:R1:W-:Y:S04]  /*37210*/  STL [R1+0xb58], R125 ;  /* 0x000b587d01007387 */ /* 0x0003e80000100800 */
[----:B------:R1:W-:Y:S04]  /*37220*/  STL [R1+0xb9c], R122 ;  /* 0x000b9c7a01007387 */ /* 0x0003e80000100800 */
[----:B------:R1:W-:Y:S04]  /*37230*/  STL [R1+0xb98], R123 ;  /* 0x000b987b01007387 */ /* 0x0003e80000100800 */
[----:B------:R1:W-:Y:S04]  /*37240*/  STL [R1+0xbdc], R120 ;  /* 0x000bdc7801007387 */ /* 0x0003e80000100800 */
[----:B------:R1:W-:Y:S04]  /*37250*/  STL [R1+0xbd8], R121 ;  /* 0x000bd87901007387 */ /* 0x0003e80000100800 */
[----:B------:R1:W-:Y:S04]  /*37260*/  STL [R1+0xc1c], R118 ;  /* 0x000c1c7601007387 */ /* 0x0003e80000100800 */
[----:B------:R1:W-:Y:S01]  /*37270*/  STL [R1+0xc18], R119 ;  /* 0x000c187701007387 */ /* 0x0003e20000100800 */
[-C--:B------:R-:W-:Y:S03]  /*37280*/  HMMA.1688.F32.TF32 R60, R216, R102.reuse, R204 ;  /* 0x00000066d83c723c */ /* 0x080fe600000810cc */
[----:B------:R1:W-:Y:S05]  /*37290*/  STL [R1+0xc5c], R116 ;  /* 0x000c5c7401007387 */ /* 0x0003ea0000100800 */
[----:B------:R-:W-:Y:S01]  /*372a0*/  HMMA.1688.F32.TF32 R68, R212, R102, R156 ;  /* 0x00000066d444723c */ /* 0x000fe2000008109c */
[----:B------:R-:W-:-:S07]  /*372b0*/  UIADD3 UR4, UPT, UPT, UR4, 0x1, URZ ;  /* 0x0000000104047890 */ /* 0x000fce000fffe0ff */
[-C--:B------:R-:W-:Y:S08]  /*372c0*/  HMMA.1688.F32.TF32 R80, R208, R102.reuse, R192 ;  /* 0x00000066d050723c */ /* 0x080ff000000810c0 */
[----:B------:R-:W-:Y:S01]  /*372d0*/  HMMA.1688.F32.TF32 R100, R196, R102, R104 ;  /* 0x00000066c464723c */ /* 0x000fe20000081068 */
[----:B------:R-:W-:-:S07]  /*372e0*/  UISETP.NE.U32.AND UP0, UPT, UR4, UR9, UPT ;  /* 0x000000090400728c */ /* 0x000fce000bf05070 */
[C---:B------:R-:W-:Y:S08]  /*372f0*/  HMMA.1688.F32.TF32 R104, R196.reuse, R134, R136 ;  /* 0x00000086c468723c */ /* 0x040ff00000081088 */
[----:B------:R-:W-:Y:S01]  /*37300*/  HMMA.1688.F32.TF32 R200, R196, R150, R220 ;  /* 0x00000096c4c8723c */ /* 0x000fe200000810dc */
[----:B------:R-:W-:-:S05]  /*37310*/  IADD3.X R117, PT, PT, R117, UR8, RZ, P1, !PT ;  /* 0x0000000875757c10 */ /* 0x000fca0008ffe4ff */
[----:B------:R-:W-:Y:S01]  /*37320*/  IMAD.MOV.U32 R113, RZ, RZ, R117 ;  /* 0x000000ffff717224 */ /* 0x000fe200078e0075 */
[----:B------:R-:W-:-:S04]  /*37330*/  IADD3.X R115, PT, PT, R115, UR8, RZ, P2, !PT ;  /* 0x0000000873737c10 */ /* 0x000fc800097fe4ff */
[----:B------:R2:W-:Y:S04]  /*37340*/  LDGSTS.E [R3+0xf700], desc[UR14][R112.64], P0 ;  /* 0x0f70000070037fae */ /* 0x0005e800081a100e */
[----:B------:R1:W-:Y:S01]  /*37350*/  STL [R1+0xc58], R117 ;  /* 0x000c587501007387 */ /* 0x0003e20000100800 */
[----:B--2---:R-:W-:Y:S02]  /*37360*/  IMAD.MOV.U32 R112, RZ, RZ, R114 ;  /* 0x000000ffff707224 */ /* 0x004fe400078e0072 */
[----:B------:R-:W-:Y:S01]  /*37370*/  IMAD.MOV.U32 R113, RZ, RZ, R115 ;  /* 0x000000ffff717224 */ /* 0x000fe200078e0073 */
[----:B------:R1:W-:Y:S04]  /*37380*/  STL [R1+0xc9c], R114 ;  /* 0x000c9c7201007387 */ /* 0x0003e80000100800 */
[----:B------:R1:W-:Y:S04]  /*37390*/  LDGSTS.E [R3+0xff00], desc[UR14][R112.64], P0 ;  /* 0x0ff0000070037fae */ /* 0x0003e800081a100e */
[----:B------:R1:W-:Y:S04]  /*373a0*/  STL [R1+0xc98], R115 ;  /* 0x000c987301007387 */ /* 0x0003e80000100800 */
[----:B------:R-:W0:Y:S01]  /*373b0*/  LDGDEPBAR ;  /* 0x00000000000079af */ /* 0x000e220000000000 */
[----:B------:R-:W-:Y:S05]  /*373c0*/  BRA.U UP0, `(.L_x_1) ;  /* 0xfffffecd00c87547 */ /* 0x000fea000b83ffff */
.L_x_0:
[----:B-1----:R-:W2:Y:S01]  /*373d0*/  LDL.LU R119, [R1+0xd04] ;  /* 0x000d040001777983 */ /* 0x002ea20000300800 */
[----:B------:R-:W-:-:S04]  /*373e0*/  DEPBAR.LE SB0, 0x0 ;  /* 0x000080000000791a */ /* 0x000fc80000000000 */
[----:B------:R-:W3:Y:S01]  /*373f0*/  LDL.LU R118, [R1+0xd10] ;  /* 0x000d100001767983 */ /* 0x000ee20000300800 */
[----:B------:R-:W1:Y:S03]  /*37400*/  LDCU.64 UR6, c[0x0][0x398] ;  /* 0x00007300ff0677ac */ /* 0x000e660008000a00 */
[----:B------:R-:W4:Y:S01]  /*37410*/  LDL.LU R117, [R1+0xd0c] ;  /* 0x000d0c0001757983 */ /* 0x000f220000300800 */
[----:B------:R-:W1:Y:S03]  /*37420*/  LDCU UR10, c[0x0][0x39c] ;  /* 0x00007380ff0a77ac */ /* 0x000e660008000800 */
[----:B------:R-:W2:Y:S01]  /*37430*/  LDL.LU R116, [R1+0xd08] ;  /* 0x000d080001747983 */ /* 0x000ea20000300800 */
[----:B------:R-:W4:Y:S03]  /*37440*/  LDCU UR9, c[0x0][0x39c] ;  /* 0x00007380ff0977ac */ /* 0x000f260008000800 */
[----:B------:R-:W1:Y:S01]  /*37450*/  LDL.LU R3, [R1+0xd00] ;  /* 0x000d000001037983 */ /* 0x000e620000300800 */
[----:B------:R-:W3:Y:S03]  /*37460*/  LDCU UR8, c[0x0][0x39c] ;  /* 0x00007380ff0877ac */ /* 0x000ee60008000800 */
[----:B------:R-:W2:Y:S01]  /*37470*/  LDL.LU R112, [R1+0x200] ;  /* 0x0002000001707983 */ /* 0x000ea20000300800 */
[----:B------:R-:W1:Y:S03]  /*37480*/  LDCU UR4, c[0x0][0x39c] ;  /* 0x00007380ff0477ac */ /* 0x000e660008000800 */
[----:B------:R-:W2:Y:S01]  /*37490*/  LDL.LU R113, [R1+0x208] ;  /* 0x0002080001717983 */ /* 0x000ea20000300800 */
[----:B------:R-:W1:Y:S03]  /*374a0*/  LDCU UR60, c[0x0][0x3b4] ;  /* 0x00007680ff3c77ac */ /* 0x000e660008000800 */
[----:B------:R-:W2:Y:S01]  /*374b0*/  LDL.LU R114, [R1+0x1f0] ;  /* 0x0001f00001727983 */ /* 0x000ea20000300800 */
[----:B------:R-:W3:Y:S01]  /*374c0*/  S2R R0, SR_TID.X ;  /* 0x0000000000007919 */ /* 0x000ee20000002100 */
[----:B------:R-:W1:Y:S01]  /*374d0*/  S2R R120, SR_TID.X ;  /* 0x0000000000787919 */ /* 0x000e620000002100 */
[----:B------:R-:W-:Y:S01]  /*374e0*/  IMAD.MOV.U32 R188, RZ, RZ, R12 ;  /* 0x000000ffffbc7224 */ /* 0x000fe200078e000c */
[----:B------:R-:W-:Y:S01]  /*374f0*/  MOV R191, R30 ;  /* 0x0000001e00bf7202 */ /* 0x000fe20000000f00 */
[----:B------:R-:W-:Y:S01]  /*37500*/  IMAD.MOV.U32 R189, RZ, RZ, R14 ;  /* 0x000000ffffbd7224 */ /* 0x000fe200078e000e */
[----:B------:R-:W2:Y:S01]  /*37510*/  LDL.LU R115, [R1+0x1f8] ;  /* 0x0001f80001737983 */ /* 0x000ea20000300800 */
[----:B------:R-:W-:Y:S01]  /*37520*/  IMAD.MOV.U32 R190, RZ, RZ, R28 ;  /* 0x000000ffffbe7224 */ /* 0x000fe200078e001c */
[----:B------:R-:W-:Y:S01]  /*37530*/  MOV R196, R44 ;  /* 0x0000002c00c47202 */ /* 0x000fe20000000f00 */
[----:B------:R-:W-:Y:S01]  /*37540*/  IMAD.MOV.U32 R192, RZ, RZ, R248 ;  /* 0x000000ffffc07224 */ /* 0x000fe200078e00f8 */
[----:B------:R-:W1:Y:S01]  /*37550*/  LDCU UR72, c[0x0][0x39c] ;  /* 0x00007380ff4877ac */ /* 0x000e620008000800 */
[----:B------:R-:W-:-:S02]  /*37560*/  IMAD.MOV.U32 R193, RZ, RZ, R250 ;  /* 0x000000ffffc17224 */ /* 0x000fc400078e00fa */
[----:B------:R-:W-:Y:S01]  /*37570*/  IMAD.MOV.U32 R194, RZ, RZ, R16 ;  /* 0x000000ffffc27224 */ /* 0x000fe200078e0010 */
[----:B------:R-:W1:Y:S01]  /*37580*/  LDCU UR63, c[0x0][0x39c] ;  /* 0x00007380ff3f77ac */ /* 0x000e620008000800 */
[----:B------:R-:W-:Y:S02]  /*37590*/  IMAD.MOV.U32 R195, RZ, RZ, R18 ;  /* 0x000000ffffc37224 */ /* 0x000fe400078e0012 */
[----:B------:R-:W-:Y:S01]  /*375a0*/  IMAD.MOV.U32 R197, RZ, RZ, R46 ;  /* 0x000000ffffc57224 */ /* 0x000fe200078e002e */
[----:B------:R-:W1:Y:S01]  /*375b0*/  LDCU UR67, c[0x0][0x39c] ;  /* 0x00007380ff4377ac */ /* 0x000e620008000800 */
[----:B------:R-:W-:Y:S02]  /*375c0*/  IMAD.MOV.U32 R198, RZ, RZ, R32 ;  /* 0x000000ffffc67224 */ /* 0x000fe400078e0020 */
[----:B------:R-:W-:Y:S01]  /*375d0*/  IMAD.MOV.U32 R199, RZ, RZ, R34 ;  /* 0x000000ffffc77224 */ /* 0x000fe200078e0022 */
[----:B------:R-:W-:Y:S01]  /*375e0*/  MOV R206, R36 ;  /* 0x0000002400ce7202 */ /* 0x000fe20000000f00 */
[----:B------:R-:W-:Y:S01]  /*375f0*/  IMAD.MOV.U32 R204, RZ, RZ, R48 ;  /* 0x000000ffffcc7224 */ /* 0x000fe200078e0030 */
[----:B------:R-:W1:Y:S01]  /*37600*/  LDCU UR68, c[0x0][0x39c] ;  /* 0x00007380ff4477ac */ /* 0x000e620008000800 */
[----:B------:R-:W-:-:S02]  /*37610*/  IMAD.MOV.U32 R205, RZ, RZ, R50 ;  /* 0x000000ffffcd7224 */ /* 0x000fc400078e0032 */
[----:B------:R-:W-:Y:S01]  /*37620*/  IMAD.MOV.U32 R207, RZ, RZ, R38 ;  /* 0x000000ffffcf7224 */ /* 0x000fe200078e0026 */
[----:B------:R-:W1:Y:S01]  /*37630*/  LDCU UR62, c[0x0][0x39c] ;  /* 0x00007380ff3e77ac */ /* 0x000e620008000800 */
[C---:B---3-5:R-:W-:Y:S02]  /*37640*/  IMAD.SHL.U32 R2, R0.reuse, 0x10, RZ ;  /* 0x0000001000027824 */ /* 0x068fe400078e00ff */
[----:B------:R-:W-:Y:S01]  /*37650*/  IMAD.SHL.U32 R0, R0, 0x20, RZ ;  /* 0x0000002000007824 */ /* 0x000fe200078e00ff */
[----:B------:R-:W3:Y:S02]  /*37660*/  LDCU UR70, c[0x0][0x39c] ;  /* 0x00007380ff4677ac */ /* 0x000ee40008000800 */
[----:B------:R-:W-:Y:S02]  /*37670*/  LOP3.LUT R2, R2, 0x1f0, RZ, 0xc0, !PT ;  /* 0x000001f002027812 */ /* 0x000fe400078ec0ff */
[----:B------:R-:W-:Y:S01]  /*37680*/  LOP3.LUT R0, R0, 0x400, RZ, 0xc0, !PT ;  /* 0x0000040000007812 */ /* 0x000fe200078ec0ff */
[----:B------:R-:W-:Y:S01]  /*37690*/  IMAD.MOV.U32 R208, RZ, RZ, R69 ;  /* 0x000000ffffd07224 */ /* 0x000fe200078e0045 */
[----:B------:R-:W1:Y:S02]  /*376a0*/  LDCU UR64, c[0x0][0x39c] ;  /* 0x00007380ff4077ac */ /* 0x000e640008000800 */
[----:B------:R-:W-:Y:S01]  /*376b0*/  IADD3 R0, PT, PT, R2, UR5, R0 ;  /* 0x0000000502007c10 */ /* 0x000fe2000fffe000 */
[----:B------:R-:W-:Y:S01]  /*376c0*/  BAR.SYNC.DEFER_BLOCKING 0x0 ;  /* 0x0000000000007b1d */ /* 0x000fe20000010000 */
[----:B------:R-:W-:-:S02]  /*376d0*/  IMAD.MOV.U32 R209, RZ, RZ, R71 ;  /* 0x000000ffffd17224 */ /* 0x000fc400078e0047 */
[----:B------:R-:W-:Y:S02]  /*376e0*/  IMAD.MOV.U32 R210, RZ, RZ, R101 ;  /* 0x000000ffffd27224 */ /* 0x000fe400078e0065 */
[----:B------:R-:W-:Y:S01]  /*376f0*/  IMAD.MOV.U32 R211, RZ, RZ, R103 ;  /* 0x000000ffffd37224 */ /* 0x000fe200078e0067 */
[----:B------:R-:W1:Y:S01]  /*37700*/  LDCU UR44, c[0x0][0x39c] ;  /* 0x00007380ff2c77ac */ /* 0x000e620008000800 */
[----:B------:R-:W-:Y:S02]  /*37710*/  IMAD.MOV.U32 R212, RZ, RZ, R65 ;  /* 0x000000ffffd47224 */ /* 0x000fe400078e0041 */
[----:B------:R-:W-:Y:S01]  /*37720*/  IMAD.MOV.U32 R213, RZ, RZ, R67 ;  /* 0x000000ffffd57224 */ /* 0x000fe200078e0043 */
[----:B------:R-:W1:Y:S01]  /*37730*/  LDCU UR66, c[0x0][0x39c] ;  /* 0x00007380ff4277ac */ /* 0x000e620008000800 */
[----:B------:R-:W-:Y:S02]  /*37740*/  IMAD.MOV.U32 R214, RZ, RZ, R97 ;  /* 0x000000ffffd67224 */ /* 0x000fe400078e0061 */
[----:B------:R-:W-:Y:S01]  /*37750*/  IMAD.MOV.U32 R215, RZ, RZ, R99 ;  /* 0x000000ffffd77224 */ /* 0x000fe200078e0063 */
[----:B------:R-:W1:Y:S01]  /*37760*/  LDCU UR53, c[0x0][0x39c] ;  /* 0x00007380ff3577ac */ /* 0x000e620008000800 */
[----:B------:R-:W-:-:S02]  /*37770*/  IMAD.MOV.U32 R218, RZ, RZ, R104 ;  /* 0x000000ffffda7224 */ /* 0x000fc400078e0068 */
[----:B------:R-:W-:Y:S01]  /*37780*/  IMAD.MOV.U32 R219, RZ, RZ, R106 ;  /* 0x000000ffffdb7224 */ /* 0x000fe200078e006a */
[----:B------:R-:W-:Y:S01]  /*37790*/  MOV R223, R107 ;  /* 0x0000006b00df7202 */ /* 0x000fe20000000f00 */
[----:B------:R-:W-:Y:S01]  /*377a0*/  IMAD.MOV.U32 R222, RZ, RZ, R105 ;  /* 0x000000ffffde7224 */ /* 0x000fe200078e0069 */
[----:B------:R-:W1:Y:S01]  /*377b0*/  LDCU UR41, c[0x0][0x39c] ;  /* 0x00007380ff2977ac */ /* 0x000e620008000800 */
        /* <DEDUP_REMOVED lines=53> */
[----:B--2---:R2:W-:Y:S04]  /*37b10*/  STSM.16.M88.4 [R0], R112 ;  /* 0x0000007000007844 */ /* 0x0045e80000000200 */
[----:B--2---:R-:W2:Y:S04]  /*37b20*/  LDL.LU R112, [R1+0x1d0] ;  /* 0x0001d00001707983 */ /* 0x004ea80000300800 */
[----:B------:R-:W2:Y:S04]  /*37b30*/  LDL.LU R113, [R1+0x1d8] ;  /* 0x0001d80001717983 */ /* 0x000ea80000300800 */
[----:B------:R-:W2:Y:S04]  /*37b40*/  LDL.LU R114, [R1+0x210] ;  /* 0x0002100001727983 */ /* 0x000ea80000300800 */
[----:B------:R-:W2:Y:S01]  /*37b50*/  LDL.LU R115, [R1+0x218] ;  /* 0x0002180001737983 */ /* 0x000ea20000300800 */
[----:B-1----:R-:W-:-:S02]  /*37b60*/  ISETP.GE.AND P0, PT, R3, UR6, PT ;  /* 0x0000000603007c0c */ /* 0x002fc4000bf06270 */
[----:B------:R-:W-:Y:S01]  /*37b70*/  LOP3.LUT R120, R120, 0x3f, RZ, 0xc0, !PT ;  /* 0x0000003f78787812 */ /* 0x000fe200078ec0ff */
[----:B------:R-:W-:Y:S01]  /*37b80*/  IMAD.MOV.U32 R44, RZ, RZ, R45 ;  /* 0x000000ffff2c7224 */ /* 0x000fe200078e002d */
[----:B------:R-:W-:Y:S01]  /*37b90*/  ISETP.LT.AND P1, PT, R116, UR10, !P0 ;  /* 0x0000000a74007c0c */ /* 0x000fe2000c721270 */
[----:B------:R-:W-:Y:S01]  /*37ba0*/  IMAD.MOV.U32 R46, RZ, RZ, R33 ;  /* 0x000000ffff2e7224 */ /* 0x000fe200078e0021 */
[----:B----4-:R-:W-:Y:S01]  /*37bb0*/  ISETP.LT.AND P2, PT, R117, UR9, !P0 ;  /* 0x0000000975007c0c */ /* 0x010fe2000c741270 */
[----:B------:R-:W4:Y:S01]  /*37bc0*/  LDL.LU R116, [R1+0x204] ;  /* 0x0002040001747983 */ /* 0x000f220000300800 */
[----:B------:R-:W-:Y:S01]  /*37bd0*/  ISETP.LT.AND P3, PT, R118, UR8, !P0 ;  /* 0x0000000876007c0c */ /* 0x000fe2000c761270 */
[----:B------:R-:W-:Y:S01]  /*37be0*/  IMAD.MOV.U32 R48, RZ, RZ, R49 ;  /* 0x000000ffff307224 */ /* 0x000fe200078e0031 */
[----:B------:R-:W-:Y:S01]  /*37bf0*/  ISETP.LT.AND P4, PT, R119, UR4, !P0 ;  /* 0x0000000477007c0c */ /* 0x000fe2000c781270 */
[----:B------:R-:W4:Y:S01]  /*37c00*/  LDL.LU R117, [R1+0x20c] ;  /* 0x00020c0001757983 */ /* 0x000f220000300800 */
[----:B------:R-:W-:Y:S01]  /*37c10*/  LEA R247, R120, UR5, 0x4 ;  /* 0x0000000578f77c11 */ /* 0x000fe2000f8e20ff */
[----:B------:R-:W-:-:S02]  /*37c20*/  IMAD.MOV.U32 R50, RZ, RZ, R37 ;  /* 0x000000ffff327224 */ /* 0x000fc400078e0025 */
[----:B--2---:R1:W-:Y:S01]  /*37c30*/  STSM.16.M88.4 [R0+0x200], R112 ;  /* 0x0002007000007844 */ /* 0x0043e20000000200 */
[----:B------:R-:W-:Y:S01]  /*37c40*/  MOV R45, R47 ;  /* 0x0000002f002d7202 */ /* 0x000fe20000000f00 */
[----:B------:R-:W-:Y:S01]  /*37c50*/  IMAD.MOV.U32 R49, RZ, RZ, R51 ;  /* 0x000000ffff317224 */ /* 0x000fe200078e0033 */
[----:B------:R-:W2:Y:S01]  /*37c60*/  LDCU UR6, c[0x0][0x3b8] ;  /* 0x00007700ff0677ac */ /* 0x000ea20008000800 */
[----:B------:R-:W4:Y:S01]  /*37c70*/  LDL.LU R118, [R1+0x1f4] ;  /* 0x0001f40001767983 */ /* 0x000f220000300800 */
[----:B------:R-:W3:Y:S03]  /*37c80*/  LDCU.64 UR4, c[0x0][0x390] ;  /* 0x00007200ff0477ac */ /* 0x000ee60008000a00 */
[----:B------:R-:W4:Y:S01]  /*37c90*/  LDL.LU R119, [R1+0x1fc] ;  /* 0x0001fc0001777983 */ /* 0x000f220000300800 */
[----:B------:R-:W-:Y:S01]  /*37ca0*/  IMAD R3, R3, UR60, RZ ;  /* 0x0000003c03037c24 */ /* 0x000fe2000f8e02ff */
[----:B------:R-:W-:Y:S01]  /*37cb0*/  ISETP.LT.AND P5, PT, R252, UR7, !P0 ;  /* 0x00000007fc007c0c */ /* 0x000fe2000c7a1270 */
[----:B------:R-:W4:Y:S01]  /*37cc0*/  LDCU UR9, c[0x0][0x39c] ;  /* 0x00007380ff0977ac */ /* 0x000f220008000800 */
[----:B------:R-:W-:Y:S01]  /*37cd0*/  BAR.SYNC.DEFER_BLOCKING 0x0 ;  /* 0x0000000000007b1d */ /* 0x000fe20000010000 */
[----:B------:R-:W-:Y:S01]  /*37ce0*/  IMAD.MOV.U32 R47, RZ, RZ, R35 ;  /* 0x000000ffff2f7224 */ /* 0x000fe200078e0023 */
[----:B------:R-:W-:-:S04]  /*37cf0*/  MOV R51, R39 ;  /* 0x0000002700337202 */ /* 0x000fc80000000f00 */
[----:B------:R-:W4:Y:S01]  /*37d00*/  LDCU UR8, c[0x0][0x39c] ;  /* 0x00007380ff0877ac */ /* 0x000f220008000800 */
[----:B-1----:R-:W4:Y:S01]  /*37d10*/  LDL.LU R112, [R1+0x1d4] ;  /* 0x0001d40001707983 */ /* 0x002f220000300800 */
[----:B--2---:R-:W-:Y:S01]  /*37d20*/  IMAD R252, R252, UR6, RZ ;  /* 0x00000006fcfc7c24 */ /* 0x004fe2000f8e02ff */
[----:B------:R-:W1:Y:S02]  /*37d30*/  LDCU UR10, c[0x0][0x39c] ;  /* 0x00007380ff0a77ac */ /* 0x000e640008000800 */
[----:B------:R-:W2:Y:S01]  /*37d40*/  LDL.LU R113, [R1+0x1dc] ;  /* 0x0001dc0001717983 */ /* 0x000ea20000300800 */
[----:B---3--:R-:W-:Y:S01]  /*37d50*/  LEA R2, P6, R3, UR4, 0x2 ;  /* 0x0000000403027c11 */ /* 0x008fe2000f8c10ff */
[----:B------:R-:W3:Y:S02]  /*37d60*/  LDCU UR7, c[0x0][0x39c] ;  /* 0x00007380ff0777ac */ /* 0x000ee40008000800 */
[----:B------:R-:W2:Y:S01]  /*37d70*/  LDL.LU R114, [R1+0x214] ;  /* 0x0002140001727983 */ /* 0x000ea20000300800 */
[----:B------:R-:W1:Y:S03]  /*37d80*/  LDCU UR60, c[0x0][0x3b8] ;  /* 0x00007700ff3c77ac */ /* 0x000e660008000800 */
[----:B------:R-:W2:Y:S04]  /*37d90*/  LDL.LU R115, [R1+0x21c] ;  /* 0x00021c0001737983 */ /* 0x000ea80000300800 */
[----:B------:R-:W1:Y:S04]  /*37da0*/  LDS.128 R124, [R247] ;  /* 0x00000000f77c7984 */ /* 0x000e680000000c00 */
[----:B------:R-:W3:Y:S01]  /*37db0*/  LDS.128 R120, [R247+0x400] ;  /* 0x00040000f7787984 */ /* 0x000ee20000000c00 */
[----:B------:R-:W-:Y:S01]  /*37dc0*/  VIADD R246, R252, UR6 ;  /* 0x00000006fcf67c36 */ /* 0x000fe20008000000 */
[----:B------:R-:W1:Y:S01]  /*37dd0*/  LDCU UR4, c[0x0][0x39c] ;  /* 0x00007380ff0477ac */ /* 0x000e620008000800 */
[----:B------:R-:W-:Y:S06]  /*37de0*/  BAR.SYNC.DEFER_BLOCKING 0x0 ;  /* 0x0000000000007b1d */ /* 0x000fec0000010000 */
[----:B-1----:R-:W-:Y:S04]  /*37df0*/  STL.64 [R1+0x1d0], R124 ;  /* 0x0001d07c01007387 */ /* 0x002fe80000100a00 */
[----:B------:R-:W-:Y:S04]  /*37e00*/  STL.64 [R1+0x1d8], R126 ;  /* 0x0001d87e01007387 */ /* 0x000fe80000100a00 */
[----:B---3--:R-:W-:Y:S04]  /*37e10*/  STL.64 [R1+0x80], R120 ;  /* 0x0000807801007387 */ /* 0x008fe80000100a00 */
[----:B------:R-:W-:Y:S04]  /*37e20*/  STL.64 [R1+0x88], R122 ;  /* 0x0000887a01007387 */ /* 0x000fe80000100a00 */
[----:B----4-:R1:W-:Y:S04]  /*37e30*/  STSM.16.M88.4 [R0], R116 ;  /* 0x0000007400007844 */ /* 0x0103e80000000200 */
[----:B-1----:R-:W3:Y:S04]  /*37e40*/  LDL.LU R116, [R1+0x1c0] ;  /* 0x0001c00001747983 */ /* 0x002ee80000300800 */
[----:B------:R-:W3:Y:S04]  /*37e50*/  LDL.LU R117, [R1+0x1c8] ;  /* 0x0001c80001757983 */ /* 0x000ee80000300800 */
[----:B------:R-:W3:Y:S04]  /*37e60*/  LDL.LU R118, [R1+0x1b0] ;  /* 0x0001b00001767983 */ /* 0x000ee80000300800 */
[----:B--2---:R1:W-:Y:S04]  /*37e70*/  STSM.16.M88.4 [R0+0x200], R112 ;  /* 0x0002007000007844 */ /* 0x0043e80000000200 */
[----:B------:R-:W3:Y:S01]  /*37e80*/  LDL.LU R119, [R1+0x1b8] ;  /* 0x0001b80001777983 */ /* 0x000ee20000300800 */
[----:B------:R-:W-:Y:S06]  /*37e90*/  BAR.SYNC.DEFER_BLOCKING 0x0 ;  /* 0x0000000000007b1d */ /* 0x000fec0000010000 */
[----:B-1----:R-:W2:Y:S04]  /*37ea0*/  LDL.LU R112, [R1+0x1a0] ;  /* 0x0001a00001707983 */ /* 0x002ea80000300800 */
[----:B------:R-:W2:Y:S04]  /*37eb0*/  LDL.LU R113, [R1+0x1a8] ;  /* 0x0001a80001717983 */ /* 0x000ea80000300800 */
[----:B------:R-:W2:Y:S04]  /*37ec0*/  LDL.LU R114, [R1+0x190] ;  /* 0x0001900001727983 */ /* 0x000ea80000300800 */
[----:B------:R-:W2:Y:S04]  /*37ed0*/  LDL.LU R115, [R1+0x198] ;  /* 0x0001980001737983 */ /* 0x000ea80000300800 */
[----:B------:R-:W1:Y:S04]  /*37ee0*/  LDS.128 R124, [R247] ;  /* 0x00000000f77c7984 */ /* 0x000e680000000c00 */
[----:B------:R-:W4:Y:S01]  /*37ef0*/  LDS.128 R120, [R247+0x400] ;  /* 0x00040000f7787984 */ /* 0x000f220000000c00 */
[----:B------:R-:W-:Y:S06]  /*37f00*/  BAR.SYNC.DEFER_BLOCKING 0x0 ;  /* 0x0000000000007b1d */ /* 0x000fec0000010000 */
[----:B-1----:R-:W-:Y:S04]  /*37f10*/  STL.64 [R1+0x60], R124 ;  /* 0x0000607c01007387 */ /* 0x002fe80000100a00 */
[----:B------:R-:W-:Y:S04]  /*37f20*/  STL.64 [R1+0x68], R126 ;  /* 0x0000687e01007387 */ /* 0x000fe80000100a00 */
[----:B----4-:R-:W-:Y:S04]  /*37f30*/  STL.64 [R1+0x20], R120 ;  /* 0x0000207801007387 */ /* 0x010fe80000100a00 */
[----:B------:R-:W-:Y:S04]  /*37f40*/  STL.64 [R1+0x28], R122 ;  /* 0x0000287a01007387 */ /* 0x000fe80000100a00 */
[----:B---3--:R-:W-:Y:S04]  /*37f50*/  STSM.16.M88.4 [R0], R116 ;  /* 0x0000007400007844 */ /* 0x008fe80000000200 */
[----:B--2---:R1:W-:Y:S01]  /*37f60*/  STSM.16.M88.4 [R0+0x200], R112 ;  /* 0x0002007000007844 */ /* 0x0043e20000000200 */
[----:B------:R-:W-:Y:S06]  /*37f70*/  BAR.SYNC.DEFER_BLOCKING 0x0 ;  /* 0x0000000000007b1d */ /* 0x000fec0000010000 */
[----:B-1----:R-:W2:Y:S04]  /*37f80*/  LDL.LU R112, [R1+0x1c4] ;  /* 0x0001c40001707983 */ /* 0x002ea80000300800 */
[----:B------:R-:W2:Y:S04]  /*37f90*/  LDL.LU R113, [R1+0x1cc] ;  /* 0x0001cc0001717983 */ /* 0x000ea80000300800 */
[----:B------:R-:W2:Y:S04]  /*37fa0*/  LDL.LU R114, [R1+0x1b4] ;  /* 0x0001b40001727983 */ /* 0x000ea80000300800 */
[----:B------:R-:W2:Y:S04]  /*37fb0*/  LDL.LU R115, [R1+0x1bc] ;  /* 0x0001bc0001737983 */ /* 0x000ea80000300800 */
[----:B------:R-:W3:Y:S04]  /*37fc0*/  LDL.LU R116, [R1+0x1a4] ;  /* 0x0001a40001747983 */ /* 0x000ee80000300800 */
[----:B------:R-:W3:Y:S04]  /*37fd0*/  LDL.LU R117, [R1+0x1ac] ;  /* 0x0001ac0001757983 */ /* 0x000ee80000300800 */
[----:B------:R-:W3:Y:S04]  /*37fe0*/  LDL.LU R118, [R1+0x194] ;  /* 0x0001940001767983 */ /* 0x000ee80000300800 */
[----:B------:R-:W3:Y:S04]  /*37ff0*/  LDL.LU R119, [R1+0x19c] ;  /* 0x00019c0001777983 */ /* 0x000ee80000300800 */
[----:B------:R-:W4:Y:S04]  /*38000*/  LDL.LU R120, [R1+0x170] ;  /* 0x0001700001787983 */ /* 0x000f280000300800 */
[----:B------:R-:W4:Y:S04]  /*38010*/  LDL.LU R121, [R1+0x178] ;  /* 0x0001780001797983 */ /* 0x000f280000300800 */
[----:B------:R-:W4:Y:S04]  /*38020*/  LDL.LU R122, [R1+0x160] ;  /* 0x00016000017a7983 */ /* 0x000f280000300800 */
[----:B------:R-:W4:Y:S04]  /*38030*/  LDL.LU R123, [R1+0x168] ;  /* 0x00016800017b7983 */ /* 0x000f280000300800 */
[----:B------:R-:W1:Y:S04]  /*38040*/  LDS.128 R236, [R247] ;  /* 0x00000000f7ec7984 */ /* 0x000e680000000c00 */
[----:B------:R-:W-:Y:S01]  /*38050*/  LDS.128 R232, [R247+0x400] ;  /* 0x00040000f7e87984 */ /* 0x000fe20000000c00 */
[----:B------:R-:W-:Y:S06]  /*38060*/  BAR.SYNC.DEFER_BLOCKING 0x0 ;  /* 0x0000000000007b1d */ /* 0x000fec0000010000 */
[----:B------:R-:W4:Y:S04]  /*38070*/  LDL.LU R124, [R1+0x150] ;  /* 0x00015000017c7983 */ /* 0x000f280000300800 */
[----:B------:R-:W4:Y:S04]  /*38080*/  LDL.LU R125, [R1+0x158] ;  /* 0x00015800017d7983 */ /* 0x000f280000300800 */
[----:B------:R-:W4:Y:S04]  /*38090*/  LDL.LU R126, [R1+0x140] ;  /* 0x00014000017e7983 */ /* 0x000f280000300800 */
[----:B------:R-:W4:Y:S04]  /*380a0*/  LDL.LU R127, [R1+0x148] ;  /* 0x00014800017f7983 */ /* 0x000f280000300800 */
[----:B--2---:R-:W-:Y:S04]  /*380b0*/  STSM.16.M88.4 [R0], R112 ;  /* 0x0000007000007844 */ /* 0x004fe80000000200 */
[----:B---3--:R-:W-:Y:S01]  /*380c0*/  STSM.16.M88.4 [R0+0x200], R116 ;  /* 0x0002007400007844 */ /* 0x008fe20000000200 */
[----:B------:R-:W-:Y:S06]  /*380d0*/  BAR.SYNC.DEFER_BLOCKING 0x0 ;  /* 0x0000000000007b1d */ /* 0x000fec0000010000 */
[----:B------:R-:W2:Y:S04]  /*380e0*/  LDS.128 R116, [R247] ;  /* 0x00000000f7747984 */ /* 0x000ea80000000c00 */
[----:B------:R-:W3:Y:S01]  /*380f0*/  LDS.128 R112, [R247+0x400] ;  /* 0x00040000f7707984 */ /* 0x000ee20000000c00 */
[----:B------:R-:W-:Y:S06]  /*38100*/  BAR.SYNC.DEFER_BLOCKING 0x0 ;  /* 0x0000000000007b1d */ /* 0x000fec0000010000 */
[----:B----4-:R4:W-:Y:S04]  /*38110*/  STSM.16.M88.4 [R0], R120 ;  /* 0x0000007800007844 */ /* 0x0109e80000000200 */
[----:B----4-:R-:W4:Y:S04]  /*38120*/  LDL.LU R120, [R1+0x174] ;  /* 0x0001740001787983 */ /* 0x010f280000300800 */
[----:B------:R-:W4:Y:S04]  /*38130*/  LDL.LU R121, [R1+0x17c] ;  /* 0x00017c0001797983 */ /* 0x000f280000300800 */
[----:B------:R-:W4:Y:S04]  /*38140*/  LDL.LU R122, [R1+0x164] ;  /* 0x00016400017a7983 */ /* 0x000f280000300800 */
[----:B------:R-:W4:Y:S04]  /*38150*/  LDL.LU R123, [R1+0x16c] ;  /* 0x00016c00017b7983 */ /* 0x000f280000300800 */
        /* <DEDUP_REMOVED lines=8> */
[----:B------:R-:W-:Y:S01]  /*381e0*/  STSM.16.M88.4 [R0+0x200], R124 ;  /* 0x0002007c00007844 */ /* 0x000fe20000000200 */
[----:B------:R-:W-:Y:S06]  /*381f0*/  BAR.SYNC.DEFER_BLOCKING 0x0 ;  /* 0x0000000000007b1d */ /* 0x000fec0000010000 */
[----:B------:R-:W3:Y:S04]  /*38200*/  LDL.LU R140, [R1+0xf0] ;  /* 0x0000f000018c7983 */ /* 0x000ee80000300800 */
[----:B------:R-:W3:Y:S04]  /*38210*/  LDL.LU R141, [R1+0xf8] ;  /* 0x0000f800018d7983 */ /* 0x000ee80000300800 */
[----:B------:R-:W3:Y:S04]  /*38220*/  LDL.LU R142, [R1+0xd0] ;  /* 0x0000d000018e7983 */ /* 0x000ee80000300800 */
[----:B------:R-:W3:Y:S04]  /*38230*/  LDL.LU R143, [R1+0xd8] ;  /* 0x0000d800018f7983 */ /* 0x000ee80000300800 */
[----:B------:R-:W1:Y:S04]  /*38240*/  LDS.128 R128, [R247] ;  /* 0x00000000f7807984 */ /* 0x000e680000000c00 */
[----:B------:R-:W-:Y:S01]  /*38250*/  LDS.128 R124, [R247+0x400] ;  /* 0x00040000f77c7984 */ /* 0x000fe20000000c00 */
[----:B------:R-:W-:Y:S06]  /*38260*/  BAR.SYNC.DEFER_BLOCKING 0x0 ;  /* 0x0000000000007b1d */ /* 0x000fec0000010000 */
[----:B----4-:R-:W-:Y:S04]  /*38270*/  STSM.16.M88.4 [R0], R120 ;  /* 0x0000007800007844 */ /* 0x010fe80000000200 */
[----:B--2---:R-:W-:Y:S01]  /*38280*/  STSM.16.M88.4 [R0+0x200], R132 ;  /* 0x0002008400007844 */ /* 0x004fe20000000200 */
[----:B------:R-:W-:Y:S06]  /*38290*/  BAR.SYNC.DEFER_BLOCKING 0x0 ;  /* 0x0000000000007b1d */ /* 0x000fec0000010000 */
[----:B------:R-:W2:Y:S04]  /*382a0*/  LDS.128 R132, [R247] ;  /* 0x00000000f7847984 */ /* 0x000ea80000000c00 */
[----:B------:R-:W4:Y:S01]  /*382b0*/  LDS.128 R120, [R247+0x400] ;  /* 0x00040000f7787984 */ /* 0x000f220000000c00 */
[----:B------:R-:W-:Y:S06]  /*382c0*/  BAR.SYNC.DEFER_BLOCKING 0x0 ;  /* 0x0000000000007b1d */ /* 0x000fec0000010000 */
[----:B---3--:R3:W-:Y:S04]  /*382d0*/  STSM.16.M88.4 [R0], R136 ;  /* 0x0000008800007844 */ /* 0x0087e80000000200 */
[----:B---3--:R-:W3:Y:S04]  /*382e0*/  LDL.LU R136, [R1+0x134] ;  /* 0x0001340001887983 */ /* 0x008ee80000300800 */
[----:B------:R-:W3:Y:S04]  /*382f0*/  LDL.LU R137, [R1+0x13c] ;  /* 0x00013c0001897983 */ /* 0x000ee80000300800 */
[----:B------:R-:W3:Y:S04]  /*38300*/  LDL.LU R138, [R1+0x114] ;  /* 0x00011400018a7983 */ /* 0x000ee80000300800 */
[----:B------:R-:W3:Y:S04]  /*38310*/  LDL.LU R139, [R1+0x11c] ;  /* 0x00011c00018b7983 */ /* 0x000ee80000300800 */
[----:B------:R-:W2:Y:S04]  /*38320*/  LDL.LU R148, [R1+0xf4] ;  /* 0x0000f40001947983 */ /* 0x000ea80000300800 */
[----:B------:R-:W2:Y:S04]  /*38330*/  LDL.LU R149, [R1+0xfc] ;  /* 0x0000fc0001957983 */ /* 0x000ea80000300800 */
[----:B------:R-:W2:Y:S04]  /*38340*/  LDL.LU R150, [R1+0xd4] ;  /* 0x0000d40001967983 */ /* 0x000ea80000300800 */
[----:B------:R-:W2:Y:S04]  /*38350*/  LDL.LU R151, [R1+0xdc] ;  /* 0x0000dc0001977983 */ /* 0x000ea80000300800 */
[----:B------:R-:W4:Y:S04]  /*38360*/  LDL.LU R152, [R1+0x120] ;  /* 0x0001200001987983 */ /* 0x000f280000300800 */
[----:B------:R-:W4:Y:S04]  /*38370*/  LDL.LU R153, [R1+0x128] ;  /* 0x0001280001997983 */ /* 0x000f280000300800 */
[----:B------:R-:W4:Y:S04]  /*38380*/  LDL.LU R154, [R1+0x100] ;  /* 0x00010000019a7983 */ /* 0x000f280000300800 */
[----:B------:R-:W4:Y:S04]  /*38390*/  LDL.LU R155, [R1+0x108] ;  /* 0x00010800019b7983 */ /* 0x000f280000300800 */
[----:B------:R-:W-:Y:S01]  /*383a0*/  STSM.16.M88.4 [R0+0x200], R140 ;  /* 0x0002008c00007844 */ /* 0x000fe20000000200 */
[----:B------:R-:W-:Y:S06]  /*383b0*/  BAR.SYNC.DEFER_BLOCKING 0x0 ;  /* 0x0000000000007b1d */ /* 0x000fec0000010000 */
[----:B------:R-:W4:Y:S04]  /*383c0*/  LDL.LU R156, [R1+0xe0] ;  /* 0x0000e000019c7983 */ /* 0x000f280000300800 */
[----:B------:R-:W4:Y:S04]  /*383d0*/  LDL.LU R157, [R1+0xe8] ;  /* 0x0000e800019d7983 */ /* 0x000f280000300800 */
[----:B------:R-:W4:Y:S04]  /*383e0*/  LDL.LU R158, [R1+0xc0] ;  /* 0x0000c000019e7983 */ /* 0x000f280000300800 */
[----:B------:R-:W4:Y:S04]  /*383f0*/  LDL.LU R159, [R1+0xc8] ;  /* 0x0000c800019f7983 */ /* 0x000f280000300800 */
[----:B------:R-:W1:Y:S04]  /*38400*/  LDS.128 R144, [R247] ;  /* 0x00000000f7907984 */ /* 0x000e680000000c00 */
[----:B------:R-:W-:Y:S01]  /*38410*/  LDS.128 R140, [R247+0x400] ;  /* 0x00040000f78c7984 */ /* 0x000fe20000000c00 */
[----:B------:R-:W-:Y:S06]  /*38420*/  BAR.SYNC.DEFER_BLOCKING 0x0 ;  /* 0x0000000000007b1d */ /* 0x000fec0000010000 */
[----:B---3--:R-:W-:Y:S04]  /*38430*/  STSM.16.M88.4 [R0], R136 ;  /* 0x0000008800007844 */ /* 0x008fe80000000200 */
[----:B--2---:R-:W-:Y:S01]  /*38440*/  STSM.16.M88.4 [R0+0x200], R148 ;  /* 0x0002009400007844 */ /* 0x004fe20000000200 */
        /* <DEDUP_REMOVED lines=43> */
[----:B------:R-:W4:Y:S04]  /*38700*/  LDL.LU R186, [R1] ;  /* 0x0000000001ba7983 */ /* 0x000f280000300800 */
[----:B------:R-:W4:Y:S04]  /*38710*/  LDL.LU R187, [R1+0x8] ;  /* 0x0000080001bb7983 */ /* 0x000f280000300800 */
[----:B------:R-:W-:Y:S01]  /*38720*/  STSM.16.M88.4 [R0+0x200], R172 ;  /* 0x000200ac00007844 */ /* 0x000fe20000000200 */
[----:B------:R-:W-:Y:S06]  /*38730*/  BAR.SYNC.DEFER_BLOCKING 0x0 ;  /* 0x0000000000007b1d */ /* 0x000fec0000010000 */
        /* <DEDUP_REMOVED lines=14> */
[----:B------:R1:W-:Y:S02]  /*38820*/  STSM.16.M88.4 [R0+0x200], R188 ;  /* 0x000200bc00007844 */ /* 0x0003e40000000200 */
[----:B-1----:R-:W-:-:S02]  /*38830*/  IMAD.MOV.U32 R188, RZ, RZ, R13 ;  /* 0x000000ffffbc7224 */ /* 0x002fc400078e000d */
[----:B------:R-:W-:Y:S01]  /*38840*/  IMAD.MOV.U32 R189, RZ, RZ, R15 ;  /* 0x000000ffffbd7224 */ /* 0x000fe200078e000f */
[----:B------:R-:W-:Y:S01]  /*38850*/  BAR.SYNC.DEFER_BLOCKING 0x0 ;  /* 0x0000000000007b1d */ /* 0x000fe20000010000 */
[----:B------:R-:W-:Y:S02]  /*38860*/  IMAD.MOV.U32 R190, RZ, RZ, R29 ;  /* 0x000000ffffbe7224 */ /* 0x000fe400078e001d */
[----:B------:R-:W-:-:S03]  /*38870*/  IMAD.MOV.U32 R191, RZ, RZ, R31 ;  /* 0x000000ffffbf7224 */ /* 0x000fc600078e001f */
[----:B------:R-:W1:Y:S04]  /*38880*/  LDS.128 R28, [R247] ;  /* 0x00000000f71c7984 */ /* 0x000e680000000c00 */
[----:B------:R-:W-:Y:S01]  /*38890*/  LDS.128 R12, [R247+0x400] ;  /* 0x00040000f70c7984 */ /* 0x000fe20000000c00 */
[----:B------:R-:W-:Y:S06]  /*388a0*/  BAR.SYNC.DEFER_BLOCKING 0x0 ;  /* 0x0000000000007b1d */ /* 0x000fec0000010000 */
[----:B----4-:R-:W-:Y:S04]  /*388b0*/  STSM.16.M88.4 [R0], R184 ;  /* 0x000000b800007844 */ /* 0x010fe80000000200 */
[----:B------:R-:W-:Y:S01]  /*388c0*/  STSM.16.M88.4 [R0+0x200], R188 ;  /* 0x000200bc00007844 */ /* 0x000fe20000000200 */
[----:B------:R-:W-:Y:S06]  /*388d0*/  BAR.SYNC.DEFER_BLOCKING 0x0 ;  /* 0x0000000000007b1d */ /* 0x000fec0000010000 */
[----:B------:R-:W4:Y:S04]  /*388e0*/  LDS.128 R188, [R247] ;  /* 0x00000000f7bc7984 */ /* 0x000f280000000c00 */
[----:B------:R-:W1:Y:S01]  /*388f0*/  LDS.128 R184, [R247+0x400] ;  /* 0x00040000f7b87984 */ /* 0x000e620000000c00 */
[----:B------:R-:W-:Y:S06]  /*38900*/  BAR.SYNC.DEFER_BLOCKING 0x0 ;  /* 0x0000000000007b1d */ /* 0x000fec0000010000 */
[----:B------:R2:W-:Y:S04]  /*38910*/  STSM.16.M88.4 [R0], R192 ;  /* 0x000000c000007844 */ /* 0x0005e80000000200 */
[----:B------:R1:W-:Y:S01]  /*38920*/  STSM.16.M88.4 [R0+0x200], R196 ;  /* 0x000200c400007844 */ /* 0x0003e20000000200 */
[----:B------:R-:W-:Y:S01]  /*38930*/  BAR.SYNC.DEFER_BLOCKING 0x0 ;  /* 0x0000000000007b1d */ /* 0x000fe20000010000 */
[----:B--2---:R-:W-:-:S02]  /*38940*/  IMAD.MOV.U32 R194, RZ, RZ, R17 ;  /* 0x000000ffffc27224 */ /* 0x004fc400078e0011 */
[----:B------:R-:W-:-:S03]  /*38950*/  IMAD.MOV.U32 R195, RZ, RZ, R19 ;  /* 0x000000ffffc37224 */ /* 0x000fc600078e0013 */
[----:B------:R-:W2:Y:S04]  /*38960*/  LDS.128 R32, [R247] ;  /* 0x00000000f7207984 */ /* 0x000ea80000000c00 */
[----:B------:R-:W-:Y:S01]  /*38970*/  LDS.128 R16, [R247+0x400] ;  /* 0x00040000f7107984 */ /* 0x000fe20000000c00 */
[----:B------:R-:W-:Y:S02]  /*38980*/  IMAD.MOV.U32 R192, RZ, RZ, R249 ;  /* 0x000000ffffc07224 */ /* 0x000fe400078e00f9 */
[----:B------:R-:W-:Y:S01]  /*38990*/  IMAD.MOV.U32 R193, RZ, RZ, R251 ;  /* 0x000000ffffc17224 */ /* 0x000fe200078e00fb */
[----:B------:R-:W-:Y:S06]  /*389a0*/  BAR.SYNC.DEFER_BLOCKING 0x0 ;  /* 0x0000000000007b1d */ /* 0x000fec0000010000 */
[----:B------:R-:W-:Y:S04]  /*389b0*/  STSM.16.M88.4 [R0], R192 ;  /* 0x000000c000007844 */ /* 0x000fe80000000200 */
[----:B------:R-:W-:Y:S01]  /*389c0*/  STSM.16.M88.4 [R0+0x200], R44 ;  /* 0x0002002c00007844 */ /* 0x000fe20000000200 */
[----:B------:R-:W-:Y:S01]  /*389d0*/  BAR.SYNC.DEFER_BLOCKING 0x0 ;  /* 0x0000000000007b1d */ /* 0x000fe20000010000 */
[----:B-1----:R-:W-:-:S02]  /*389e0*/  IMAD.MOV.U32 R196, RZ, RZ, R24 ;  /* 0x000000ffffc47224 */ /* 0x002fc400078e0018 */
[----:B------:R-:W-:-:S03]  /*389f0*/  IMAD.MOV.U32 R197, RZ, RZ, R26 ;  /* 0x000000ffffc57224 */ /* 0x000fc600078e001a */
[----:B------:R-:W1:Y:S04]  /*38a00*/  LDS.128 R192, [R247] ;  /* 0x00000000f7c07984 */ /* 0x000e680000000c00 */
[----:B------:R-:W1:Y:S01]  /*38a10*/  LDS.128 R44, [R247+0x400] ;  /* 0x00040000f72c7984 */ /* 0x000e620000000c00 */
[----:B------:R-:W-:Y:S02]  /*38a20*/  IMAD.MOV.U32 R198, RZ, RZ, R20 ;  /* 0x000000ffffc67224 */ /* 0x000fe400078e0014 */
[----:B------:R-:W-:Y:S01]  /*38a30*/  IMAD.MOV.U32 R199, RZ, RZ, R22 ;  /* 0x000000ffffc77224 */ /* 0x000fe200078e0016 */
[----:B------:R-:W-:Y:S01]  /*38a40*/  BAR.SYNC.DEFER_BLOCKING 0x0 ;  /* 0x0000000000007b1d */ /* 0x000fe20000010000 */
[----:B------:R-:W-:-:S05]  /*38a50*/  IMAD.MOV.U32 R24, RZ, RZ, R25 ;  /* 0x000000ffff187224 */ /* 0x000fca00078e0019 */
[----:B------:R2:W-:Y:S04]  /*38a60*/  STSM.16.M88.4 [R0], R196 ;  /* 0x000000c400007844 */ /* 0x0005e80000000200 */
[----:B------:R1:W-:Y:S01]  /*38a70*/  STSM.16.M88.4 [R0+0x200], R204 ;  /* 0x000200cc00007844 */ /* 0x0003e20000000200 */
[----:B------:R-:W-:Y:S01]  /*38a80*/  BAR.SYNC.DEFER_BLOCKING 0x0 ;  /* 0x0000000000007b1d */ /* 0x000fe20000010000 */
[----:B------:R-:W-:Y:S02]  /*38a90*/  IMAD.MOV.U32 R25, RZ, RZ, R27 ;  /* 0x000000ffff197224 */ /* 0x000fe400078e001b */
[----:B------:R-:W-:Y:S02]  /*38aa0*/  IMAD.MOV.U32 R26, RZ, RZ, R21 ;  /* 0x000000ffff1a7224 */ /* 0x000fe400078e0015 */
[----:B------:R-:W-:Y:S01]  /*38ab0*/  IMAD.MOV.U32 R27, RZ, RZ, R23 ;  /* 0x000000ffff1b7224 */ /* 0x000fe200078e0017 */
[----:B------:R-:W3:Y:S04]  /*38ac0*/  LDS.128 R36, [R247] ;  /* 0x00000000f7247984 */ /* 0x000ee80000000c00 */
[----:B------:R-:W-:Y:S01]  /*38ad0*/  LDS.128 R20, [R247+0x400] ;  /* 0x00040000f7147984 */ /* 0x000fe20000000c00 */
[----:B------:R-:W-:Y:S06]  /*38ae0*/  BAR.SYNC.DEFER_BLOCKING 0x0 ;  /* 0x0000000000007b1d */ /* 0x000fec0000010000 */
[----:B------:R-:W-:Y:S04]  /*38af0*/  STSM.16.M88.4 [R0], R24 ;  /* 0x0000001800007844 */ /* 0x000fe80000000200 */
[----:B------:R-:W-:Y:S01]  /*38b00*/  STSM.16.M88.4 [R0+0x200], R48 ;  /* 0x0002003000007844 */ /* 0x000fe20000000200 */
[----:B------:R-:W-:Y:S01]  /*38b10*/  BAR.SYNC.DEFER_BLOCKING 0x0 ;  /* 0x0000000000007b1d */ /* 0x000fe20000010000 */
[----:B--2---:R-:W-:-:S02]  /*38b20*/  IMAD.MOV.U32 R196, RZ, RZ, R8 ;  /* 0x000000ffffc47224 */ /* 0x004fc400078e0008 */
[----:B------:R-:W-:-:S03]  /*38b30*/  IMAD.MOV.U32 R197, RZ, RZ, R10 ;  /* 0x000000ffffc57224 */ /* 0x000fc600078e000a */
[----:B------:R-:W2:Y:S04]  /*38b40*/  LDS.128 R48, [R247] ;  /* 0x00000000f7307984 */ /* 0x000ea80000000c00 */
[----:B------:R-:W2:Y:S01]  /*38b50*/  LDS.128 R24, [R247+0x400] ;  /* 0x00040000f7187984 */ /* 0x000ea20000000c00 */
[----:B------:R-:W-:Y:S02]  /*38b60*/  IMAD.MOV.U32 R198, RZ, RZ, R40 ;  /* 0x000000ffffc67224 */ /* 0x000fe400078e0028 */
[----:B------:R-:W-:Y:S01]  /*38b70*/  IMAD.MOV.U32 R199, RZ, RZ, R42 ;  /* 0x000000ffffc77224 */ /* 0x000fe200078e002a */
[----:B------:R-:W-:Y:S01]  /*38b80*/  BAR.SYNC.DEFER_BLOCKING 0x0 ;  /* 0x0000000000007b1d */ /* 0x000fe20000010000 */
[----:B-1----:R-:W-:Y:S02]  /*38b90*/  IMAD.MOV.U32 R204, RZ, RZ, R52 ;  /* 0x000000ffffcc7224 */ /* 0x002fe400078e0034 */
[----:B------:R-:W-:-:S02]  /*38ba0*/  IMAD.MOV.U32 R205, RZ, RZ, R54 ;  /* 0x000000ffffcd7224 */ /* 0x000fc400078e0036 */
[----:B------:R-:W-:Y:S02]  /*38bb0*/  IMAD.MOV.U32 R206, RZ, RZ, R4 ;  /* 0x000000ffffce7224 */ /* 0x000fe400078e0004 */
[----:B------:R-:W-:Y:S01]  /*38bc0*/  IMAD.MOV.U32 R207, RZ, RZ, R6 ;  /* 0x000000ffffcf7224 */ /* 0x000fe200078e0006 */
[----:B------:R1:W-:Y:S04]  /*38bd0*/  STSM.16.M88.4 [R0], R196 ;  /* 0x000000c400007844 */ /* 0x0003e80000000200 */
[----:B------:R1:W-:Y:S01]  /*38be0*/  STSM.16.M88.4 [R0+0x200], R204 ;  /* 0x000200cc00007844 */ /* 0x0003e20000000200 */
[----:B------:R-:W-:Y:S01]  /*38bf0*/  MOV R8, R9 ;  /* 0x0000000900087202 */ /* 0x000fe20000000f00 */
[----:B------:R-:W-:Y:S02]  /*38c00*/  IMAD.MOV.U32 R52, RZ, RZ, R53 ;  /* 0x000000ffff347224 */ /* 0x000fe400078e0035 */
[----:B------:R-:W-:-:S02]  /*38c10*/  IMAD.MOV.U32 R9, RZ, RZ, R11 ;  /* 0x000000ffff097224 */ /* 0x000fc400078e000b */
[----:B------:R-:W-:Y:S02]  /*38c20*/  IMAD.MOV.U32 R53, RZ, RZ, R55 ;  /* 0x000000ffff357224 */ /* 0x000fe400078e0037 */
[----:B------:R-:W-:Y:S02]  /*38c30*/  IMAD.MOV.U32 R10, RZ, RZ, R41 ;  /* 0x000000ffff0a7224 */ /* 0x000fe400078e0029 */
[----:B------:R-:W-:Y:S01]  /*38c40*/  IMAD.MOV.U32 R11, RZ, RZ, R43 ;  /* 0x000000ffff0b7224 */ /* 0x000fe200078e002b */
[----:B------:R-:W-:Y:S01]  /*38c50*/  BAR.SYNC.DEFER_BLOCKING 0x0 ;  /* 0x0000000000007b1d */ /* 0x000fe20000010000 */
[----:B------:R-:W-:Y:S02]  /*38c60*/  IMAD.MOV.U32 R54, RZ, RZ, R5 ;  /* 0x000000ffff367224 */ /* 0x000fe400078e0005 */
[----:B------:R-:W-:-:S03]  /*38c70*/  IMAD.MOV.U32 R55, RZ, RZ, R7 ;  /* 0x000000ffff377224 */ /* 0x000fc600078e0007 */
[----:B------:R-:W2:Y:S04]  /*38c80*/  LDS.128 R40, [R247] ;  /* 0x00000000f7287984 */ /* 0x000ea80000000c00 */
[----:B------:R-:W-:Y:S01]  /*38c90*/  LDS.128 R4, [R247+0x400] ;  /* 0x00040000f7047984 */ /* 0x000fe20000000c00 */
[----:B------:R-:W-:Y:S06]  /*38ca0*/  BAR.SYNC.DEFER_BLOCKING 0x0 ;  /* 0x0000000000007b1d */ /* 0x000fec0000010000 */
[----:B------:R-:W-:Y:S04]  /*38cb0*/  STSM.16.M88.4 [R0], R8 ;  /* 0x0000000800007844 */ /* 0x000fe80000000200 */
[----:B------:R-:W-:Y:S01]  /*38cc0*/  STSM.16.M88.4 [R0+0x200], R52 ;  /* 0x0002003400007844 */ /* 0x000fe20000000200 */
[----:B------:R-:W-:Y:S01]  /*38cd0*/  BAR.SYNC.DEFER_BLOCKING 0x0 ;  /* 0x0000000000007b1d */ /* 0x000fe20000010000 */
[----:B-1----:R-:W-:Y:S01]  /*38ce0*/  IMAD.MOV.U32 R196, RZ, RZ, R60 ;  /* 0x000000ffffc47224 */ /* 0x002fe200078e003c */
[----:B------:R-:W-:Y:S01]  /*38cf0*/  MOV R197, R62 ;  /* 0x0000003e00c57202 */ /* 0x000fe20000000f00 */
[----:B------:R-:W-:-:S03]  /*38d00*/  IMAD.MOV.U32 R198, RZ, RZ, R80 ;  /* 0x000000ffffc67224 */ /* 0x000fc600078e0050 */
[----:B------:R-:W1:Y:S04]  /*38d10*/  LDS.128 R52, [R247] ;  /* 0x00000000f7347984 */ /* 0x000e680000000c00 */
[----:B------:R-:W1:Y:S01]  /*38d20*/  LDS.128 R8, [R247+0x400] ;  /* 0x00040000f7087984 */ /* 0x000e620000000c00 */
[----:B------:R-:W-:Y:S01]  /*38d30*/  IMAD.MOV.U32 R199, RZ, RZ, R82 ;  /* 0x000000ffffc77224 */ /* 0x000fe200078e0052 */
[----:B------:R-:W-:Y:S01]  /*38d40*/  BAR.SYNC.DEFER_BLOCKING 0x0 ;  /* 0x0000000000007b1d */ /* 0x000fe20000010000 */
[----:B------:R-:W-:Y:S02]  /*38d50*/  IMAD.MOV.U32 R204, RZ, RZ, R68 ;  /* 0x000000ffffcc7224 */ /* 0x000fe400078e0044 */
[----:B------:R-:W-:Y:S02]  /*38d60*/  IMAD.MOV.U32 R205, RZ, RZ, R70 ;  /* 0x000000ffffcd7224 */ /* 0x000fe400078e0046 */
[----:B------:R-:W-:-:S02]  /*38d70*/  IMAD.MOV.U32 R206, RZ, RZ, R100 ;  /* 0x000000ffffce7224 */ /* 0x000fc400078e0064 */
[----:B------:R-:W-:Y:S01]  /*38d80*/  IMAD.MOV.U32 R207, RZ, RZ, R102 ;  /* 0x000000ffffcf7224 */ /* 0x000fe200078e0066 */
[----:B------:R2:W-:Y:S04]  /*38d90*/  STSM.16.M88.4 [R0], R196 ;  /* 0x000000c400007844 */ /* 0x0005e80000000200 */
[----:B------:R-:W-:Y:S01]  /*38da0*/  STSM.16.M88.4 [R0+0x200], R204 ;  /* 0x000200cc00007844 */ /* 0x000fe20000000200 */
[----:B------:R-:W-:Y:S01]  /*38db0*/  BAR.SYNC.DEFER_BLOCKING 0x0 ;  /* 0x0000000000007b1d */ /* 0x000fe20000010000 */
[----:B------:R-:W-:Y:S01]  /*38dc0*/  IMAD.MOV.U32 R60, RZ, RZ, R61 ;  /* 0x000000ffff3c7224 */ /* 0x000fe200078e003d */
[----:B------:R-:W-:Y:S01]  /*38dd0*/  MOV R62, R81 ;  /* 0x00000051003e7202 */ /* 0x000fe20000000f00 */
[----:B------:R-:W-:Y:S02]  /*38de0*/  IMAD.MOV.U32 R61, RZ, RZ, R63 ;  /* 0x000000ffff3d7224 */ /* 0x000fe400078e003f */
[----:B------:R-:W-:-:S02]  /*38df0*/  IMAD.MOV.U32 R63, RZ, RZ, R83 ;  /* 0x000000ffff3f7224 */ /* 0x000fc400078e0053 */
[----:B------:R-:W1:Y:S04]  /*38e00*/  LDS.128 R80, [R247] ;  /* 0x00000000f7507984 */ /* 0x000e680000000c00 */
[----:B------:R-:W-:Y:S01]  /*38e10*/  LDS.128 R68, [R247+0x400] ;  /* 0x00040000f7447984 */ /* 0x000fe20000000c00 */
[----:B------:R-:W-:Y:S06]  /*38e20*/  BAR.SYNC.DEFER_BLOCKING 0x0 ;  /* 0x0000000000007b1d */ /* 0x000fec0000010000 */
[----:B------:R-:W-:Y:S04]  /*38e30*/  STSM.16.M88.4 [R0], R60 ;  /* 0x0000003c00007844 */ /* 0x000fe80000000200 */
[----:B------:R-:W-:Y:S01]  /*38e40*/  STSM.16.M88.4 [R0+0x200], R208 ;  /* 0x000200d000007844 */ /* 0x000fe20000000200 */
[----:B------:R-:W-:Y:S01]  /*38e50*/  BAR.SYNC.DEFER_BLOCKING 0x0 ;  /* 0x0000000000007b1d */ /* 0x000fe20000010000 */
[----:B--2---:R-:W-:Y:S01]  /*38e60*/  IMAD.MOV.U32 R196, RZ, RZ, R56 ;  /* 0x000000ffffc47224 */ /* 0x004fe200078e0038 */
[----:B------:R-:W-:Y:S01]  /*38e70*/  MOV R199, R78 ;  /* 0x0000004e00c77202 */ /* 0x000fe20000000f00 */
[----:B------:R-:W-:-:S03]  /*38e80*/  IMAD.MOV.U32 R197, RZ, RZ, R58 ;  /* 0x000000ffffc57224 */ /* 0x000fc600078e003a */
[----:B------:R-:W2:Y:S04]  /*38e90*/  LDS.128 R100, [R247] ;  /* 0x00000000f7647984 */ /* 0x000ea80000000c00 */
[----:B------:R-:W1:Y:S01]  /*38ea0*/  LDS.128 R60, [R247+0x400] ;  /* 0x00040000f73c7984 */ /* 0x000e620000000c00 */
[----:B------:R-:W-:Y:S01]  /*38eb0*/  IMAD.MOV.U32 R198, RZ, RZ, R76 ;  /* 0x000000ffffc67224 */ /* 0x000fe200078e004c */
[----:B------:R-:W-:Y:S06]  /*38ec0*/  BAR.SYNC.DEFER_BLOCKING 0x0 ;  /* 0x0000000000007b1d */ /* 0x000fec0000010000 */
[----:B------:R3:W-:Y:S04]  /*38ed0*/  STSM.16.M88.4 [R0], R196 ;  /* 0x000000c400007844 */ /* 0x0007e80000000200 */
[----:B---3--:R-:W3:Y:S04]  /*38ee0*/  LDL.LU R196, [R1+0x10] ;  /* 0x0000100001c47983 */ /* 0x008ee80000300800 */
[----:B------:R-:W3:Y:S01]  /*38ef0*/  LDL.LU R197, [R1+0x18] ;  /* 0x0000180001c57983 */ /* 0x000ee20000300800 */
[----:B------:R-:W-:-:S02]  /*38f00*/  IMAD.MOV.U32 R204, RZ, RZ, R72 ;  /* 0x000000ffffcc7224 */ /* 0x000fc400078e0048 */
[----:B------:R-:W-:Y:S02]  /*38f10*/  IMAD.MOV.U32 R205, RZ, RZ, R74 ;  /* 0x000000ffffcd7224 */ /* 0x000fe400078e004a */
[----:B------:R-:W-:Y:S02]  /*38f20*/  IMAD.MOV.U32 R206, RZ, RZ, R108 ;  /* 0x000000ffffce7224 */ /* 0x000fe400078e006c */
[----:B------:R-:W-:-:S05]  /*38f30*/  IMAD.MOV.U32 R207, RZ, RZ, R110 ;  /* 0x000000ffffcf7224 */ /* 0x000fca00078e006e */
[----:B------:R1:W-:Y:S01]  /*38f40*/  STSM.16.M88.4 [R0+0x200], R204 ;  /* 0x000200cc00007844 */ /* 0x0003e20000000200 */
[----:B------:R-:W-:Y:S01]  /*38f50*/  IMAD.MOV.U32 R56, RZ, RZ, R57 ;  /* 0x000000ffff387224 */ /* 0x000fe200078e0039 */
[----:B------:R-:W-:Y:S01]  /*38f60*/  MOV R208, R73 ;  /* 0x0000004900d07202 */ /* 0x000fe20000000f00 */
        /* <DEDUP_REMOVED lines=8> */
[----:B------:R-:W-:Y:S01]  /*38ff0*/  BAR.SYNC.DEFER_BLOCKING 0x0 ;  /* 0x0000000000007b1d */ /* 0x000fe20000010000 */
[----:B------:R-:W-:-:S05]  /*39000*/  IMAD.MOV.U32 R211, RZ, RZ, R111 ;  /* 0x000000ffffd37224 */ /* 0x000fca00078e006f */
[----:B------:R-:W-:Y:S04]  /*39010*/  STSM.16.M88.4 [R0], R56 ;  /* 0x0000003800007844 */ /* 0x000fe80000000200 */
[----:B------:R-:W-:Y:S01]  /*39020*/  STSM.16.M88.4 [R0+0x200], R208 ;  /* 0x000200d000007844 */ /* 0x000fe20000000200 */
[----:B------:R-:W-:Y:S01]  /*39030*/  BAR.SYNC.DEFER_BLOCKING 0x0 ;  /* 0x0000000000007b1d */ /* 0x000fe20000010000 */
[----:B------:R-:W-:Y:S02]  /*39040*/  IMAD.MOV.U32 R198, RZ, RZ, R88 ;  /* 0x000000ffffc67224 */ /* 0x000fe400078e0058 */
[----:B------:R-:W-:-:S03]  /*39050*/  IMAD.MOV.U32 R199, RZ, RZ, R90 ;  /* 0x000000ffffc77224 */ /* 0x000fc600078e005a */
[----:B------:R-:W2:Y:S04]  /*39060*/  LDS.128 R108, [R247] ;  /* 0x00000000f76c7984 */ /* 0x000ea80000000c00 */
[----:B------:R-:W2:Y:S01]  /*39070*/  LDS.128 R56, [R247+0x400] ;  /* 0x00040000f7387984 */ /* 0x000ea20000000c00 */
[----:B------:R-:W-:Y:S01]  /*39080*/  BAR.SYNC.DEFER_BLOCKING 0x0 ;  /* 0x0000000000007b1d */ /* 0x000fe20000010000 */
[----:B-1----:R-:W-:Y:S01]  /*39090*/  IMAD.MOV.U32 R204, RZ, RZ, R64 ;  /* 0x000000ffffcc7224 */ /* 0x002fe200078e0040 */
[----:B------:R-:W-:Y:S01]  /*390a0*/  MOV R207, R98 ;  /* 0x0000006200cf7202 */ /* 0x000fe20000000f00 */
[----:B------:R-:W-:Y:S02]  /*390b0*/  IMAD.MOV.U32 R205, RZ, RZ, R66 ;  /* 0x000000ffffcd7224 */ /* 0x000fe400078e0042 */
[----:B------:R-:W-:Y:S01]  /*390c0*/  IMAD.MOV.U32 R206, RZ, RZ, R96 ;  /* 0x000000ffffce7224 */ /* 0x000fe200078e0060 */
[----:B---3--:R1:W-:Y:S04]  /*390d0*/  STSM.16.M88.4 [R0], R196 ;  /* 0x000000c400007844 */ /* 0x0083e80000000200 */
[----:B-1----:R-:W3:Y:S04]  /*390e0*/  LDL.LU R196, [R1+0x14] ;  /* 0x0000140001c47983 */ /* 0x002ee80000300800 */
[----:B------:R-:W3:Y:S04]  /*390f0*/  LDL.LU R197, [R1+0x1c] ;  /* 0x00001c0001c57983 */ /* 0x000ee80000300800 */
[----:B------:R1:W-:Y:S01]  /*39100*/  STSM.16.M88.4 [R0+0x200], R204 ;  /* 0x000200cc00007844 */ /* 0x0003e20000000200 */
[----:B------:R-:W-:Y:S06]  /*39110*/  BAR.SYNC.DEFER_BLOCKING 0x0 ;  /* 0x0000000000007b1d */ /* 0x000fec0000010000 */
[----:B-1----:R-:W2:Y:S04]  /*39120*/  LDL.LU R204, [R1+0x180] ;  /* 0x0001800001cc7983 */ /* 0x002ea80000300800 */
[----:B------:R-:W2:Y:S04]  /*39130*/  LDL.LU R205, [R1+0x188] ;  /* 0x0001880001cd7983 */ /* 0x000ea80000300800 */
[----:B------:R-:W4:Y:S04]  /*39140*/  LDL.LU R208, [R1+0x30] ;  /* 0x0000300001d07983 */ /* 0x000f280000300800 */
[----:B------:R-:W4:Y:S01]  /*39150*/  LDL.LU R209, [R1+0x38] ;  /* 0x0000380001d17983 */ /* 0x000f220000300800 */
[----:B------:R-:W-:-:S02]  /*39160*/  IMAD.MOV.U32 R198, RZ, RZ, R89 ;  /* 0x000000ffffc67224 */ /* 0x000fc400078e0059 */
[----:B------:R-:W-:Y:S01]  /*39170*/  IMAD.MOV.U32 R199, RZ, RZ, R91 ;  /* 0x000000ffffc77224 */ /* 0x000fe200078e005b */
[----:B------:R-:W-:Y:S04]  /*39180*/  LDS.128 R64, [R247+0x400] ;  /* 0x00040000f7407984 */ /* 0x000fe80000000c00 */
[----:B------:R-:W1:Y:S01]  /*39190*/  LDS.128 R88, [R247] ;  /* 0x00000000f7587984 */ /* 0x000e620000000c00 */
[----:B------:R-:W-:Y:S01]  /*391a0*/  BAR.SYNC.DEFER_BLOCKING 0x0 ;  /* 0x0000000000007b1d */ /* 0x000fe20000010000 */
[----:B------:R-:W-:Y:S02]  /*391b0*/  IMAD.MOV.U32 R206, RZ, RZ, R84 ;  /* 0x000000ffffce7224 */ /* 0x000fe400078e0054 */
[----:B------:R-:W-:Y:S01]  /*391c0*/  IMAD.MOV.U32 R207, RZ, RZ, R86 ;  /* 0x000000ffffcf7224 */ /* 0x000fe200078e0056 */
[----:B------:R-:W-:Y:S01]  /*391d0*/  MOV R210, R92 ;  /* 0x0000005c00d27202 */ /* 0x000fe20000000f00 */
[----:B------:R-:W-:Y:S01]  /*391e0*/  IMAD.MOV.U32 R211, RZ, RZ, R94 ;  /* 0x000000ffffd37224 */ /* 0x000fe200078e005e */
[----:B---3--:R-:W-:Y:S04]  /*391f0*/  STSM.16.M88.4 [R0], R196 ;  /* 0x000000c400007844 */ /* 0x008fe80000000200 */
[----:B------:R-:W-:Y:S01]  /*39200*/  STSM.16.M88.4 [R0+0x200], R212 ;  /* 0x000200d400007844 */ /* 0x000fe20000000200 */
[----:B------:R-:W-:Y:S06]  /*39210*/  BAR.SYNC.DEFER_BLOCKING 0x0 ;  /* 0x0000000000007b1d */ /* 0x000fec0000010000 */
[----:B------:R-:W3:Y:S04]  /*39220*/  LDS.128 R196, [R247] ;  /* 0x00000000f7c47984 */ /* 0x000ee80000000c00 */
[----:B------:R-:W1:Y:S01]  /*39230*/  LDS.128 R96, [R247+0x400] ;  /* 0x00040000f7607984 */ /* 0x000e620000000c00 */
[----:B------:R-:W-:Y:S06]  /*39240*/  BAR.SYNC.DEFER_BLOCKING 0x0 ;  /* 0x0000000000007b1d */ /* 0x000fec0000010000 */
[----:B--2---:R2:W-:Y:S04]  /*39250*/  STSM.16.M88.4 [R0], R204 ;  /* 0x000000cc00007844 */ /* 0x0045e80000000200 */
[----:B----4-:R4:W-:Y:S04]  /*39260*/  STSM.16.M88.4 [R0+0x200], R208 ;  /* 0x000200d000007844 */ /* 0x0109e80000000200 */
[----:B--2---:R-:W2:Y:S04]  /*39270*/  LDL.LU R204, [R1+0x184] ;  /* 0x0001840001cc7983 */ /* 0x004ea80000300800 */
[----:B------:R-:W2:Y:S04]  /*39280*/  LDL.LU R205, [R1+0x18c] ;  /* 0x00018c0001cd7983 */ /* 0x000ea80000300800 */
[----:B----4-:R-:W4:Y:S04]  /*39290*/  LDL.LU R208, [R1+0x34] ;  /* 0x0000340001d07983 */ /* 0x010f280000300800 */
[----:B------:R-:W4:Y:S04]  /*392a0*/  LDL.LU R209, [R1+0x3c] ;  /* 0x00003c0001d17983 */ /* 0x000f280000300800 */
[----:B------:R-:W3:Y:S04]  /*392b0*/  LDL.LU R212, [R1+0x230] ;  /* 0x0002300001d47983 */ /* 0x000ee80000300800 */
[----:B------:R-:W3:Y:S04]  /*392c0*/  LDL.LU R213, [R1+0x238] ;  /* 0x0002380001d57983 */ /* 0x000ee80000300800 */
[----:B------:R-:W3:Y:S04]  /*392d0*/  LDL.LU R214, [R1+0x40] ;  /* 0x0000400001d67983 */ /* 0x000ee80000300800 */
[----:B------:R-:W3:Y:S01]  /*392e0*/  LDL.LU R215, [R1+0x48] ;  /* 0x0000480001d77983 */ /* 0x000ee20000300800 */
[----:B------:R-:W-:Y:S01]  /*392f0*/  BAR.SYNC.DEFER_BLOCKING 0x0 ;  /* 0x0000000000007b1d */ /* 0x000fe20000010000 */
[----:B------:R-:W-:-:S02]  /*39300*/  IMAD.MOV.U32 R206, RZ, RZ, R85 ;  /* 0x000000ffffce7224 */ /* 0x000fc400078e0055 */
[----:B------:R-:W-:Y:S02]  /*39310*/  IMAD.MOV.U32 R207, RZ, RZ, R87 ;  /* 0x000000ffffcf7224 */ /* 0x000fe400078e0057 */
[----:B------:R-:W-:Y:S02]  /*39320*/  IMAD.MOV.U32 R210, RZ, RZ, R93 ;  /* 0x000000ffffd27224 */ /* 0x000fe400078e005d */
[----:B------:R-:W-:Y:S01]  /*39330*/  IMAD.MOV.U32 R211, RZ, RZ, R95 ;  /* 0x000000ffffd37224 */ /* 0x000fe200078e005f */
[----:B------:R-:W3:Y:S04]  /*39340*/  LDL.LU R216, [R1+0x1e0] ;  /* 0x0001e00001d87983 */ /* 0x000ee80000300800 */
[----:B------:R-:W3:Y:S04]  /*39350*/  LDL.LU R217, [R1+0x1e8] ;  /* 0x0001e80001d97983 */ /* 0x000ee80000300800 */
[----:B------:R-:W1:Y:S04]  /*39360*/  LDS.128 R92, [R247] ;  /* 0x00000000f75c7984 */ /* 0x000e680000000c00 */
[----:B------:R-:W-:Y:S01]  /*39370*/  LDS.128 R84, [R247+0x400] ;  /* 0x00040000f7547984 */ /* 0x000fe20000000c00 */
[----:B------:R-:W-:Y:S06]  /*39380*/  BAR.SYNC.DEFER_BLOCKING 0x0 ;  /* 0x0000000000007b1d */ /* 0x000fec0000010000 */
[----:B--2---:R-:W-:Y:S04]  /*39390*/  STSM.16.M88.4 [R0], R204 ;  /* 0x000000cc00007844 */ /* 0x004fe80000000200 */
[----:B----4-:R-:W-:Y:S01]  /*393a0*/  STSM.16.M88.4 [R0+0x200], R208 ;  /* 0x000200d000007844 */ /* 0x010fe20000000200 */
        /* <DEDUP_REMOVED lines=9> */
[----:B------:R-:W-:Y:S01]  /*39440*/  STSM.16.M88.4 [R0+0x200], R216 ;  /* 0x000200d800007844 */ /* 0x000fe20000000200 */
[----:B------:R-:W-:Y:S06]  /*39450*/  BAR.SYNC.DEFER_BLOCKING 0x0 ;  /* 0x0000000000007b1d */ /* 0x000fec0000010000 */
[----:B------:R-:W2:Y:S04]  /*39460*/  LDL.LU R220, [R1+0x1e4] ;  /* 0x0001e40001dc7983 */ /* 0x000ea80000300800 */
[----:B------:R-:W2:Y:S04]  /*39470*/  LDL.LU R221, [R1+0x1ec] ;  /* 0x0001ec0001dd7983 */ /* 0x000ea80000300800 */
[----:B------:R-:W1:Y:S04]  /*39480*/  LDS.128 R216, [R247] ;  /* 0x00000000f7d87984 */ /* 0x000e680000000c00 */
[----:B------:R-:W-:Y:S01]  /*39490*/  LDS.128 R104, [R247+0x400] ;  /* 0x00040000f7687984 */ /* 0x000fe20000000c00 */
[----:B------:R-:W-:Y:S06]  /*394a0*/  BAR.SYNC.DEFER_BLOCKING 0x0 ;  /* 0x0000000000007b1d */ /* 0x000fec0000010000 */
[----:B---3--:R3:W-:Y:S04]  /*394b0*/  STSM.16.M88.4 [R0], R212 ;  /* 0x000000d400007844 */ /* 0x0087e80000000200 */
[----:B---3--:R-:W3:Y:S04]  /*394c0*/  LDL.LU R212, [R1+0x250] ;  /* 0x0002500001d47983 */ /* 0x008ee80000300800 */
[----:B------:R-:W3:Y:S04]  /*394d0*/  LDL.LU R213, [R1+0x258] ;  /* 0x0002580001d57983 */ /* 0x000ee80000300800 */
[----:B------:R-:W3:Y:S04]  /*394e0*/  LDL.LU R214, [R1+0x220] ;  /* 0x0002200001d67983 */ /* 0x000ee80000300800 */
[----:B------:R-:W3:Y:S04]  /*394f0*/  LDL.LU R215, [R1+0x228] ;  /* 0x0002280001d77983 */ /* 0x000ee80000300800 */
[----:B--2---:R2:W-:Y:S01]  /*39500*/  STSM.16.M88.4 [R0+0x200], R220 ;  /* 0x000200dc00007844 */ /* 0x0045e20000000200 */
[----:B------:R-:W-:Y:S06]  /*39510*/  BAR.SYNC.DEFER_BLOCKING 0x0 ;  /* 0x0000000000007b1d */ /* 0x000fec0000010000 */
[----:B--2---:R-:W2:Y:S04]  /*39520*/  LDL.LU R220, [R1+0x240] ;  /* 0x0002400001dc7983 */ /* 0x004ea80000300800 */
[----:B------:R-:W2:Y:S04]  /*39530*/  LDL.LU R221, [R1+0x248] ;  /* 0x0002480001dd7983 */ /* 0x000ea80000300800 */
[----:B------:R-:W1:Y:S04]  /*39540*/  LDS.128 R224, [R247] ;  /* 0x00000000f7e07984 */ /* 0x000e680000000c00 */
[----:B------:R-:W1:Y:S01]  /*39550*/  LDS.128 R228, [R247+0x400] ;  /* 0x00040000f7e47984 */ /* 0x000e620000000c00 */
[----:B------:R-:W-:Y:S01]  /*39560*/  BAR.SYNC.DEFER_BLOCKING 0x0 ;  /* 0x0000000000007b1d */ /* 0x000fe20000010000 */
[----:B------:R-:W-:-:S02]  /*39570*/  IMAD.MOV.U32 R222, RZ, RZ, R200 ;  /* 0x000000ffffde7224 */ /* 0x000fc400078e00c8 */
[----:B------:R-:W-:-:S03]  /*39580*/  IMAD.MOV.U32 R223, RZ, RZ, R202 ;  /* 0x000000ffffdf7224 */ /* 0x000fc600078e00ca */
[----:B---3--:R3:W-:Y:S04]  /*39590*/  STSM.16.M88.4 [R0], R212 ;  /* 0x000000d400007844 */ /* 0x0087e80000000200 */
[----:B---3--:R-:W3:Y:S04]  /*395a0*/  LDL.LU R212, [R1+0x254] ;  /* 0x0002540001d47983 */ /* 0x008ee80000300800 */
[----:B------:R-:W3:Y:S04]  /*395b0*/  LDL.LU R213, [R1+0x25c] ;  /* 0x00025c0001d57983 */ /* 0x000ee80000300800 */
[----:B------:R-:W3:Y:S04]  /*395c0*/  LDL.LU R214, [R1+0x224] ;  /* 0x0002240001d67983 */ /* 0x000ee80000300800 */
[----:B------:R-:W3:Y:S04]  /*395d0*/  LDL.LU R215, [R1+0x22c] ;  /* 0x00022c0001d77983 */ /* 0x000ee80000300800 */
[----:B--2---:R2:W-:Y:S01]  /*395e0*/  STSM.16.M88.4 [R0+0x200], R220 ;  /* 0x000200dc00007844 */ /* 0x0045e20000000200 */
[----:B------:R-:W-:Y:S01]  /*395f0*/  BAR.SYNC.DEFER_BLOCKING 0x0 ;  /* 0x0000000000007b1d */ /* 0x000fe20000010000 */
[----:B--2---:R-:W-:-:S05]  /*39600*/  IMAD.MOV.U32 R222, RZ, RZ, R201 ;  /* 0x000000ffffde7224 */ /* 0x004fca00078e00c9 */
[----:B------:R-:W2:Y:S01]  /*39610*/  LDL.LU R220, [R1+0x244] ;  /* 0x0002440001dc7983 */ /* 0x000ea20000300800 */
[----:B------:R-:W-:-:S03]  /*39620*/  IMAD.MOV.U32 R223, RZ, RZ, R203 ;  /* 0x000000ffffdf7224 */ /* 0x000fc600078e00cb */
[----:B------:R-:W2:Y:S01]  /*39630*/  LDL.LU R221, [R1+0x24c] ;  /* 0x00024c0001dd7983 */ /* 0x000ea20000300800 */
[----:B------:R-:W-:Y:S01]  /*39640*/  LEA.HI.X.SX32 R3, R3, UR5, 0x2, P6 ;  /* 0x0000000503037c11 */ /* 0x000fe2000b0f16ff */
[----:B------:R-:W1:Y:S02]  /*39650*/  LDCU UR5, c[0x0][0x39c] ;  /* 0x00007380ff0577ac */ /* 0x000e640008000800 */
[----:B------:R-:W1:Y:S04]  /*39660*/  LDS.128 R200, [R247] ;  /* 0x00000000f7c87984 */ /* 0x000e680000000c00 */
[----:B------:R-:W-:Y:S01]  /*39670*/  LDS.128 R240, [R247+0x400] ;  /* 0x00040000f7f07984 */ /* 0x000fe20000000c00 */
[----:B------:R-:W-:Y:S01]  /*39680*/  BAR.SYNC.DEFER_BLOCKING 0x0 ;  /* 0x0000000000007b1d */ /* 0x000fe20000010000 */
[----:B------:R-:W-:-:S04]  /*39690*/  LEA R244, P6, R252, R2, 0x2 ;  /* 0x00000002fcf47211 */ /* 0x000fc800078c10ff */
[----:B------:R-:W-:Y:S01]  /*396a0*/  LEA.HI.X.SX32 R245, R252, R3, 0x2, P6 ;  /* 0x00000003fcf57211 */ /* 0x000fe200030f16ff */
[----:B------:R-:W4:Y:S04]  /*396b0*/  LDL.LU R250, [R1+0x60] ;  /* 0x0000600001fa7983 */ /* 0x000f280000300800 */
[----:B------:R-:W4:Y:S04]  /*396c0*/  LDL.LU R248, [R1+0xd38] ;  /* 0x000d380001f87983 */ /* 0x000f280000300800 */
[----:B------:R-:W4:Y:S04]  /*396d0*/  LDL.LU R251, [R1+0xd3c] ;  /* 0x000d3c0001fb7983 */ /* 0x000f280000300800 */
[----:B------:R-:W4:Y:S04]  /*396e0*/  LDL.LU R249, [R1+0x64] ;  /* 0x0000640001f97983 */ /* 0x000f280000300800 */
[----:B------:R-:W4:Y:S04]  /*396f0*/  LDL.LU R252, [R1+0x1d8] ;  /* 0x0001d80001fc7983 */ /* 0x000f280000300800 */
[----:B---3--:R3:W-:Y:S04]  /*39700*/  STSM.16.M88.4 [R0], R212 ;  /* 0x000000d400007844 */ /* 0x0087e80000000200 */
[----:B---3--:R-:W3:Y:S04]  /*39710*/  LDL.LU R214, [R1+0x1d0] ;  /* 0x0001d00001d67983 */ /* 0x008ee80000300800 */
[----:B------:R-:W4:Y:S04]  /*39720*/  LDL.LU R215, [R1+0xd30] ;  /* 0x000d300001d77983 */ /* 0x000f280000300800 */
[----:B--2---:R2:W-:Y:S01]  /*39730*/  STSM.16.M88.4 [R0+0x200], R220 ;  /* 0x000200dc00007844 */ /* 0x0045e20000000200 */
[----:B------:R-:W-:Y:S01]  /*39740*/  BAR.SYNC.DEFER_BLOCKING 0x0 ;  /* 0x0000000000007b1d */ /* 0x000fe20000010000 */
[----:B------:R-:W-:-:S05]  /*39750*/  LEA R212, P6, R246, R2, 0x2 ;  /* 0x00000002f6d47211 */ /* 0x000fca00078c10ff */
[----:B--2---:R-:W2:Y:S01]  /*39760*/  LDL.LU R223, [R1+0x1d4] ;  /* 0x0001d40001df7983 */ /* 0x004ea20000300800 */
[----:B------:R-:W-:-:S03]  /*39770*/  LEA.HI.X.SX32 R213, R246, R3, 0x2, P6 ;  /* 0x00000003f6d57211 */ /* 0x000fc600030f16ff */
[----:B------:R-:W2:Y:S04]  /*39780*/  LDL.LU R222, [R1+0xd44] ;  /* 0x000d440001de7983 */ /* 0x000ea80000300800 */
[----:B---3--:R-:W-:Y:S04]  /*39790*/  @P5 STG.E desc[UR14][R244.64], R214 ;  /* 0x000000d6f4005986 */ /* 0x008fe8000c10190e */
[----:B----4-:R3:W-:Y:S04]  /*397a0*/  @P4 STG.E desc[UR14][R212.64], R250 ;  /* 0x000000fad4004986 */ /* 0x0107e8000c10190e */
[----:B---3--:R-:W3:Y:S04]  /*397b0*/  LDL.LU R250, [R1+0x68] ;  /* 0x0000680001fa7983 */ /* 0x008ee80000300800 */
[----:B------:R-:W4:Y:S01]  /*397c0*/  LDL.LU R221, [R1+0xd58] ;  /* 0x000d580001dd7983 */ /* 0x000f220000300800 */
[----:B------:R-:W-:Y:S01]  /*397d0*/  VIADD R0, R246, UR6 ;  /* 0x00000006f6007c36 */ /* 0x000fe20008000000 */
[----:B------:R-:W-:Y:S01]  /*397e0*/  ISETP.LT.AND P4, PT, R248, UR72, !P0 ;  /* 0x00000048f8007c0c */ /* 0x000fe2000c781270 */
[----:B------:R-:W1:Y:S01]  /*397f0*/  LDCU UR72, c[0x0][0x39c] ;  /* 0x00007380ff4877ac */ /* 0x000e620008000800 */
[----:B------:R-:W4:Y:S01]  /*39800*/  LDL.LU R248, [R1+0x1dc] ;  /* 0x0001dc0001f87983 */ /* 0x000f220000300800 */
[C---:B------:R-:W-:Y:S01]  /*39810*/  VIADD R220, R0.reuse, UR6 ;  /* 0x0000000600dc7c36 */ /* 0x040fe20008000000 */
[----:B------:R-:W-:-:S02]  /*39820*/  LEA R214, P6, R0, R2, 0x2 ;  /* 0x0000000200d67211 */ /* 0x000fc400078c10ff */
[----:B------:R-:W-:Y:S01]  /*39830*/  ISETP.LT.AND P5, PT, R215, UR63, !P0 ;  /* 0x0000003fd7007c0c */ /* 0x000fe2000c7a1270 */
[----:B------:R-:W4:Y:S01]  /*39840*/  LDL.LU R244, [R1+0xd48] ;  /* 0x000d480001f47983 */ /* 0x000f220000300800 */
[-C--:B------:R-:W-:Y:S01]  /*39850*/  LEA.HI.X.SX32 R215, R0, R3.reuse, 0x2, P6 ;  /* 0x0000000300d77211 */ /* 0x080fe200030f16ff */
[C---:B------:R-:W-:Y:S01]  /*39860*/  VIADD R0, R220.reuse, UR6 ;  /* 0x00000006dc007c36 */ /* 0x040fe20008000000 */
[C---:B------:R-:W-:Y:S01]  /*39870*/  LEA R212, P6, R220.reuse, R2, 0x2 ;  /* 0x00000002dcd47211 */ /* 0x040fe200078c10ff */
[----:B------:R-:W1:Y:S02]  /*39880*/  LDCU UR63, c[0x0][0x3b8] ;  /* 0x00007700ff3f77ac */ /* 0x000e640008000800 */
[----:B--2---:R2:W-:Y:S01]  /*39890*/  @P3 STG.E desc[UR14][R214.64], R223 ;  /* 0x000000dfd6003986 */ /* 0x0045e2000c10190e */
[----:B------:R-:W-:Y:S02]  /*398a0*/  LEA.HI.X.SX32 R213, R220, R3, 0x2, P6 ;  /* 0x00000003dcd57211 */ /* 0x000fe400030f16ff */
[----:B------:R-:W-:-:S03]  /*398b0*/  IADD3 R220, PT, PT, R0, UR6, RZ ;  /* 0x0000000600dc7c10 */ /* 0x000fc6000fffe0ff */
[----:B------:R1:W-:Y:S01]  /*398c0*/  @P2 STG.E desc[UR14][R212.64], R249 ;  /* 0x000000f9d4002986 */ /* 0x0003e2000c10190e */
[----:B--2---:R-:W-:-:S04]  /*398d0*/  LEA R214, P6, R0, R2, 0x2 ;  /* 0x0000000200d67211 */ /* 0x004fc800078c10ff */
[-C--:B------:R-:W-:Y:S02]  /*398e0*/  LEA.HI.X.SX32 R215, R0, R3.reuse, 0x2, P6 ;  /* 0x0000000300d77211 */ /* 0x080fe400030f16ff */
[C---:B-1----:R-:W-:Y:S02]  /*398f0*/  LEA R212, P6, R220.reuse, R2, 0x2 ;  /* 0x00000002dcd47211 */ /* 0x042fe400078c10ff */
[----:B------:R-:W-:Y:S01]  /*39900*/  ISETP.LT.AND P3, PT, R251, UR67, !P0 ;  /* 0x00000043fb007c0c */ /* 0x000fe2000c761270 */
[----:B------:R1:W-:Y:S01]  /*39910*/  @P1 STG.E desc[UR14][R214.64], R252 ;  /* 0x000000fcd6001986 */ /* 0x0003e2000c10190e */
[----:B------:R-:W-:Y:S01]  /*39920*/  LEA.HI.X.SX32 R213, R220, R3, 0x2, P6 ;  /* 0x00000003dcd57211 */ /* 0x000fe200030f16ff */
[----:B------:R-:W2:Y:S02]  /*39930*/  LDCU UR67, c[0x0][0x39c] ;  /* 0x00007380ff4377ac */ /* 0x000ea40008000800 */
[----:B------:R-:W2:Y:S01]  /*39940*/  LDL.LU R251, [R1+0x6c] ;  /* 0x00006c0001fb7983 */ /* 0x000ea20000300800 */
[----:B------:R-:W-:Y:S01]  /*39950*/  ISETP.LT.AND P2, PT, R222, UR68, !P0 ;  /* 0x00000044de007c0c */ /* 0x000fe2000c741270 */
[----:B------:R-:W1:Y:S02]  /*39960*/  LDCU UR68, c[0x0][0x3b8] ;  /* 0x00007700ff4477ac */ /* 0x000e640008000800 */
[----:B------:R-:W2:Y:S04]  /*39970*/  LDL.LU R223, [R1+0xd5c] ;  /* 0x000d5c0001df7983 */ /* 0x000ea80000300800 */
[----:B------:R-:W2:Y:S04]  /*39980*/  LDL.LU R222, [R1+0xd60] ;  /* 0x000d600001de7983 */ /* 0x000ea80000300800 */
[----:B------:R-:W2:Y:S04]  /*39990*/  LDL.LU R249, [R1+0x80] ;  /* 0x0000800001f97983 */ /* 0x000ea80000300800 */
[----:B---3--:R3:W-:Y:S01]  /*399a0*/  @P5 STG.E desc[UR14][R212.64], R250 ;  /* 0x000000fad4005986 */ /* 0x0087e2000c10190e */
[----:B----4-:R-:W-:Y:S01]  /*399b0*/  ISETP.LT.AND P5, PT, R221, UR62, !P0 ;  /* 0x0000003edd007c0c */ /* 0x010fe2000c7a1270 */
[----:B-1----:R-:W-:-:S02]  /*399c0*/  VIADD R215, R220, UR6 ;  /* 0x00000006dcd77c36 */ /* 0x002fc40008000000 */
[----:B------:R-:W4:Y:S01]  /*399d0*/  LDL.LU R221, [R1+0xd64] ;  /* 0x000d640001dd7983 */ /* 0x000f220000300800 */
[----:B------:R-:W1:Y:S02]  /*399e0*/  LDCU UR62, c[0x0][0x3b8] ;  /* 0x00007700ff3e77ac */ /* 0x000e640008000800 */
[C---:B------:R-:W-:Y:S01]  /*399f0*/  LEA R214, P6, R215.reuse, R2, 0x2 ;  /* 0x00000002d7d67211 */ /* 0x040fe200078c10ff */
[C---:B------:R-:W-:Y:S01]  /*39a00*/  VIADD R0, R215.reuse, UR6 ;  /* 0x00000006d7007c36 */ /* 0x040fe20008000000 */
[----:B---3--:R-:W3:Y:S02]  /*39a10*/  LDL.LU R250, [R1+0x20] ;  /* 0x0000200001fa7983 */ /* 0x008ee40000300800 */
[----:B------:R-:W-:-:S05]  /*39a20*/  LEA.HI.X.SX32 R215, R215, R3, 0x2, P6 ;  /* 0x00000003d7d77211 */ /* 0x000fca00030f16ff */
[----:B------:R1:W-:Y:S01]  /*39a30*/  @P4 STG.E desc[UR14][R214.64], R248 ;  /* 0x000000f8d6004986 */ /* 0x0003e2000c10190e */
[----:B------:R-:W-:-:S03]  /*39a40*/  LEA R212, P6, R0, R2, 0x2 ;  /* 0x0000000200d47211 */ /* 0x000fc600078c10ff */
[----:B-1----:R-:W3:Y:S04]  /*39a50*/  LDL.LU R248, [R1+0x84] ;  /* 0x0000840001f87983 */ /* 0x002ee80000300800 */
[----:B------:R-:W3:Y:S01]  /*39a60*/  LDL.LU R220, [R1+0xd68] ;  /* 0x000d680001dc7983 */ /* 0x000ee20000300800 */
[C---:B------:R-:W-:Y:S01]  /*39a70*/  VIADD R215, R0.reuse, UR6 ;  /* 0x0000000600d77c36 */ /* 0x040fe20008000000 */
[----:B------:R-:W-:-:S04]  /*39a80*/  LEA.HI.X.SX32 R213, R0, R3, 0x2, P6 ;  /* 0x0000000300d57211 */ /* 0x000fc800030f16ff */
[C---:B------:R-:W-:Y:S01]  /*39a90*/  LEA R214, P6, R215.reuse, R2, 0x2 ;  /* 0x00000002d7d67211 */ /* 0x040fe200078c10ff */
[----:B------:R-:W-:-:S03]  /*39aa0*/  VIADD R0, R215, UR6 ;  /* 0x00000006d7007c36 */ /* 0x000fc60008000000 */
[----:B------:R-:W-:Y:S01]  /*39ab0*/  LEA.HI.X.SX32 R215, R215, R3, 0x2, P6 ;  /* 0x00000003d7d77211 */ /* 0x000fe200030f16ff */
[----:B--2---:R1:W-:Y:S01]  /*39ac0*/  @P3 STG.E desc[UR14][R212.64], R251 ;  /* 0x000000fbd4003986 */ /* 0x0043e2000c10190e */
[----:B------:R-:W-:Y:S01]  /*39ad0*/  ISETP.LT.AND P4, PT, R223, UR70, !P0 ;  /* 0x00000046df007c0c */ /* 0x000fe2000c781270 */
[----:B------:R-:W2:Y:S02]  /*39ae0*/  LDCU UR70, c[0x0][0x39c] ;  /* 0x00007380ff4677ac */ /* 0x000ea40008000800 */
[----:B------:R-:W2:Y:S01]  /*39af0*/  LDL.LU R223, [R1+0xd78] ;  /* 0x000d780001df7983 */ /* 0x000ea20000300800 */
[----:B------:R-:W-:Y:S01]  /*39b00*/  ISETP.LT.AND P3, PT, R222, UR64, !P0 ;  /* 0x00000040de007c0c */ /* 0x000fe2000c761270 */
[----:B------:R-:W2:Y:S02]  /*39b10*/  LDCU UR64, c[0x0][0x3b8] ;  /* 0x00007700ff4077ac */ /* 0x000ea40008000800 */
[----:B------:R-:W2:Y:S04]  /*39b20*/  LDL.LU R252, [R1+0x24] ;  /* 0x0000240001fc7983 */ /* 0x000ea80000300800 */
[----:B-1----:R-:W2:Y:S04]  /*39b30*/  LDL.LU R251, [R1+0x88] ;  /* 0x0000880001fb7983 */ /* 0x002ea80000300800 */
[----:B------:R1:W-:Y:S04]  /*39b40*/  @P2 STG.E desc[UR14][R214.64], R249 ;  /* 0x000000f9d6002986 */ /* 0x0003e8000c10190e */
[----:B------:R-:W2:Y:S01]  /*39b50*/  LDL.LU R222, [R1+0xd80] ;  /* 0x000d800001de7983 */ /* 0x000ea20000300800 */
[----:B----4-:R-:W-:-:S02]  /*39b60*/  ISETP.LT.AND P2, PT, R221, UR44, !P0 ;  /* 0x0000002cdd007c0c */ /* 0x010fc4000c741270 */
[----:B------:R-:W-:Y:S01]  /*39b70*/  ISETP.LT.AND P1, PT, R244, UR66, !P0 ;  /* 0x00000042f4007c0c */ /* 0x000fe2000c721270 */
[----:B------:R-:W4:Y:S01]  /*39b80*/  LDL.LU R221, [R1+0xd84] ;  /* 0x000d840001dd7983 */ /* 0x000f220000300800 */
[CC--:B------:R-:W-:Y:S01]  /*39b90*/  LEA R212, P6, R0.reuse, R2.reuse, 0x2 ;  /* 0x0000000200d47211 */ /* 0x0c0fe200078c10ff */
[C---:B-1----:R-:W-:Y:S01]  /*39ba0*/  VIADD R215, R0.reuse, UR6 ;  /* 0x0000000600d77c36 */ /* 0x042fe20008000000 */
[----:B------:R-:W1:Y:S01]  /*39bb0*/  LDCU UR66, c[0x0][0x3b8] ;  /* 0x00007700ff4277ac */ /* 0x000e620008000800 */
[----:B------:R-:W4:Y:S01]  /*39bc0*/  LDL.LU R249, [R1+0x28] ;  /* 0x0000280001f97983 */ /* 0x000f220000300800 */
[-C--:B------:R-:W-:Y:S02]  /*39bd0*/  LEA.HI.X.SX32 R213, R0, R3.reuse, 0x2, P6 ;  /* 0x0000000300d57211 */ /* 0x080fe400030f16ff */
[C---:B------:R-:W-:Y:S01]  /*39be0*/  LEA R214, P6, R215.reuse, R2, 0x2 ;  /* 0x00000002d7d67211 */ /* 0x040fe200078c10ff */
[C---:B------:R-:W-:Y:S01]  /*39bf0*/  VIADD R0, R215.reuse, UR6 ;  /* 0x00000006d7007c36 */ /* 0x040fe20008000000 */
[----:B------:R-:W1:Y:S03]  /*39c00*/  LDCU UR44, c[0x0][0x3b8] ;  /* 0x00007700ff2c77ac */ /* 0x000e660008000800 */
[----:B---3--:R3:W-:Y:S01]  /*39c10*/  @P1 STG.E desc[UR14][R212.64], R250 ;  /* 0x000000fad4001986 */ /* 0x0087e2000c10190e */
[----:B------:R-:W-:-:S02]  /*39c20*/  LEA.HI.X.SX32 R215, R215, R3, 0x2, P6 ;  /* 0x00000003d7d77211 */ /* 0x000fc400030f16ff */
[----:B------:R-:W-:-:S03]  /*39c30*/  ISETP.LT.AND P1, PT, R220, UR53, !P0 ;  /* 0x00000035dc007c0c */ /* 0x000fc6000c721270 */
[----:B------:R1:W-:Y:S01]  /*39c40*/  @P5 STG.E desc[UR14][R214.64], R248 ;  /* 0x000000f8d6005986 */ /* 0x0003e2000c10190e */
[C---:B---3--:R-:W-:Y:S01]  /*39c50*/  LEA R212, P6, R0.reuse, R2, 0x2 ;  /* 0x0000000200d47211 */ /* 0x048fe200078c10ff */
[----:B------:R-:W3:Y:S02]  /*39c60*/  LDCU UR53, c[0x0][0x3b8] ;  /* 0x00007700ff3577ac */ /* 0x000ee40008000800 */
[----:B------:R-:W3:Y:S04]  /*39c70*/  LDL.LU R220, [R1+0xd88] ;  /* 0x000d880001dc7983 */ /* 0x000ee80000300800 */
[----:B------:R-:W3:Y:S01]  /*39c80*/  LDL.LU R250, [R1+0x8c] ;  /* 0x00008c0001fa7983 */ /* 0x000ee20000300800 */
[----:B-1----:R-:W-:-:S03]  /*39c90*/  VIADD R215, R0, UR6 ;  /* 0x0000000600d77c36 */ /* 0x002fc60008000000 */
[----:B------:R-:W3:Y:S01]  /*39ca0*/  LDL.LU R244, [R1+0xd8c] ;  /* 0x000d8c0001f47983 */ /* 0x000ee20000300800 */
[----:B------:R-:W-:-:S03]  /*39cb0*/  LEA.HI.X.SX32 R213, R0, R3, 0x2, P6 ;  /* 0x0000000300d57211 */ /* 0x000fc600030f16ff */
[----:B------:R-:W3:Y:S01]  /*39cc0*/  LDL.LU R248, [R1+0x2c] ;  /* 0x00002c0001f87983 */ /* 0x000ee20000300800 */
[C---:B------:R-:W-:Y:S01]  /*39cd0*/  LEA R214, P6, R215.reuse, R2, 0x2 ;  /* 0x00000002d7d67211 */ /* 0x040fe200078c10ff */
[----:B------:R-:W-:-:S03]  /*39ce0*/  VIADD R0, R215, UR6 ;  /* 0x00000006d7007c36 */ /* 0x000fc60008000000 */
[----:B------:R-:W-:Y:S01]  /*39cf0*/  LEA.HI.X.SX32 R215, R215, R3, 0x2, P6 ;  /* 0x00000003d7d77211 */ /* 0x000fe200030f16ff */
[----:B--2---:R1:W-:Y:S01]  /*39d00*/  @P4 STG.E desc[UR14][R212.64], R252 ;  /* 0x000000fcd4004986 */ /* 0x0043e2000c10190e */
[----:B------:R-:W-:Y:S01]  /*39d10*/  ISETP.LT.AND P5, PT, R223, UR41, !P0 ;  /* 0x00000029df007c0c */ /* 0x000fe2000c7a1270 */
[----:B------:R-:W2:Y:S02]  /*39d20*/  LDCU UR41, c[0x0][0x39c] ;  /* 0x00007380ff2977ac */ /* 0x000ea40008000800 */
[----:B------:R-:W2:Y:S01]  /*39d30*/  LDL.LU R223, [R1+0xd9c] ;  /* 0x000d9c0001df7983 */ /* 0x000ea20000300800 */
[----:B------:R-:W-:-:S03]  /*39d40*/  ISETP.LT.AND P4, PT, R222, UR27, !P0 ;  /* 0x0000001bde007c0c */ /* 0x000fc6000c781270 */
[----:B------:R1:W-:Y:S01]  /*39d50*/  @P3 STG.E desc[UR14][R214.64], R251 ;  /* 0x000000fbd6003986 */ /* 0x0003e2000c10190e */
[----:B------:R-:W1:Y:S03]  /*39d60*/  LDCU UR27, c[0x0][0x3b8] ;  /* 0x00007700ff1b77ac */ /* 0x000e660008000800 */
[----:B------:R-:W2:Y:S01]  /*39d70*/  LDL.LU R222, [R1+0xda4] ;  /* 0x000da40001de7983 */ /* 0x000ea20000300800 */
[----:B----4-:R-:W-:Y:S01]  /*39d80*/  ISETP.LT.AND P3, PT, R221, UR55, !P0 ;  /* 0x00000037dd007c0c */ /* 0x010fe2000c761270 */
[----:B------:R-:W4:Y:S02]  /*39d90*/  LDCU UR55, c[0x0][0x39c] ;  /* 0x00007380ff3777ac */ /* 0x000f240008000800 */
[----:B------:R-:W4:Y:S01]  /*39da0*/  LDL.LU R221, [R1+0xda8] ;  /* 0x000da80001dd7983 */ /* 0x000f220000300800 */
[C---:B-1----:R-:W-:Y:S02]  /*39db0*/  LEA R212, P6, R0.reuse, R2, 0x2 ;  /* 0x0000000200d47211 */ /* 0x042fe400078c10ff */
[----:B------:R-:W-:-:S02]  /*39dc0*/  IADD3 R215, PT, PT, R0, UR6, RZ ;  /* 0x0000000600d77c10 */ /* 0x000fc4000fffe0ff */
[-C--:B------:R-:W-:Y:S02]  /*39dd0*/  LEA.HI.X.SX32 R213, R0, R3.reuse, 0x2, P6 ;  /* 0x0000000300d57211 */ /* 0x080fe400030f16ff */
[CC--:B------:R-:W-:Y:S01]  /*39de0*/  LEA R214, P6, R215.reuse, R2.reuse, 0x2 ;  /* 0x00000002d7d67211 */ /* 0x0c0fe200078c10ff */
[C---:B------:R-:W-:Y:S01]  /*39df0*/  VIADD R0, R215.reuse, UR6 ;  /* 0x00000006d7007c36 */ /* 0x040fe20008000000 */
[----:B------:R-:W1:Y:S01]  /*39e00*/  LDCU UR6, c[0x0][0x3b8] ;  /* 0x00007700ff0677ac */ /* 0x000e620008000800 */
[----:B------:R1:W-:Y:S01]  /*39e10*/  @P2 STG.E desc[UR14][R212.64], R249 ;  /* 0x000000f9d4002986 */ /* 0x0003e2000c10190e */
[-C--:B------:R-:W-:Y:S02]  /*39e20*/  LEA.HI.X.SX32 R215, R215, R3.reuse, 0x2, P6 ;  /* 0x00000003d7d77211 */ /* 0x080fe400030f16ff */
[-C--:B-1----:R-:W-:Y:S02]  /*39e30*/  LEA R212, P6, R0, R2.reuse, 0x2 ;  /* 0x0000000200d47211 */ /* 0x082fe400078c10ff */
[----:B---3--:R-:W-:Y:S01]  /*39e40*/  ISETP.LT.AND P2, PT, R220, UR22, !P0 ;  /* 0x00000016dc007c0c */ /* 0x008fe2000c741270 */
[C---:B------:R-:W-:Y:S01]  /*39e50*/  VIADD R220, R0.reuse, UR20 ;  /* 0x0000001400dc7c36 */ /* 0x040fe20008000000 */
[-C--:B------:R-:W-:Y:S01]  /*39e60*/  LEA.HI.X.SX32 R213, R0, R3.reuse, 0x2, P6 ;  /* 0x0000000300d57211 */ /* 0x080fe200030f16ff */
[----:B------:R-:W1:Y:S01]  /*39e70*/  LDCU UR22, c[0x0][0x39c] ;  /* 0x00007380ff1677ac */ /* 0x000e620008000800 */
[----:B------:R3:W-:Y:S01]  /*39e80*/  @P1 STG.E desc[UR14][R214.64], R250 ;  /* 0x000000fad6001986 */ /* 0x0007e2000c10190e */
[C---:B------:R-:W-:Y:S01]  /*39e90*/  VIADD R0, R220.reuse, UR32 ;  /* 0x00000020dc007c36 */ /* 0x040fe20008000000 */
[----:B------:R-:W1:Y:S01]  /*39ea0*/  LDCU UR32, c[0x0][0x39c] ;  /* 0x00007380ff2077ac */ /* 0x000e620008000800 */
[----:B------:R-:W1:Y:S01]  /*39eb0*/  LDCU UR20, c[0x0][0x3b8] ;  /* 0x00007700ff1477ac */ /* 0x000e620008000800 */
[CC--:B---3--:R-:W-:Y:S01]  /*39ec0*/  LEA R214, P6, R220.reuse, R2.reuse, 0x2 ;  /* 0x00000002dcd67211 */ /* 0x0c8fe200078c10ff */
[----:B------:R3:W-:Y:S03]  /*39ed0*/  @P5 STG.E desc[UR14][R212.64], R248 ;  /* 0x000000f8d4005986 */ /* 0x0007e6000c10190e */
[-C--:B------:R-:W-:Y:S01]  /*39ee0*/  LEA.HI.X.SX32 R215, R220, R3.reuse, 0x2, P6 ;  /* 0x00000003dcd77211 */ /* 0x080fe200030f16ff */
[----:B------:R-:W-:Y:S01]  /*39ef0*/  VIADD R220, R0, UR51 ;  /* 0x0000003300dc7c36 */ /* 0x000fe20008000000 */
[----:B------:R-:W-:Y:S01]  /*39f00*/  ISETP.LT.AND P1, PT, R244, UR54, !P0 ;  /* 0x00000036f4007c0c */ /* 0x000fe2000c721270 */
[----:B------:R-:W1:Y:S01]  /*39f10*/  LDCU UR54, c[0x0][0x3b8] ;  /* 0x00007700ff3677ac */ /* 0x000e620008000800 */
[----:B------:R-:W4:Y:S01]  /*39f20*/  LDL.LU R244, [R1+0xdb0] ;  /* 0x000db00001f47983 */ /* 0x000f220000300800 */
[----:B--2---:R-:W-:Y:S01]  /*39f30*/  ISETP.LT.AND P5, PT, R223, UR33, !P0 ;  /* 0x00000021df007c0c */ /* 0x004fe2000c7a1270 */
[----:B------:R-:W2:Y:S01]  /*39f40*/  LDCU UR33, c[0x0][0x39c] ;  /* 0x00007380ff2177ac */ /* 0x000ea20008000800 */
[CC--:B---3--:R-:W-:Y:S01]  /*39f50*/  LEA R212, P6, R0.reuse, R2.reuse, 0x2 ;  /* 0x0000000200d47211 */ /* 0x0c8fe200078c10ff */
[----:B------:R3:W-:Y:S01]  /*39f60*/  @P4 STG.E desc[UR14][R214.64], R236 ;  /* 0x000000ecd6004986 */ /* 0x0007e2000c10190e */
[----:B------:R-:W1:Y:S02]  /*39f70*/  LDCU UR51, c[0x0][0x3b8] ;  /* 0x00007700ff3377ac */ /* 0x000e640008000800 */
[-C--:B------:R-:W-:Y:S01]  /*39f80*/  LEA.HI.X.SX32 R213, R0, R3.reuse, 0x2, P6 ;  /* 0x0000000300d57211 */ /* 0x080fe200030f16ff */
[----:B------:R-:W2:Y:S01]  /*39f90*/  LDL.LU R223, [R1+0xdb4] ;  /* 0x000db40001df7983 */ /* 0x000ea20000300800 */
[----:B------:R-:W-:Y:S01]  /*39fa0*/  ISETP.LT.AND P4, PT, R222, UR9, !P0 ;  /* 0x00000009de007c0c */ /* 0x000fe2000c781270 */
[C---:B------:R-:W-:Y:S01]  /*39fb0*/  VIADD R0, R220.reuse, UR26 ;  /* 0x0000001adc007c36 */ /* 0x040fe20008000000 */
[----:B------:R-:W1:Y:S01]  /*39fc0*/  LDCU UR26, c[0x0][0x39c] ;  /* 0x00007380ff1a77ac */ /* 0x000e620008000800 */
[C---:B---3--:R-:W-:Y:S01]  /*39fd0*/  LEA R214, P6, R220.reuse, R2, 0x2 ;  /* 0x00000002dcd67211 */ /* 0x048fe200078c10ff */
[----:B------:R3:W-:Y:S01]  /*39fe0*/  @P3 STG.E desc[UR14][R212.64], R116 ;  /* 0x00000074d4003986 */ /* 0x0007e2000c10190e */
[----:B------:R-:W1:Y:S02]  /*39ff0*/  LDCU UR9, c[0x0][0x3b8] ;  /* 0x00007700ff0977ac */ /* 0x000e640008000800 */
[----:B------:R-:W-:Y:S01]  /*3a000*/  LEA.HI.X.SX32 R215, R220, R3, 0x2, P6 ;  /* 0x00000003dcd77211 */ /* 0x000fe200030f16ff */
[----:B------:R-:W2:Y:S04]  /*3a010*/  LDL.LU R222, [R1+0xdbc] ;  /* 0x000dbc0001de7983 */ /* 0x000ea80000300800 */
[----:B------:R1:W-:Y:S01]  /*3a020*/  @P2 STG.E desc[UR14][R214.64], R237 ;  /* 0x000000edd6002986 */ /* 0x0003e2000c10190e */
[----:B----4-:R-:W-:Y:S01]  /*3a030*/  ISETP.LT.AND P3, PT, R221, UR40, !P0 ;  /* 0x00000028dd007c0c */ /* 0x010fe2000c761270 */
[----:B------:R-:W-:-:S02]  /*3a040*/  VIADD R220, R0, UR12 ;  /* 0x0000000c00dc7c36 */ /* 0x000fc40008000000 */
[----:B------:R-:W4:Y:S01]  /*3a050*/  LDL.LU R221, [R1+0xdc4] ;  /* 0x000dc40001dd7983 */ /* 0x000f220000300800 */
[CC--:B---3--:R-:W-:Y:S01]  /*3a060*/  LEA R212, P6, R0.reuse, R2.reuse, 0x2 ;  /* 0x0000000200d47211 */ /* 0x0c8fe200078c10ff */
[----:B------:R-:W3:Y:S02]  /*3a070*/  LDCU UR40, c[0x0][0x39c] ;  /* 0x00007380ff2877ac */ /* 0x000ee40008000800 */
[----:B-1----:R-:W3:Y:S01]  /*3a080*/  LDL.LU R215, [R1+0xdcc] ;  /* 0x000dcc0001d77983 */ /* 0x002ee20000300800 */
[-C--:B------:R-:W-:Y:S01]  /*3a090*/  LEA.HI.X.SX32 R213, R0, R3.reuse, 0x2, P6 ;  /* 0x0000000300d57211 */ /* 0x080fe200030f16ff */
[C---:B------:R-:W-:Y:S01]  /*3a0a0*/  VIADD R0, R220.reuse, UR50 ;  /* 0x00000032dc007c36 */ /* 0x040fe20008000000 */
[----:B------:R-:W-:Y:S01]  /*3a0b0*/  LEA R116, P6, R220, R2, 0x2 ;  /* 0x00000002dc747211 */ /* 0x000fe200078c10ff */
[----:B------:R-:W1:Y:S02]  /*3a0c0*/  LDCU UR12, c[0x0][0x3b8] ;  /* 0x00007700ff0c77ac */ /* 0x000e640008000800 */
[----:B------:R1:W-:Y:S01]  /*3a0d0*/  @P1 STG.E desc[UR14][R212.64], R117 ;  /* 0x00000075d4001986 */ /* 0x0003e2000c10190e */
[----:B------:R-:W-:Y:S01]  /*3a0e0*/  VIADD R214, R0, UR16 ;  /* 0x0000001000d67c36 */ /* 0x000fe20008000000 */
[----:B------:R-:W2:Y:S01]  /*3a0f0*/  LDCU UR50, c[0x0][0x3b8] ;  /* 0x00007700ff3277ac */ /* 0x000ea20008000800 */
[----:B------:R-:W2:Y:S01]  /*3a100*/  LDCU UR16, c[0x0][0x3b8] ;  /* 0x00007700ff1077ac */ /* 0x000ea20008000800 */
[----:B-1----:R-:W-:-:S02]  /*3a110*/  LEA.HI.X.SX32 R117, R220, R3, 0x2, P6 ;  /* 0x00000003dc757211 */ /* 0x002fc400030f16ff */
[CC--:B------:R-:W-:Y:S01]  /*3a120*/  LEA R212, P6, R0.reuse, R2.reuse, 0x2 ;  /* 0x0000000200d47211 */ /* 0x0c0fe200078c10ff */
[----:B------:R-:W3:Y:S03]  /*3a130*/  LDL.LU R220, [R1+0xdd0] ;  /* 0x000dd00001dc7983 */ /* 0x000ee60000300800 */
[----:B------:R-:W-:Y:S01]  /*3a140*/  LEA.HI.X.SX32 R213, R0, R3, 0x2, P6 ;  /* 0x0000000300d57211 */ /* 0x000fe200030f16ff */
[----:B------:R1:W-:Y:S04]  /*3a150*/  @P5 STG.E desc[UR14][R116.64], R238 ;  /* 0x000000ee74005986 */ /* 0x0003e8000c10190e */
[----:B------:R2:W-:Y:S01]  /*3a160*/  @P4 STG.E desc[UR14][R212.64], R118 ;  /* 0x00000076d4004986 */ /* 0x0005e2000c10190e */
[----:B-1----:R-:W-:-:S04]  /*3a170*/  LEA R116, P6, R214, R2, 0x2 ;  /* 0x00000002d6747211 */ /* 0x002fc800078c10ff */
[----:B------:R-:W-:-:S05]  /*3a180*/  LEA.HI.X.SX32 R117, R214, R3, 0x2, P6 ;  /* 0x00000003d6757211 */ /* 0x000fca00030f16ff */
[----:B------:R1:W-:Y:S01]  /*3a190*/  @P3 STG.E desc[UR14][R116.64], R239 ;  /* 0x000000ef74003986 */ /* 0x0003e2000c10190e */
[----:B--2---:R-:W-:Y:S01]  /*3a1a0*/  ISETP.LT.AND P5, PT, R222, UR17, !P0 ;  /* 0x00000011de007c0c */ /* 0x004fe2000c7a1270 */
[----:B------:R-:W2:Y:S02]  /*3a1b0*/  LDCU UR17, c[0x0][0x3b8] ;  /* 0x00007700ff1177ac */ /* 0x000ea40008000800 */
[----:B------:R-:W2:Y:S01]  /*3a1c0*/  LDL.LU R222, [R1+0xdd8] ;  /* 0x000dd80001de7983 */ /* 0x000ea20000300800 */
[----:B----4-:R-:W-:Y:S01]  /*3a1d0*/  ISETP.LT.AND P4, PT, R221, UR39, !P0 ;  /* 0x00000027dd007c0c */ /* 0x010fe2000c781270 */
[----:B------:R-:W4:Y:S02]  /*3a1e0*/  LDCU UR39, c[0x0][0x39c] ;  /* 0x00007380ff2777ac */ /* 0x000f240008000800 */
[----:B------:R-:W2:Y:S01]  /*3a1f0*/  LDL.LU R221, [R1+0xde0] ;  /* 0x000de00001dd7983 */ /* 0x000ea20000300800 */
[----:B---3--:R-:W-:Y:S01]  /*3a200*/  ISETP.LT.AND P3, PT, R215, UR8, !P0 ;  /* 0x00000008d7007c0c */ /* 0x008fe2000c761270 */
[----:B------:R-:W3:Y:S02]  /*3a210*/  LDCU UR8, c[0x0][0x39c] ;  /* 0x00007380ff0877ac */ /* 0x000ee40008000800 */
[----:B------:R-:W2:Y:S01]  /*3a220*/  LDL.LU R215, [R1+0xde4] ;  /* 0x000de40001d77983 */ /* 0x000ea20000300800 */
[----:B------:R-:W-:-:S02]  /*3a230*/  IADD3 R0, PT, PT, R214, UR31, RZ ;  /* 0x0000001fd6007c10 */ /* 0x000fc4000fffe0ff */
[----:B------:R-:W-:Y:S01]  /*3a240*/  ISETP.LT.AND P2, PT, R244, UR56, !P0 ;  /* 0x00000038f4007c0c */ /* 0x000fe2000c741270 */
[----:B------:R-:W2:Y:S01]  /*3a250*/  LDCU UR56, c[0x0][0x39c] ;  /* 0x00007380ff3877ac */ /* 0x000ea20008000800 */
[CC--:B------:R-:W-:Y:S01]  /*3a260*/  LEA R212, P6, R0.reuse, R2.reuse, 0x2 ;  /* 0x0000000200d47211 */ /* 0x0c0fe200078c10ff */
[C---:B------:R-:W-:Y:S01]  /*3a270*/  VIADD R118, R0.reuse, UR37 ;  /* 0x0000002500767c36 */ /* 0x040fe20008000000 */
[----:B------:R-:W-:Y:S01]  /*3a280*/  ISETP.LT.AND P1, PT, R223, UR52, !P0 ;  /* 0x00000034df007c0c */ /* 0x000fe2000c721270 */
[----:B------:R-:W2:Y:S01]  /*3a290*/  LDCU UR52, c[0x0][0x39c] ;  /* 0x00007380ff3477ac */ /* 0x000ea20008000800 */
[-C--:B------:R-:W-:Y:S01]  /*3a2a0*/  LEA.HI.X.SX32 R213, R0, R3.reuse, 0x2, P6 ;  /* 0x0000000300d57211 */ /* 0x080fe200030f16ff */
[C---:B------:R-:W-:Y:S01]  /*3a2b0*/  VIADD R0, R118.reuse, UR38 ;  /* 0x0000002676007c36 */ /* 0x040fe20008000000 */
[CC--:B-1----:R-:W-:Y:S01]  /*3a2c0*/  LEA R116, P6, R118.reuse, R2.reuse, 0x2 ;  /* 0x0000000276747211 */ /* 0x0c2fe200078c10ff */
[----:B------:R-:W1:Y:S03]  /*3a2d0*/  LDCU UR31, c[0x0][0x39c] ;  /* 0x00007380ff1f77ac */ /* 0x000e660008000800 */
[-C--:B------:R-:W-:Y:S01]  /*3a2e0*/  LEA.HI.X.SX32 R117, R118, R3.reuse, 0x2, P6 ;  /* 0x0000000376757211 */ /* 0x080fe200030f16ff */
[----:B------:R3:W-:Y:S01]  /*3a2f0*/  @P2 STG.E desc[UR14][R212.64], R119 ;  /* 0x00000077d4002986 */ /* 0x0007e2000c10190e */
[CC--:B------:R-:W-:Y:S01]  /*3a300*/  LEA R118, P6, R0.reuse, R2.reuse, 0x2 ;  /* 0x0000000200767211 */ /* 0x0c0fe200078c10ff */
[----:B------:R-:W1:Y:S02]  /*3a310*/  LDCU UR37, c[0x0][0x3b8] ;  /* 0x00007700ff2577ac */ /* 0x000e640008000800 */
[----:B------:R4:W-:Y:S01]  /*3a320*/  @P1 STG.E desc[UR14][R116.64], R232 ;  /* 0x000000e874001986 */ /* 0x0009e2000c10190e */
[----:B------:R-:W1:Y:S01]  /*3a330*/  LDCU UR38, c[0x0][0x3b8] ;  /* 0x00007700ff2677ac */ /* 0x000e620008000800 */
[C---:B---3--:R-:W-:Y:S01]  /*3a340*/  VIADD R212, R0.reuse, UR48 ;  /* 0x0000003000d47c36 */ /* 0x048fe20008000000 */
[-C--:B------:R-:W-:Y:S01]  /*3a350*/  LEA.HI.X.SX32 R119, R0, R3.reuse, 0x2, P6 ;  /* 0x0000000300777211 */ /* 0x080fe200030f16ff */
[----:B------:R-:W3:Y:S02]  /*3a360*/  LDCU UR48, c[0x0][0x39c] ;  /* 0x00007380ff3077ac */ /* 0x000ee40008000800 */
[C---:B------:R-:W-:Y:S01]  /*3a370*/  VIADD R0, R212.reuse, UR29 ;  /* 0x0000001dd4007c36 */ /* 0x040fe20008000000 */
[-C--:B----4-:R-:W-:Y:S01]  /*3a380*/  LEA R116, P6, R212, R2.reuse, 0x2 ;  /* 0x00000002d4747211 */ /* 0x090fe200078c10ff */
[----:B------:R4:W-:Y:S01]  /*3a390*/  @P5 STG.E desc[UR14][R118.64], R112 ;  /* 0x0000007076005986 */ /* 0x0009e2000c10190e */
[----:B------:R-:W-:Y:S01]  /*3a3a0*/  ISETP.LT.AND P2, PT, R220, UR18, !P0 ;  /* 0x00000012dc007c0c */ /* 0x000fe2000c741270 */
[----:B------:R-:W1:Y:S01]  /*3a3b0*/  LDCU UR29, c[0x0][0x39c] ;  /* 0x00007380ff1d77ac */ /* 0x000e620008000800 */
[----:B------:R-:W-:Y:S01]  /*3a3c0*/  LEA.HI.X.SX32 R117, R212, R3, 0x2, P6 ;  /* 0x00000003d4757211 */ /* 0x000fe200030f16ff */
[----:B------:R-:W3:Y:S01]  /*3a3d0*/  LDL.LU R220, [R1+0xde8] ;  /* 0x000de80001dc7983 */ /* 0x000ee20000300800 */
[----:B------:R-:W1:Y:S03]  /*3a3e0*/  LDCU UR18, c[0x0][0x3b8] ;  /* 0x00007700ff1277ac */ /* 0x000e660008000800 */
[----:B------:R-:W3:Y:S01]  /*3a3f0*/  LDL.LU R214, [R1+0xdf0] ;  /* 0x000df00001d67983 */ /* 0x000ee20000300800 */
[----:B----4-:R-:W-:-:S03]  /*3a400*/  LEA R118, P6, R0, R2, 0x2 ;  /* 0x0000000200767211 */ /* 0x010fc600078c10ff */
[----:B------:R-:W-:Y:S01]  /*3a410*/  @P4 STG.E desc[UR14][R116.64], R233 ;  /* 0x000000e974004986 */ /* 0x000fe2000c10190e */
[----:B------:R-:W-:-:S03]  /*3a420*/  LEA.HI.X.SX32 R119, R0, R3, 0x2, P6 ;  /* 0x0000000300777211 */ /* 0x000fc600030f16ff */
[----:B------:R-:W4:Y:S04]  /*3a430*/  LDL.LU R213, [R1+0xdf8] ;  /* 0x000df80001d57983 */ /* 0x000f280000300800 */
[----:B------:R1:W-:Y:S01]  /*3a440*/  @P3 STG.E desc[UR14][R118.64], R113 ;  /* 0x0000007176003986 */ /* 0x0003e2000c10190e */
[----:B--2---:R-:W-:Y:S01]  /*3a450*/  ISETP.LT.AND P4, PT, R215, UR57, !P0 ;  /* 0x00000039d7007c0c */ /* 0x004fe2000c781270 */
[----:B------:R-:W-:Y:S02]  /*3a460*/  VIADD R212, R0, UR36 ;  /* 0x0000002400d47c36 */ /* 0x000fe40008000000 */
[----:B------:R-:W2:Y:S01]  /*3a470*/  LDL.LU R215, [R1+0xe08] ;  /* 0x000e080001d77983 */ /* 0x000ea20000300800 */
[----:B------:R-:W-:Y:S01]  /*3a480*/  ISETP.LT.AND P1, PT, R222, UR42, !P0 ;  /* 0x0000002ade007c0c */ /* 0x000fe2000c721270 */
[----:B------:R-:W2:Y:S02]  /*3a490*/  LDCU UR36, c[0x0][0x39c] ;  /* 0x00007380ff2477ac */ /* 0x000ea40008000800 */
[----:B-1----:R-:W2:Y:S01]  /*3a4a0*/  LDL.LU R119, [R1+0xe0c] ;  /* 0x000e0c0001777983 */ /* 0x002ea20000300800 */
[C---:B------:R-:W-:Y:S01]  /*3a4b0*/  VIADD R0, R212.reuse, UR47 ;  /* 0x0000002fd4007c36 */ /* 0x040fe20008000000 */
[-C--:B------:R-:W-:Y:S01]  /*3a4c0*/  LEA R112, P6, R212, R2.reuse, 0x2 ;  /* 0x00000002d4707211 */ /* 0x080fe200078c10ff */
[----:B------:R-:W1:Y:S02]  /*3a4d0*/  LDCU UR57, c[0x0][0x39c] ;  /* 0x00007380ff3977ac */ /* 0x000e640008000800 */
[----:B------:R-:W-:Y:S01]  /*3a4e0*/  VIADD R118, R0, UR25 ;  /* 0x0000001900767c36 */ /* 0x000fe20008000000 */
[----:B------:R-:W-:Y:S01]  /*3a4f0*/  LEA.HI.X.SX32 R113, R212, R3, 0x2, P6 ;  /* 0x00000003d4717211 */ /* 0x000fe200030f16ff */
[----:B------:R-:W1:Y:S01]  /*3a500*/  LDCU UR42, c[0x0][0x3b8] ;  /* 0x00007700ff2a77ac */ /* 0x000e620008000800 */
[----:B------:R-:W-:-:S02]  /*3a510*/  LEA R116, P6, R0, R2, 0x2 ;  /* 0x0000000200747211 */ /* 0x000fc400078c10ff */
[----:B------:R-:W-:Y:S01]  /*3a520*/  ISETP.LT.AND P5, PT, R221, UR30, !P0 ;  /* 0x0000001edd007c0c */ /* 0x000fe2000c7a1270 */
[----:B------:R1:W-:Y:S01]  /*3a530*/  @P2 STG.E desc[UR14][R112.64], R234 ;  /* 0x000000ea70002986 */ /* 0x0003e2000c10190e */
[-C--:B------:R-:W-:Y:S01]  /*3a540*/  LEA.HI.X.SX32 R117, R0, R3.reuse, 0x2, P6 ;  /* 0x0000000300757211 */ /* 0x080fe200030f16ff */
[C---:B------:R-:W-:Y:S01]  /*3a550*/  VIADD R0, R118.reuse, UR13 ;  /* 0x0000000d76007c36 */ /* 0x040fe20008000000 */
[----:B------:R-:W2:Y:S03]  /*3a560*/  LDCU UR30, c[0x0][0x3b8] ;  /* 0x00007700ff1e77ac */ /* 0x000ea60008000800 */
[----:B------:R1:W-:Y:S01]  /*3a570*/  @P1 STG.E desc[UR14][R116.64], R114 ;  /* 0x0000007274001986 */ /* 0x0003e2000c10190e */
[----:B------:R-:W2:Y:S01]  /*3a580*/  LDCU UR13, c[0x0][0x39c] ;  /* 0x00007380ff0d77ac */ /* 0x000ea20008000800 */
[----:B------:R-:W2:Y:S01]  /*3a590*/  LDCU UR47, c[0x0][0x3b8] ;  /* 0x00007700ff2f77ac */ /* 0x000ea20008000800 */
[C---:B-1----:R-:W-:Y:S01]  /*3a5a0*/  LEA R112, P6, R118.reuse, R2, 0x2 ;  /* 0x0000000276707211 */ /* 0x042fe200078c10ff */
[----:B------:R-:W1:Y:S03]  /*3a5b0*/  LDCU UR25, c[0x0][0x3b8] ;  /* 0x00007700ff1977ac */ /* 0x000e660008000800 */
[----:B------:R-:W-:-:S02]  /*3a5c0*/  LEA.HI.X.SX32 R113, R118, R3, 0x2, P6 ;  /* 0x0000000376717211 */ /* 0x000fc400030f16ff */
[----:B------:R-:W-:-:S04]  /*3a5d0*/  LEA R116, P6, R0, R2, 0x2 ;  /* 0x0000000200747211 */ /* 0x000fc800078c10ff */
[----:B------:R-:W-:Y:S01]  /*3a5e0*/  LEA.HI.X.SX32 R117, R0, R3, 0x2, P6 ;  /* 0x0000000300757211 */ /* 0x000fe200030f16ff */
[----:B------:R-:W-:Y:S01]  /*3a5f0*/  @P5 STG.E desc[UR14][R112.64], R235 ;  /* 0x000000eb70005986 */ /* 0x000fe2000c10190e */
[----:B---3--:R-:W-:Y:S01]  /*3a600*/  ISETP.LT.AND P2, PT, R214, UR43, !P0 ;  /* 0x0000002bd6007c0c */ /* 0x008fe2000c741270 */
[----:B------:R-:W3:Y:S02]  /*3a610*/  LDCU UR43, c[0x0][0x3b8] ;  /* 0x00007700ff2b77ac */ /* 0x000ee40008000800 */
[----:B------:R-:W3:Y:S04]  /*3a620*/  LDL.LU R214, [R1+0xe10] ;  /* 0x000e100001d67983 */ /* 0x000ee80000300800 */
[----:B------:R1:W-:Y:S01]  /*3a630*/  @P4 STG.E desc[UR14][R116.64], R115 ;  /* 0x0000007374004986 */ /* 0x0003e2000c10190e */
[----:B----4-:R-:W-:Y:S01]  /*3a640*/  ISETP.LT.AND P1, PT, R213, UR19, !P0 ;  /* 0x00000013d5007c0c */ /* 0x010fe2000c721270 */
[----:B------:R-:W4:Y:S02]  /*3a650*/  LDCU UR19, c[0x0][0x3b8] ;  /* 0x00007700ff1377ac */ /* 0x000f240008000800 */
[----:B------:R-:W3:Y:S04]  /*3a660*/  LDL.LU R213, [R1+0xe14] ;  /* 0x000e140001d57983 */ /* 0x000ee80000300800 */
[----:B------:R-:W4:Y:S01]  /*3a670*/  LDL.LU R212, [R1+0xe18] ;  /* 0x000e180001d47983 */ /* 0x000f220000300800 */
[----:B--2---:R-:W-:Y:S01]  /*3a680*/  ISETP.LT.AND P4, PT, R119, UR10, !P0 ;  /* 0x0000000a77007c0c */ /* 0x004fe2000c781270 */
[----:B------:R-:W2:Y:S02]  /*3a690*/  LDCU UR10, c[0x0][0x3b8] ;  /* 0x00007700ff0a77ac */ /* 0x000ea40008000800 */
[----:B------:R-:W2:Y:S04]  /*3a6a0*/  LDL.LU R119, [R1+0xe30] ;  /* 0x000e300001777983 */ /* 0x000ea80000300800 */
[----:B------:R-:W2:Y:S04]  /*3a6b0*/  LDL.LU R118, [R1+0xe34] ;  /* 0x000e340001767983 */ /* 0x000ea80000300800 */
[----:B-1----:R-:W2:Y:S01]  /*3a6c0*/  LDL.LU R117, [R1+0xe38] ;  /* 0x000e380001757983 */ /* 0x002ea20000300800 */
[----:B------:R-:W-:Y:S01]  /*3a6d0*/  IADD3 R114, PT, PT, R0, UR23, RZ ;  /* 0x0000001700727c10 */ /* 0x000fe2000fffe0ff */
[----:B------:R-:W1:Y:S01]  /*3a6e0*/  LDCU UR23, c[0x0][0x39c] ;  /* 0x00007380ff1777ac */ /* 0x000e620008000800 */
[----:B------:R-:W-:-:S02]  /*3a6f0*/  ISETP.LT.AND P3, PT, R220, UR49, !P0 ;  /* 0x00000031dc007c0c */ /* 0x000fc4000c761270 */
[CC--:B------:R-:W-:Y:S01]  /*3a700*/  LEA R112, P6, R114.reuse, R2.reuse, 0x2 ;  /* 0x0000000272707211 */ /* 0x0c0fe200078c10ff */
[C---:B------:R-:W-:Y:S01]  /*3a710*/  VIADD R0, R114.reuse, UR11 ;  /* 0x0000000b72007c36 */ /* 0x040fe20008000000 */
[----:B------:R-:W-:Y:S01]  /*3a720*/  ISETP.LT.AND P5, PT, R215, UR59, !P0 ;  /* 0x0000003bd7007c0c */ /* 0x000fe2000c7a1270 */
[----:B------:R-:W1:Y:S01]  /*3a730*/  LDCU UR49, c[0x0][0x39c] ;  /* 0x00007380ff3177ac */ /* 0x000e620008000800 */
[-C--:B------:R-:W-:Y:S01]  /*3a740*/  LEA.HI.X.SX32 R113, R114, R3.reuse, 0x2, P6 ;  /* 0x0000000372717211 */ /* 0x080fe200030f16ff */
[C---:B------:R-:W-:Y:S01]  /*3a750*/  VIADD R116, R0.reuse, UR46 ;  /* 0x0000002e00747c36 */ /* 0x040fe20008000000 */
[CC--:B------:R-:W-:Y:S01]  /*3a760*/  LEA R114, P6, R0.reuse, R2.reuse, 0x2 ;  /* 0x0000000200727211 */ /* 0x0c0fe200078c10ff */
[----:B------:R-:W1:Y:S03]  /*3a770*/  LDCU UR11, c[0x0][0x39c] ;  /* 0x00007380ff0b77ac */ /* 0x000e660008000800 */
[-C--:B------:R-:W-:Y:S01]  /*3a780*/  LEA.HI.X.SX32 R115, R0, R3.reuse, 0x2, P6 ;  /* 0x0000000300737211 */ /* 0x080fe200030f16ff */
[----:B------:R1:W-:Y:S01]  /*3a790*/  @P3 STG.E desc[UR14][R112.64], R128 ;  /* 0x0000008070003986 */ /* 0x0003e2000c10190e */
[C---:B------:R-:W-:Y:S01]  /*3a7a0*/  VIADD R0, R116.reuse, UR35 ;  /* 0x0000002374007c36 */ /* 0x040fe20008000000 */
[----:B------:R-:W2:Y:S02]  /*3a7b0*/  LDCU UR46, c[0x0][0x39c] ;  /* 0x00007380ff2e77ac */ /* 0x000ea40008000800 */
[----:B------:R1:W-:Y:S01]  /*3a7c0*/  @P2 STG.E desc[UR14][R114.64], R132 ;  /* 0x0000008472002986 */ /* 0x0003e2000c10190e */
[----:B------:R-:W2:Y:S01]  /*3a7d0*/  LDCU UR35, c[0x0][0x39c] ;  /* 0x00007380ff2377ac */ /* 0x000ea20008000800 */
[----:B------:R-:W2:Y:S01]  /*3a7e0*/  LDCU UR59, c[0x0][0x3b8] ;  /* 0x00007700ff3b77ac */ /* 0x000ea20008000800 */
[CC--:B-1----:R-:W-:Y:S01]  /*3a7f0*/  LEA R112, P6, R116.reuse, R2.reuse, 0x2 ;  /* 0x0000000274707211 */ /* 0x0c2fe200078c10ff */
[----:B------:R-:W2:Y:S03]  /*3a800*/  LDL.LU R128, [R1+0xe3c] ;  /* 0x000e3c0001807983 */ /* 0x000ea60000300800 */
[-C--:B------:R-:W-:Y:S01]  /*3a810*/  LEA.HI.X.SX32 R113, R116, R3.reuse, 0x2, P6 ;  /* 0x0000000374717211 */ /* 0x080fe200030f16ff */
[C---:B------:R-:W-:Y:S01]  /*3a820*/  VIADD R116, R0.reuse, UR28 ;  /* 0x0000001c00747c36 */ /* 0x040fe20008000000 */
[CC--:B------:R-:W-:Y:S01]  /*3a830*/  LEA R114, P6, R0.reuse, R2.reuse, 0x2 ;  /* 0x0000000200727211 */ /* 0x0c0fe200078c10ff */
[----:B------:R-:W1:Y:S02]  /*3a840*/  LDCU UR28, c[0x0][0x39c] ;  /* 0x00007380ff1c77ac */ /* 0x000e640008000800 */
[----:B------:R4:W-:Y:S01]  /*3a850*/  @P1 STG.E desc[UR14][R112.64], R129 ;  /* 0x0000008170001986 */ /* 0x0009e2000c10190e */
[-C--:B------:R-:W-:Y:S01]  /*3a860*/  LEA.HI.X.SX32 R115, R0, R3.reuse, 0x2, P6 ;  /* 0x0000000300737211 */ /* 0x080fe200030f16ff */
[----:B------:R-:W-:Y:S01]  /*3a870*/  VIADD R0, R116, UR45 ;  /* 0x0000002d74007c36 */ /* 0x000fe20008000000 */
[----:B---3--:R-:W-:Y:S01]  /*3a880*/  ISETP.LT.AND P3, PT, R214, UR58, !P0 ;  /* 0x0000003ad6007c0c */ /* 0x008fe2000c761270 */
[----:B------:R-:W3:Y:S01]  /*3a890*/  LDCU UR45, c[0x0][0x39c] ;  /* 0x00007380ff2d77ac */ /* 0x000ee20008000800 */
[C---:B----4-:R-:W-:Y:S01]  /*3a8a0*/  LEA R112, P6, R116.reuse, R2, 0x2 ;  /* 0x0000000274707211 */ /* 0x050fe200078c10ff */
[----:B------:R4:W-:Y:S01]  /*3a8b0*/  @P5 STG.E desc[UR14][R114.64], R133 ;  /* 0x0000008572005986 */ /* 0x0009e2000c10190e */
[----:B------:R-:W-:Y:S01]  /*3a8c0*/  ISETP.LT.AND P2, PT, R213, UR21, !P0 ;  /* 0x00000015d5007c0c */ /* 0x000fe2000c741270 */
[----:B------:R-:W1:Y:S01]  /*3a8d0*/  LDCU UR58, c[0x0][0x3b8] ;  /* 0x00007700ff3a77ac */ /* 0x000e620008000800 */
[----:B------:R-:W-:-:S02]  /*3a8e0*/  LEA.HI.X.SX32 R113, R116, R3, 0x2, P6 ;  /* 0x0000000374717211 */ /* 0x000fc400030f16ff */
[----:B------:R-:W-:Y:S02]  /*3a8f0*/  ISETP.LT.AND P1, PT, R212, UR4, !P0 ;  /* 0x00000004d4007c0c */ /* 0x000fe4000c721270 */
[----:B--2---:R-:W-:Y:S01]  /*3a900*/  ISETP.LT.AND P5, PT, R119, UR71, !P0 ;  /* 0x0000004777007c0c */ /* 0x004fe2000c7a1270 */
[----:B------:R2:W-:Y:S01]  /*3a910*/  @P4 STG.E desc[UR14][R112.64], R130 ;  /* 0x0000008270004986 */ /* 0x0005e2000c10190e */
[CC--:B----4-:R-:W-:Y:S01]  /*3a920*/  LEA R114, P6, R0.reuse, R2.reuse, 0x2 ;  /* 0x0000000200727211 */ /* 0x0d0fe200078c10ff */
[----:B------:R-:W-:Y:S01]  /*3a930*/  VIADD R116, R0, UR24 ;  /* 0x0000001800747c36 */ /* 0x000fe20008000000 */
[----:B------:R-:W-:Y:S01]  /*3a940*/  ISETP.LT.AND P4, PT, R118, UR75, !P0 ;  /* 0x0000004b76007c0c */ /* 0x000fe2000c781270 */
[----:B------:R-:W4:Y:S01]  /*3a950*/  LDL.LU R119, [R1+0xe40] ;  /* 0x000e400001777983 */ /* 0x000f220000300800 */
[-C--:B------:R-:W-:Y:S01]  /*3a960*/  LEA.HI.X.SX32 R115, R0, R3.reuse, 0x2, P6 ;  /* 0x0000000300737211 */ /* 0x080fe200030f16ff */
[----:B------:R-:W1:Y:S02]  /*3a970*/  LDCU UR21, c[0x0][0x3b8] ;  /* 0x00007700ff1577ac */ /* 0x000e640008000800 */
[----:B------:R-:W3:Y:S01]  /*3a980*/  LDL.LU R118, [R1+0xe4c] ;  /* 0x000e4c0001767983 */ /* 0x000ee20000300800 */
[----:B------:R-:W1:Y:S03]  /*3a990*/  LDCU UR71, c[0x0][0x39c] ;  /* 0x00007380ff4777ac */ /* 0x000e660008000800 */
[----:B------:R2:W-:Y:S01]  /*3a9a0*/  @P3 STG.E desc[UR14][R114.64], R134 ;  /* 0x0000008672003986 */ /* 0x0005e2000c10190e */
[----:B------:R-:W-:Y:S01]  /*3a9b0*/  ISETP.LT.AND P3, PT, R117, UR5, !P0 ;  /* 0x0000000575007c0c */ /* 0x000fe2000c761270 */
[C---:B------:R-:W-:Y:S01]  /*3a9c0*/  VIADD R0, R116.reuse, UR34 ;  /* 0x0000002274007c36 */ /* 0x040fe20008000000 */
[CC--:B--2---:R-:W-:Y:S01]  /*3a9d0*/  LEA R112, P6, R116.reuse, R2.reuse, 0x2 ;  /* 0x0000000274707211 */ /* 0x0c4fe200078c10ff */
[----:B------:R-:W2:Y:S01]  /*3a9e0*/  LDL.LU R117, [R1+0xe54] ;  /* 0x000e540001757983 */ /* 0x000ea20000300800 */
[----:B------:R-:W1:Y:S02]  /*3a9f0*/  LDCU UR34, c[0x0][0x39c] ;  /* 0x00007380ff2277ac */ /* 0x000e640008000800 */
[----:B------:R-:W-:Y:S01]  /*3aa00*/  LEA.HI.X.SX32 R113, R116, R3, 0x2, P6 ;  /* 0x0000000374717211 */ /* 0x000fe200030f16ff */
[C---:B------:R-:W-:Y:S01]  /*3aa10*/  VIADD R116, R0.reuse, UR61 ;  /* 0x0000003d00747c36 */ /* 0x040fe20008000000 */
[----:B------:R-:W1:Y:S01]  /*3aa20*/  LDCU UR61, c[0x0][0x39c] ;  /* 0x00007380ff3d77ac */ /* 0x000e620008000800 */
[----:B------:R-:W-:-:S02]  /*3aa30*/  LEA R114, P6, R0, R2, 0x2 ;  /* 0x0000000200727211 */ /* 0x000fc400078c10ff */
[----:B------:R1:W-:Y:S01]  /*3aa40*/  @P2 STG.E desc[UR14][R112.64], R131 ;  /* 0x0000008370002986 */ /* 0x0003e2000c10190e */
[----:B------:R-:W2:Y:S01]  /*3aa50*/  LDCU UR4, c[0x0][0x3b8] ;  /* 0x00007700ff0477ac */ /* 0x000ea20008000800 */
[-C--:B------:R-:W-:Y:S02]  /*3aa60*/  LEA.HI.X.SX32 R115, R0, R3.reuse, 0x2, P6 ;  /* 0x0000000300737211 */ /* 0x080fe400030f16ff */
[C---:B------:R-:W-:Y:S01]  /*3aa70*/  IADD3 R0, PT, PT, R116.reuse, UR65, RZ ;  /* 0x0000004174007c10 */ /* 0x040fe2000fffe0ff */
[----:B------:R-:W2:Y:S01]  /*3aa80*/  LDCU UR65, c[0x0][0x39c] ;  /* 0x00007380ff4177ac */ /* 0x000ea20008000800 */
[----:B------:R-:W2:Y:S01]  /*3aa90*/  LDCU UR24, c[0x0][0x3b8] ;  /* 0x00007700ff1877ac */ /* 0x000ea20008000800 */
[CC--:B-1----:R-:W-:Y:S01]  /*3aaa0*/  LEA R112, P6, R116.reuse, R2.reuse, 0x2 ;  /* 0x0000000274707211 */ /* 0x0c2fe200078c10ff */
[----:B------:R-:W1:Y:S03]  /*3aab0*/  LDCU UR75, c[0x0][0x3b8] ;  /* 0x00007700ff4b77ac */ /* 0x000e660008000800 */
[----:B------:R-:W-:Y:S01]  /*3aac0*/  LEA.HI.X.SX32 R113, R116, R3, 0x2, P6 ;  /* 0x0000000374717211 */ /* 0x000fe200030f16ff */
[----:B------:R1:W-:Y:S01]  /*3aad0*/  @P1 STG.E desc[UR14][R114.64], R135 ;  /* 0x0000008772001986 */ /* 0x0003e2000c10190e */
[----:B------:R-:W-:Y:S01]  /*3aae0*/  ISETP.LT.AND P2, PT, R128, UR74, !P0 ;  /* 0x0000004a80007c0c */ /* 0x000fe2000c741270 */
[C---:B------:R-:W-:Y:S01]  /*3aaf0*/  VIADD R116, R0.reuse, UR69 ;  /* 0x0000004500747c36 */ /* 0x040fe20008000000 */
[----:B------:R-:W2:Y:S01]  /*3ab00*/  LDCU UR5, c[0x0][0x3b8] ;  /* 0x00007700ff0577ac */ /* 0x000ea20008000800 */
[----:B------:R-:W2:Y:S01]  /*3ab10*/  LDL.LU R128, [R1+0xe5c] ;  /* 0x000e5c0001807983 */ /* 0x000ea20000300800 */
[----:B------:R-:W2:Y:S03]  /*3ab20*/  LDCU UR69, c[0x0][0x39c] ;  /* 0x00007380ff4577ac */ /* 0x000ea60008000800 */
[----:B------:R3:W-:Y:S01]  /*3ab30*/  @P5 STG.E desc[UR14][R112.64], R124 ;  /* 0x0000007c70005986 */ /* 0x0007e2000c10190e */
[----:B------:R-:W2:Y:S01]  /*3ab40*/  LDCU UR74, c[0x0][0x3b8] ;  /* 0x00007700ff4a77ac */ /* 0x000ea20008000800 */
[----:B-1----:R-:W-:-:S04]  /*3ab50*/  LEA R114, P6, R0, R2, 0x2 ;  /* 0x0000000200727211 */ /* 0x002fc800078c10ff */
[----:B------:R-:W-:-:S05]  /*3ab60*/  LEA.HI.X.SX32 R115, R0, R3, 0x2, P6 ;  /* 0x0000000300737211 */ /* 0x000fca00030f16ff */
[----:B------:R1:W-:Y:S01]  /*3ab70*/  @P4 STG.E desc[UR14][R114.64], R120 ;  /* 0x0000007872004986 */ /* 0x0003e2000c10190e */
[----:B----4-:R-:W-:Y:S02]  /*3ab80*/  ISETP.LT.AND P1, PT, R119, UR67, !P0 ;  /* 0x0000004377007c0c */ /* 0x010fe4000c721270 */
[----:B---3--:R-:W-:Y:S01]  /*3ab90*/  ISETP.LT.AND P5, PT, R118, UR73, !P0 ;  /* 0x0000004976007c0c */ /* 0x008fe2000c7a1270 */
[----:B------:R-:W3:Y:S01]  /*3aba0*/  LDL.LU R119, [R1+0xe60] ;  /* 0x000e600001777983 */ /* 0x000ee20000300800 */
[C---:B------:R-:W-:Y:S01]  /*3abb0*/  VIADD R0, R116.reuse, UR63 ;  /* 0x0000003f74007c36 */ /* 0x040fe20008000000 */
[CC--:B------:R-:W-:Y:S01]  /*3abc0*/  LEA R112, P6, R116.reuse, R2.reuse, 0x2 ;  /* 0x0000000274707211 */ /* 0x0c0fe200078c10ff */
[----:B------:R-:W4:Y:S01]  /*3abd0*/  LDCU UR63, c[0x0][0x39c] ;  /* 0x00007380ff3f77ac */ /* 0x000f220008000800 */
[----:B------:R-:W4:Y:S01]  /*3abe0*/  LDL.LU R118, [R1+0xe68] ;  /* 0x000e680001767983 */ /* 0x000f220000300800 */
[----:B--2---:R-:W-:Y:S01]  /*3abf0*/  ISETP.LT.AND P4, PT, R117, UR7, !P0 ;  /* 0x0000000775007c0c */ /* 0x004fe2000c781270 */
[----:B------:R-:W2:Y:S02]  /*3ac00*/  LDCU UR67, c[0x0][0x3b8] ;  /* 0x00007700ff4377ac */ /* 0x000ea40008000800 */
[----:B------:R-:W2:Y:S01]  /*3ac10*/  LDL.LU R117, [R1+0xe70] ;  /* 0x000e700001757983 */ /* 0x000ea20000300800 */
[-C--:B------:R-:W-:Y:S01]  /*3ac20*/  LEA.HI.X.SX32 R113, R116, R3.reuse, 0x2, P6 ;  /* 0x0000000374717211 */ /* 0x080fe200030f16ff */
[C---:B------:R-:W-:Y:S01]  /*3ac30*/  VIADD R116, R0.reuse, UR60 ;  /* 0x0000003c00747c36 */ /* 0x040fe20008000000 */
[CC--:B-1----:R-:W-:Y:S01]  /*3ac40*/  LEA R114, P6, R0.reuse, R2.reuse, 0x2 ;  /* 0x0000000200727211 */ /* 0x0c2fe200078c10ff */
[----:B------:R-:W2:Y:S01]  /*3ac50*/  LDL.LU R120, [R1+0xe74] ;  /* 0x000e740001787983 */ /* 0x000ea20000300800 */
[----:B------:R-:W1:Y:S02]  /*3ac60*/  LDCU UR60, c[0x0][0x39c] ;  /* 0x00007380ff3c77ac */ /* 0x000e640008000800 */
[----:B------:R-:W-:Y:S01]  /*3ac70*/  LEA.HI.X.SX32 R115, R0, R3, 0x2, P6 ;  /* 0x0000000300737211 */ /* 0x000fe200030f16ff */
[----:B------:R1:W-:Y:S01]  /*3ac80*/  @P3 STG.E desc[UR14][R112.64], R125 ;  /* 0x0000007d70003986 */ /* 0x0003e2000c10190e */
[C---:B------:R-:W-:Y:S01]  /*3ac90*/  VIADD R0, R116.reuse, UR68 ;  /* 0x0000004474007c36 */ /* 0x040fe20008000000 */
[----:B------:R-:W2:Y:S02]  /*3aca0*/  LDCU UR73, c[0x0][0x3b8] ;  /* 0x00007700ff4977ac */ /* 0x000ea40008000800 */
[----:B------:R1:W-:Y:S01]  /*3acb0*/  @P2 STG.E desc[UR14][R114.64], R121 ;  /* 0x0000007972002986 */ /* 0x0003e2000c10190e */
[----:B------:R-:W2:Y:S01]  /*3acc0*/  LDCU UR7, c[0x0][0x3b8] ;  /* 0x00007700ff0777ac */ /* 0x000ea20008000800 */
[----:B------:R-:W2:Y:S01]  /*3acd0*/  LDCU UR68, c[0x0][0x3b8] ;  /* 0x00007700ff4477ac */ /* 0x000ea20008000800 */
[----:B-1----:R-:W-:-:S04]  /*3ace0*/  LEA R112, P6, R116, R2, 0x2 ;  /* 0x0000000274707211 */ /* 0x002fc800078c10ff */
[----:B------:R-:W-:Y:S02]  /*3acf0*/  LEA.HI.X.SX32 R113, R116, R3, 0x2, P6 ;  /* 0x0000000374717211 */ /* 0x000fe400030f16ff */
[----:B------:R-:W-:-:S03]  /*3ad00*/  LEA R114, P6, R0, R2, 0x2 ;  /* 0x0000000200727211 */ /* 0x000fc600078c10ff */
[----:B------:R1:W-:Y:S01]  /*3ad10*/  @P1 STG.E desc[UR14][R112.64], R126 ;  /* 0x0000007e70001986 */ /* 0x0003e2000c10190e */
[----:B------:R-:W-:-:S05]  /*3ad20*/  LEA.HI.X.SX32 R115, R0, R3, 0x2, P6 ;  /* 0x0000000300737211 */ /* 0x000fca00030f16ff */
[----:B------:R1:W-:Y:S01]  /*3ad30*/  @P5 STG.E desc[UR14][R114.64], R122 ;  /* 0x0000007a72005986 */ /* 0x0003e2000c10190e */
[----:B---3--:R-:W-:Y:S01]  /*3ad40*/  ISETP.LT.AND P2, PT, R119, UR70, !P0 ;  /* 0x0000004677007c0c */ /* 0x008fe2000c741270 */
[----:B------:R-:W-:Y:S02]  /*3ad50*/  VIADD R116, R0, UR66 ;  /* 0x0000004200747c36 */ /* 0x000fe40008000000 */
[----:B------:R-:W3:Y:S01]  /*3ad60*/  LDL.LU R119, [R1+0xe78] ;  /* 0x000e780001777983 */ /* 0x000ee20000300800 */
[----:B------:R-:W-:Y:S01]  /*3ad70*/  ISETP.LT.AND P3, PT, R128, UR72, !P0 ;  /* 0x0000004880007c0c */ /* 0x000fe2000c761270 */
[----:B------:R-:W3:Y:S01]  /*3ad80*/  LDCU UR72, c[0x0][0x39c] ;  /* 0x00007380ff4877ac */ /* 0x000ee20008000800 */
[----:B----4-:R-:W-:Y:S02]  /*3ad90*/  ISETP.LT.AND P1, PT, R118, UR76, !P0 ;  /* 0x0000004c76007c0c */ /* 0x010fe4000c721270 */
[----:B------:R-:W4:Y:S01]  /*3ada0*/  LDL.LU R118, [R1+0xe80] ;  /* 0x000e800001767983 */ /* 0x000f220000300800 */
[----:B--2---:R-:W-:Y:S01]  /*3adb0*/  ISETP.LT.AND P5, PT, R117, UR41, !P0 ;  /* 0x0000002975007c0c */ /* 0x004fe2000c7a1270 */
[----:B------:R-:W-:-:S02]  /*3adc0*/  VIADD R0, R116, UR62 ;  /* 0x0000003e74007c36 */ /* 0x000fc40008000000 */
[----:B------:R-:W2:Y:S01]  /*3add0*/  LDL.LU R117, [R1+0xe88] ;  /* 0x000e880001757983 */ /* 0x000ea20000300800 */
[CC--:B-1----:R-:W-:Y:S01]  /*3ade0*/  LEA R112, P6, R116.reuse, R2.reuse, 0x2 ;  /* 0x0000000274707211 */ /* 0x0c2fe200078c10ff */
[----:B------:R-:W1:Y:S03]  /*3adf0*/  LDCU UR70, c[0x0][0x39c] ;  /* 0x00007380ff4677ac */ /* 0x000e660008000800 */
[-C--:B------:R-:W-:Y:S01]  /*3ae00*/  LEA.HI.X.SX32 R113, R116, R3.reuse, 0x2, P6 ;  /* 0x0000000374717211 */ /* 0x080fe200030f16ff */
[C---:B------:R-:W-:Y:S01]  /*3ae10*/  VIADD R116, R0.reuse, UR64 ;  /* 0x0000004000747c36 */ /* 0x040fe20008000000 */
[CC--:B------:R-:W-:Y:S01]  /*3ae20*/  LEA R114, P6, R0.reuse, R2.reuse, 0x2 ;  /* 0x0000000200727211 */ /* 0x0c0fe200078c10ff */
[----:B------:R-:W1:Y:S02]  /*3ae30*/  LDCU UR76, c[0x0][0x39c] ;  /* 0x00007380ff4c77ac */ /* 0x000e640008000800 */
[----:B------:R1:W-:Y:S01]  /*3ae40*/  @P4 STG.E desc[UR14][R112.64], R127 ;  /* 0x0000007f70004986 */ /* 0x0003e2000c10190e */
[----:B------:R-:W-:Y:S01]  /*3ae50*/  LEA.HI.X.SX32 R115, R0, R3, 0x2, P6 ;  /* 0x0000000300737211 */ /* 0x000fe200030f16ff */
[----:B------:R-:W-:Y:S01]  /*3ae60*/  VIADD R0, R116, UR44 ;  /* 0x0000002c74007c36 */ /* 0x000fe20008000000 */
[----:B------:R-:W-:Y:S01]  /*3ae70*/  ISETP.LT.AND P4, PT, R120, UR77, !P0 ;  /* 0x0000004d78007c0c */ /* 0x000fe2000c781270 */
[----:B------:R-:W2:Y:S01]  /*3ae80*/  LDCU UR64, c[0x0][0x39c] ;  /* 0x00007380ff4077ac */ /* 0x000ea20008000800 */
[----:B------:R-:W2:Y:S01]  /*3ae90*/  LDL.LU R120, [R1+0xe94] ;  /* 0x000e940001787983 */ /* 0x000ea20000300800 */
[----:B------:R-:W2:Y:S01]  /*3aea0*/  LDCU UR44, c[0x0][0x39c] ;  /* 0x00007380ff2c77ac */ /* 0x000ea20008000800 */
[----:B-1----:R-:W-:-:S02]  /*3aeb0*/  LEA R112, P6, R116, R2, 0x2 ;  /* 0x0000000274707211 */ /* 0x002fc400078c10ff */
[----:B------:R1:W-:Y:S01]  /*3aec0*/  @P3 STG.E desc[UR14][R114.64], R123 ;  /* 0x0000007b72003986 */ /* 0x0003e2000c10190e */
[----:B------:R-:W2:Y:S01]  /*3aed0*/  LDCU UR66, c[0x0][0x3b8] ;  /* 0x00007700ff4277ac */ /* 0x000ea20008000800 */
[-C--:B------:R-:W-:Y:S01]  /*3aee0*/  LEA.HI.X.SX32 R113, R116, R3.reuse, 0x2, P6 ;  /* 0x0000000374717211 */ /* 0x080fe200030f16ff */
[----:B------:R-:W2:Y:S04]  /*3aef0*/  LDCU UR62, c[0x0][0x3b8] ;  /* 0x00007700ff3e77ac */ /* 0x000ea80008000800 */
[----:B------:R2:W-:Y:S01]  /*3af00*/  @P2 STG.E desc[UR14][R112.64], R144 ;  /* 0x0000009070002986 */ /* 0x0005e2000c10190e */
[----:B------:R-:W2:Y:S01]  /*3af10*/  LDCU UR41, c[0x0][0x3b8] ;  /* 0x00007700ff2977ac */ /* 0x000ea20008000800 */
[C---:B-1----:R-:W-:Y:S01]  /*3af20*/  LEA R114, P6, R0.reuse, R2, 0x2 ;  /* 0x0000000200727211 */ /* 0x042fe200078c10ff */
[----:B------:R-:W1:Y:S03]  /*3af30*/  LDCU UR77, c[0x0][0x3b8] ;  /* 0x00007700ff4d77ac */ /* 0x000e660008000800 */
[----:B------:R-:W-:-:S05]  /*3af40*/  LEA.HI.X.SX32 R115, R0, R3, 0x2, P6 ;  /* 0x0000000300737211 */ /* 0x000fca00030f16ff */
[----:B------:R1:W-:Y:S01]  /*3af50*/  @P1 STG.E desc[UR14][R114.64], R148 ;  /* 0x0000009472001986 */ /* 0x0003e2000c10190e */
[----:B---3--:R-:W-:Y:S01]  /*3af60*/  ISETP.LT.AND P3, PT, R119, UR55, !P0 ;  /* 0x0000003777007c0c */ /* 0x008fe2000c761270 */
[----:B------:R-:W3:Y:S02]  /*3af70*/  LDCU UR55, c[0x0][0x39c] ;  /* 0x00007380ff3777ac */ /* 0x000ee40008000800 */
[----:B------:R-:W3:Y:S01]  /*3af80*/  LDL.LU R119, [R1+0xe98] ;  /* 0x000e980001777983 */ /* 0x000ee20000300800 */
[----:B----4-:R-:W-:Y:S01]  /*3af90*/  ISETP.LT.AND P2, PT, R118, UR22, !P0 ;  /* 0x0000001676007c0c */ /* 0x010fe2000c741270 */
[----:B------:R-:W4:Y:S02]  /*3afa0*/  LDCU UR22, c[0x0][0x3b8] ;  /* 0x00007700ff1677ac */ /* 0x000f240008000800 */
[----:B------:R-:W4:Y:S01]  /*3afb0*/  LDL.LU R118, [R1+0xe9c] ;  /* 0x000e9c0001767983 */ /* 0x000f220000300800 */
[----:B--2---:R-:W-:Y:S01]  /*3afc0*/  ISETP.LT.AND P1, PT, R117, UR32, !P0 ;  /* 0x0000002075007c0c */ /* 0x004fe2000c721270 */
[----:B------:R-:W2:Y:S02]  /*3afd0*/  LDCU UR32, c[0x0][0x3b8] ;  /* 0x00007700ff2077ac */ /* 0x000ea40008000800 */
[----:B------:R-:W2:Y:S01]  /*3afe0*/  LDL.LU R117, [R1+0xea0] ;  /* 0x000ea00001757983 */ /* 0x000ea20000300800 */
[----:B------:R-:W-:Y:S01]  /*3aff0*/  IADD3 R116, PT, PT, R0, UR53, RZ ;  /* 0x0000003500747c10 */ /* 0x000fe2000fffe0ff */
[----:B------:R-:W2:Y:S03]  /*3b000*/  LDCU UR53, c[0x0][0x3b8] ;  /* 0x00007700ff3577ac */ /* 0x000ea60008000800 */
[CC--:B------:R-:W-:Y:S01]  /*3b010*/  LEA R112, P6, R116.reuse, R2.reuse, 0x2 ;  /* 0x0000000274707211 */ /* 0x0c0fe200078c10ff */
[C---:B------:R-:W-:Y:S01]  /*3b020*/  VIADD R0, R116.reuse, UR27 ;  /* 0x0000001b74007c36 */ /* 0x040fe20008000000 */
[----:B------:R-:W2:Y:S02]  /*3b030*/  LDCU UR27, c[0x0][0x39c] ;  /* 0x00007380ff1b77ac */ /* 0x000ea40008000800 */
[-C--:B------:R-:W-:Y:S01]  /*3b040*/  LEA.HI.X.SX32 R113, R116, R3.reuse, 0x2, P6 ;  /* 0x0000000374717211 */ /* 0x080fe200030f16ff */
[C---:B------:R-:W-:Y:S01]  /*3b050*/  VIADD R116, R0.reuse, UR6 ;  /* 0x0000000600747c36 */ /* 0x040fe20008000000 */
[CC--:B-1----:R-:W-:Y:S01]  /*3b060*/  LEA R114, P6, R0.reuse, R2.reuse, 0x2 ;  /* 0x0000000200727211 */ /* 0x0c2fe200078c10ff */
        /* <DEDUP_REMOVED lines=8> */
[----:B-1----:R-:W-:-:S04]  /*3b0f0*/  LEA R112, P6, R116, R2, 0x2 ;  /* 0x0000000274707211 */ /* 0x002fc800078c10ff */
[----:B------:R-:W-:Y:S01]  /*3b100*/  LEA.HI.X.SX32 R113, R116, R3, 0x2, P6 ;  /* 0x0000000374717211 */ /* 0x000fe200030f16ff */
[----:B------:R1:W-:Y:S04]  /*3b110*/  @P4 STG.E desc[UR14][R114.64], R149 ;  /* 0x0000009572004986 */ /* 0x0003e8000c10190e */
[----:B------:R2:W-:Y:S01]  /*3b120*/  @P3 STG.E desc[UR14][R112.64], R146 ;  /* 0x0000009270003986 */ /* 0x0005e2000c10190e */
[----:B-1----:R-:W-:-:S04]  /*3b130*/  LEA R114, P6, R0, R2, 0x2 ;  /* 0x0000000200727211 */ /* 0x002fc800078c10ff */
[----:B------:R-:W-:-:S05]  /*3b140*/  LEA.HI.X.SX32 R115, R0, R3, 0x2, P6 ;  /* 0x0000000300737211 */ /* 0x000fca00030f16ff */
[----:B------:R1:W-:Y:S01]  /*3b150*/  @P2 STG.E desc[UR14][R114.64], R150 ;  /* 0x0000009672002986 */ /* 0x0003e2000c10190e */
[----:B---3--:R-:W-:Y:S01]  /*3b160*/  ISETP.LT.AND P4, PT, R119, UR26, !P0 ;  /* 0x0000001a77007c0c */ /* 0x008fe2000c781270 */
[----:B------:R-:W-:Y:S02]  /*3b170*/  VIADD R116, R0, UR54 ;  /* 0x0000003600747c36 */ /* 0x000fe40008000000 */
[----:B------:R-:W3:Y:S01]  /*3b180*/  LDL.LU R119, [R1+0xebc] ;  /* 0x000ebc0001777983 */ /* 0x000ee20000300800 */
[----:B------:R-:W2:Y:S01]  /*3b190*/  LDCU UR54, c[0x0][0x39c] ;  /* 0x00007380ff3677ac */ /* 0x000ea20008000800 */
[----:B----4-:R-:W-:Y:S02]  /*3b1a0*/  ISETP.LT.AND P3, PT, R118, UR40, !P0 ;  /* 0x0000002876007c0c */ /* 0x010fe4000c761270 */
[----:B------:R-:W4:Y:S01]  /*3b1b0*/  LDL.LU R118, [R1+0xec0] ;  /* 0x000ec00001767983 */ /* 0x000f220000300800 */
[----:B--2---:R-:W-:Y:S01]  /*3b1c0*/  ISETP.LT.AND P2, PT, R117, UR56, !P0 ;  /* 0x0000003875007c0c */ /* 0x004fe2000c741270 */
[----:B------:R-:W-:-:S02]  /*3b1d0*/  VIADD R0, R116, UR51 ;  /* 0x0000003374007c36 */ /* 0x000fc40008000000 */
[----:B------:R-:W2:Y:S01]  /*3b1e0*/  LDL.LU R117, [R1+0xec4] ;  /* 0x000ec40001757983 */ /* 0x000ea20000300800 */
[CC--:B------:R-:W-:Y:S01]  /*3b1f0*/  LEA R112, P6, R116.reuse, R2.reuse, 0x2 ;  /* 0x0000000274707211 */ /* 0x0c0fe200078c10ff */
[----:B------:R-:W2:Y:S03]  /*3b200*/  LDCU UR51, c[0x0][0x39c] ;  /* 0x00007380ff3377ac */ /* 0x000ea60008000800 */
[-C--:B------:R-:W-:Y:S01]  /*3b210*/  LEA.HI.X.SX32 R113, R116, R3.reuse, 0x2, P6 ;  /* 0x0000000374717211 */ /* 0x080fe200030f16ff */
[C---:B------:R-:W-:Y:S01]  /*3b220*/  VIADD R116, R0.reuse, UR9 ;  /* 0x0000000900747c36 */ /* 0x040fe20008000000 */
[CC--:B-1----:R-:W-:Y:S01]  /*3b230*/  LEA R114, P6, R0.reuse, R2.reuse, 0x2 ;  /* 0x0000000200727211 */ /* 0x0c2fe200078c10ff */
[----:B------:R-:W1:Y:S02]  /*3b240*/  LDCU UR56, c[0x0][0x39c] ;  /* 0x00007380ff3877ac */ /* 0x000e640008000800 */
[----:B------:R1:W-:Y:S01]  /*3b250*/  @P1 STG.E desc[UR14][R112.64], R147 ;  /* 0x0000009370001986 */ /* 0x0003e2000c10190e */
[----:B------:R-:W-:Y:S01]  /*3b260*/  LEA.HI.X.SX32 R115, R0, R3, 0x2, P6 ;  /* 0x0000000300737211 */ /* 0x000fe200030f16ff */
[C---:B------:R-:W-:Y:S01]  /*3b270*/  VIADD R0, R116.reuse, UR12 ;  /* 0x0000000c74007c36 */ /* 0x040fe20008000000 */
[----:B------:R-:W2:Y:S01]  /*3b280*/  LDCU UR26, c[0x0][0x3b8] ;  /* 0x00007700ff1a77ac */ /* 0x000ea20008000800 */
[----:B------:R-:W2:Y:S01]  /*3b290*/  LDCU UR40, c[0x0][0x3b8] ;  /* 0x00007700ff2877ac */ /* 0x000ea20008000800 */
[----:B------:R-:W2:Y:S01]  /*3b2a0*/  LDCU UR9, c[0x0][0x3b8] ;  /* 0x00007700ff0977ac */ /* 0x000ea20008000800 */
[----:B-1----:R-:W-:-:S02]  /*3b2b0*/  LEA R112, P6, R116, R2, 0x2 ;  /* 0x0000000274707211 */ /* 0x002fc400078c10ff */
[----:B------:R-:W-:Y:S01]  /*3b2c0*/  ISETP.LT.AND P1, PT, R120, UR52, !P0 ;  /* 0x0000003478007c0c */ /* 0x000fe2000c721270 */
[----:B------:R1:W-:Y:S01]  /*3b2d0*/  @P5 STG.E desc[UR14][R114.64], R151 ;  /* 0x0000009772005986 */ /* 0x0003e2000c10190e */
[----:B------:R-:W-:Y:S01]  /*3b2e0*/  LEA.HI.X.SX32 R113, R116, R3, 0x2, P6 ;  /* 0x0000000374717211 */ /* 0x000fe200030f16ff */
[----:B------:R-:W2:Y:S02]  /*3b2f0*/  LDCU UR52, c[0x0][0x39c] ;  /* 0x00007380ff3477ac */ /* 0x000ea40008000800 */
[----:B------:R-:W2:Y:S01]  /*3b300*/  LDL.LU R120, [R1+0xec8] ;  /* 0x000ec80001787983 */ /* 0x000ea20000300800 */
[----:B------:R-:W2:Y:S03]  /*3b310*/  LDCU UR12, c[0x0][0x3b8] ;  /* 0x00007700ff0c77ac */ /* 0x000ea60008000800 */
[----:B------:R2:W-:Y:S01]  /*3b320*/  @P4 STG.E desc[UR14][R112.64], R140 ;  /* 0x0000008c70004986 */ /* 0x0005e2000c10190e */
[----:B-1----:R-:W-:-:S04]  /*3b330*/  LEA R114, P6, R0, R2, 0x2 ;  /* 0x0000000200727211 */ /* 0x002fc800078c10ff */
[----:B------:R-:W-:-:S05]  /*3b340*/  LEA.HI.X.SX32 R115, R0, R3, 0x2, P6 ;  /* 0x0000000300737211 */ /* 0x000fca00030f16ff */
[----:B------:R1:W-:Y:S01]  /*3b350*/  @P3 STG.E desc[UR14][R114.64], R136 ;  /* 0x0000008872003986 */ /* 0x0003e2000c10190e */
[----:B---3--:R-:W-:Y:S01]  /*3b360*/  ISETP.LT.AND P5, PT, R119, UR31, !P0 ;  /* 0x0000001f77007c0c */ /* 0x008fe2000c7a1270 */
[----:B------:R-:W-:Y:S02]  /*3b370*/  VIADD R116, R0, UR50 ;  /* 0x0000003200747c36 */ /* 0x000fe40008000000 */
[----:B------:R-:W3:Y:S01]  /*3b380*/  LDL.LU R119, [R1+0xecc] ;  /* 0x000ecc0001777983 */ /* 0x000ee20000300800 */
[----:B------:R-:W1:Y:S01]  /*3b390*/  LDCU UR50, c[0x0][0x39c] ;  /* 0x00007380ff3277ac */ /* 0x000e620008000800 */
[----:B----4-:R-:W-:Y:S02]  /*3b3a0*/  ISETP.LT.AND P4, PT, R118, UR39, !P0 ;  /* 0x0000002776007c0c */ /* 0x010fe4000c781270 */
[----:B------:R-:W4:Y:S01]  /*3b3b0*/  LDL.LU R118, [R1+0xedc] ;  /* 0x000edc0001767983 */ /* 0x000f220000300800 */
[----:B--2---:R-:W-:Y:S01]  /*3b3c0*/  ISETP.LT.AND P3, PT, R117, UR8, !P0 ;  /* 0x0000000875007c0c */ /* 0x004fe2000c761270 */
[----:B------:R-:W2:Y:S02]  /*3b3d0*/  LDCU UR31, c[0x0][0x3b8] ;  /* 0x00007700ff1f77ac */ /* 0x000ea40008000800 */
[----:B------:R-:W2:Y:S01]  /*3b3e0*/  LDL.LU R117, [R1+0xee4] ;  /* 0x000ee40001757983 */ /* 0x000ea20000300800 */
[----:B------:R-:W-:-:S02]  /*3b3f0*/  IADD3 R0, PT, PT, R116, UR16, RZ ;  /* 0x0000001074007c10 */ /* 0x000fc4000fffe0ff */
        /* <DEDUP_REMOVED lines=12> */
[----:B-1----:R-:W-:-:S04]  /*3b4c0*/  LEA R112, P6, R116, R2, 0x2 ;  /* 0x0000000274707211 */ /* 0x002fc800078c10ff */
[----:B------:R-:W-:Y:S02]  /*3b4d0*/  LEA.HI.X.SX32 R113, R116, R3, 0x2, P6 ;  /* 0x0000000374717211 */ /* 0x000fe400030f16ff */
[----:B------:R-:W-:Y:S01]  /*3b4e0*/  ISETP.LT.AND P2, PT, R120, UR48, !P0 ;  /* 0x0000003078007c0c */ /* 0x000fe2000c741270 */
[----:B------:R1:W-:Y:S01]  /*3b4f0*/  @P1 STG.E desc[UR14][R114.64], R137 ;  /* 0x0000008972001986 */ /* 0x0003e2000c10190e */
[C---:B------:R-:W-:Y:S01]  /*3b500*/  VIADD R116, R0.reuse, UR38 ;  /* 0x0000002600747c36 */ /* 0x040fe20008000000 */
[----:B------:R-:W2:Y:S02]  /*3b510*/  LDCU UR38, c[0x0][0x39c] ;  /* 0x00007380ff2677ac */ /* 0x000ea40008000800 */
[----:B------:R-:W2:Y:S01]  /*3b520*/  LDL.LU R120, [R1+0xeec] ;  /* 0x000eec0001787983 */ /* 0x000ea20000300800 */
[----:B------:R-:W2:Y:S03]  /*3b530*/  LDCU UR48, c[0x0][0x3b8] ;  /* 0x00007700ff3077ac */ /* 0x000ea60008000800 */
[----:B------:R3:W-:Y:S01]  /*3b540*/  @P5 STG.E desc[UR14][R112.64], R142 ;  /* 0x0000008e70005986 */ /* 0x0007e2000c10190e */
[----:B-1----:R-:W-:-:S04]  /*3b550*/  LEA R114, P6, R0, R2, 0x2 ;  /* 0x0000000200727211 */ /* 0x002fc800078c10ff */
[----:B------:R-:W-:-:S05]  /*3b560*/  LEA.HI.X.SX32 R115, R0, R3, 0x2, P6 ;  /* 0x0000000300737211 */ /* 0x000fca00030f16ff */
[----:B------:R1:W-:Y:S01]  /*3b570*/  @P4 STG.E desc[UR14][R114.64], R138 ;  /* 0x0000008a72004986 */ /* 0x0003e2000c10190e */
[----:B---3--:R-:W-:Y:S02]  /*3b580*/  ISETP.LT.AND P1, PT, R119, UR29, !P0 ;  /* 0x0000001d77007c0c */ /* 0x008fe4000c721270 */
[----:B----4-:R-:W-:Y:S01]  /*3b590*/  ISETP.LT.AND P5, PT, R118, UR36, !P0 ;  /* 0x0000002476007c0c */ /* 0x010fe2000c7a1270 */
[----:B------:R-:W3:Y:S01]  /*3b5a0*/  LDL.LU R119, [R1+0xef0] ;  /* 0x000ef00001777983 */ /* 0x000ee20000300800 */
[C---:B------:R-:W-:Y:S01]  /*3b5b0*/  VIADD R0, R116.reuse, UR18 ;  /* 0x0000001274007c36 */ /* 0x040fe20008000000 */
[CC--:B------:R-:W-:Y:S01]  /*3b5c0*/  LEA R112, P6, R116.reuse, R2.reuse, 0x2 ;  /* 0x0000000274707211 */ /* 0x0c0fe200078c10ff */
[----:B------:R-:W4:Y:S01]  /*3b5d0*/  LDCU UR36, c[0x0][0x39c] ;  /* 0x00007380ff2477ac */ /* 0x000f220008000800 */
[----:B------:R-:W4:Y:S01]  /*3b5e0*/  LDL.LU R118, [R1+0xef4] ;  /* 0x000ef40001767983 */ /* 0x000f220000300800 */
[----:B--2---:R-:W-:Y:S02]  /*3b5f0*/  ISETP.LT.AND P4, PT, R117, UR57, !P0 ;  /* 0x0000003975007c0c */ /* 0x004fe4000c781270 */
[-C--:B------:R-:W-:Y:S01]  /*3b600*/  LEA.HI.X.SX32 R113, R116, R3.reuse, 0x2, P6 ;  /* 0x0000000374717211 */ /* 0x080fe200030f16ff */
[----:B------:R-:W2:Y:S01]  /*3b610*/  LDL.LU R117, [R1+0xefc] ;  /* 0x000efc0001757983 */ /* 0x000ea20000300800 */
[C---:B------:R-:W-:Y:S01]  /*3b620*/  VIADD R116, R0.reuse, UR42 ;  /* 0x0000002a00747c36 */ /* 0x040fe20008000000 */
[CC--:B-1----:R-:W-:Y:S01]  /*3b630*/  LEA R114, P6, R0.reuse, R2.reuse, 0x2 ;  /* 0x0000000200727211 */ /* 0x0c2fe200078c10ff */
[----:B------:R-:W1:Y:S01]  /*3b640*/  LDCU UR57, c[0x0][0x39c] ;  /* 0x00007380ff3977ac */ /* 0x000e620008000800 */
[----:B------:R1:W-:Y:S02]  /*3b650*/  @P3 STG.E desc[UR14][R112.64], R143 ;  /* 0x0000008f70003986 */ /* 0x0003e4000c10190e */
[-C--:B------:R-:W-:Y:S01]  /*3b660*/  LEA.HI.X.SX32 R115, R0, R3.reuse, 0x2, P6 ;  /* 0x0000000300737211 */ /* 0x080fe200030f16ff */
[C---:B------:R-:W-:Y:S01]  /*3b670*/  VIADD R0, R116.reuse, UR30 ;  /* 0x0000001e74007c36 */ /* 0x040fe20008000000 */
[----:B------:R-:W2:Y:S01]  /*3b680*/  LDCU UR30, c[0x0][0x39c] ;  /* 0x00007380ff1e77ac */ /* 0x000ea20008000800 */
[----:B------:R-:W2:Y:S01]  /*3b690*/  LDCU UR29, c[0x0][0x3b8] ;  /* 0x00007700ff1d77ac */ /* 0x000ea20008000800 */
[C---:B-1----:R-:W-:Y:S01]  /*3b6a0*/  LEA R112, P6, R116.reuse, R2, 0x2 ;  /* 0x0000000274707211 */ /* 0x042fe200078c10ff */
[----:B------:R-:W1:Y:S03]  /*3b6b0*/  LDCU UR18, c[0x0][0x3b8] ;  /* 0x00007700ff1277ac */ /* 0x000e660008000800 */
[----:B------:R-:W-:Y:S01]  /*3b6c0*/  LEA.HI.X.SX32 R113, R116, R3, 0x2, P6 ;  /* 0x0000000374717211 */ /* 0x000fe200030f16ff */
[----:B------:R1:W-:Y:S01]  /*3b6d0*/  @P2 STG.E desc[UR14][R114.64], R139 ;  /* 0x0000008b72002986 */ /* 0x0003e2000c10190e */
[----:B------:R-:W2:Y:S03]  /*3b6e0*/  LDCU UR42, c[0x0][0x3b8] ;  /* 0x00007700ff2a77ac */ /* 0x000ea60008000800 */
[----:B------:R3:W-:Y:S01]  /*3b6f0*/  @P1 STG.E desc[UR14][R112.64], R160 ;  /* 0x000000a070001986 */ /* 0x0007e2000c10190e */
[----:B------:R-:W-:Y:S01]  /*3b700*/  ISETP.LT.AND P3, PT, R120, UR49, !P0 ;  /* 0x0000003178007c0c */ /* 0x000fe2000c761270 */
[----:B------:R-:W-:-:S02]  /*3b710*/  VIADD R116, R0, UR47 ;  /* 0x0000002f00747c36 */ /* 0x000fc40008000000 */
[----:B------:R-:W2:Y:S01]  /*3b720*/  LDL.LU R120, [R1+0xf04] ;  /* 0x000f040001787983 */ /* 0x000ea20000300800 */
[C---:B-1----:R-:W-:Y:S01]  /*3b730*/  LEA R114, P6, R0.reuse, R2, 0x2 ;  /* 0x0000000200727211 */ /* 0x042fe200078c10ff */
[----:B------:R-:W1:Y:S03]  /*3b740*/  LDCU UR49, c[0x0][0x3b8] ;  /* 0x00007700ff3177ac */ /* 0x000e660008000800 */
[----:B------:R-:W-:Y:S01]  /*3b750*/  LEA.HI.X.SX32 R115, R0, R3, 0x2, P6 ;  /* 0x0000000300737211 */ /* 0x000fe200030f16ff */
[----:B------:R-:W1:Y:S04]  /*3b760*/  LDCU UR47, c[0x0][0x39c] ;  /* 0x00007380ff2f77ac */ /* 0x000e680008000800 */
[----:B------:R1:W-:Y:S01]  /*3b770*/  @P5 STG.E desc[UR14][R114.64], R164 ;  /* 0x000000a472005986 */ /* 0x0003e2000c10190e */
[----:B---3--:R-:W-:-:S02]  /*3b780*/  ISETP.LT.AND P2, PT, R119, UR13, !P0 ;  /* 0x0000000d77007c0c */ /* 0x008fc4000c741270 */
        /* <DEDUP_REMOVED lines=9> */
[CC--:B-1----:R-:W-:Y:S01]  /*3b820*/  LEA R114, P6, R0.reuse, R2.reuse, 0x2 ;  /* 0x0000000200727211 */ /* 0x0c2fe200078c10ff */
[----:B------:R-:W1:Y:S01]  /*3b830*/  LDCU UR25, c[0x0][0x3b8] ;  /* 0x00007700ff1977ac */ /* 0x000e620008000800 */
[C---:B------:R-:W-:Y:S01]  /*3b840*/  IADD3 R116, PT, PT, R0.reuse, UR43, RZ ;  /* 0x0000002b00747c10 */ /* 0x040fe2000fffe0ff */
[----:B------:R1:W-:Y:S01]  /*3b850*/  @P4 STG.E desc[UR14][R112.64], R161 ;  /* 0x000000a170004986 */ /* 0x0003e2000c10190e */
[-C--:B------:R-:W-:Y:S01]  /*3b860*/  LEA.HI.X.SX32 R115, R0, R3.reuse, 0x2, P6 ;  /* 0x0000000300737211 */ /* 0x080fe200030f16ff */
[----:B------:R-:W2:Y:S02]  /*3b870*/  LDCU UR43, c[0x0][0x39c] ;  /* 0x00007380ff2b77ac */ /* 0x000ea40008000800 */
[C---:B------:R-:W-:Y:S01]  /*3b880*/  VIADD R0, R116.reuse, UR19 ;  /* 0x0000001374007c36 */ /* 0x040fe20008000000 */
[----:B------:R-:W2:Y:S01]  /*3b890*/  LDCU UR23, c[0x0][0x39c] ;  /* 0x00007380ff1777ac */ /* 0x000ea20008000800 */
[----:B------:R-:W2:Y:S01]  /*3b8a0*/  LDCU UR11, c[0x0][0x3b8] ;  /* 0x00007700ff0b77ac */ /* 0x000ea20008000800 */
[C---:B-1----:R-:W-:Y:S01]  /*3b8b0*/  LEA R112, P6, R116.reuse, R2, 0x2 ;  /* 0x0000000274707211 */ /* 0x042fe200078c10ff */
[----:B------:R1:W-:Y:S01]  /*3b8c0*/  @P3 STG.E desc[UR14][R114.64], R165 ;  /* 0x000000a572003986 */ /* 0x0003e2000c10190e */
[----:B------:R-:W2:Y:S02]  /*3b8d0*/  LDCU UR19, c[0x0][0x39c] ;  /* 0x00007380ff1377ac */ /* 0x000ea40008000800 */
[----:B------:R-:W-:-:S02]  /*3b8e0*/  LEA.HI.X.SX32 R113, R116, R3, 0x2, P6 ;  /* 0x0000000374717211 */ /* 0x000fc400030f16ff */
[----:B------:R-:W-:-:S03]  /*3b8f0*/  ISETP.LT.AND P4, PT, R120, UR46, !P0 ;  /* 0x0000002e78007c0c */ /* 0x000fc6000c781270 */
[----:B------:R2:W-:Y:S01]  /*3b900*/  @P2 STG.E desc[UR14][R112.64], R162 ;  /* 0x000000a270002986 */ /* 0x0005e2000c10190e */
[CC--:B-1----:R-:W-:Y:S02]  /*3b910*/  LEA R114, P6, R0.reuse, R2.reuse, 0x2 ;  /* 0x0000000200727211 */ /* 0x0c2fe400078c10ff */
[----:B---3--:R-:W-:Y:S01]  /*3b920*/  ISETP.LT.AND P3, PT, R119, UR35, !P0 ;  /* 0x0000002377007c0c */ /* 0x008fe2000c761270 */
[----:B------:R-:W3:Y:S01]  /*3b930*/  LDL.LU R120, [R1+0xf20] ;  /* 0x000f200001787983 */ /* 0x000ee20000300800 */
[----:B------:R-:W-:Y:S01]  /*3b940*/  VIADD R116, R0, UR59 ;  /* 0x0000003b00747c36 */ /* 0x000fe20008000000 */
[----:B------:R-:W1:Y:S01]  /*3b950*/  LDCU UR46, c[0x0][0x3b8] ;  /* 0x00007700ff2e77ac */ /* 0x000e620008000800 */
[----:B----4-:R-:W-:Y:S01]  /*3b960*/  ISETP.LT.AND P2, PT, R118, UR28, !P0 ;  /* 0x0000001c76007c0c */ /* 0x010fe2000c741270 */
[----:B------:R-:W4:Y:S01]  /*3b970*/  LDL.LU R119, [R1+0xf24] ;  /* 0x000f240001777983 */ /* 0x000f220000300800 */
[-C--:B------:R-:W-:Y:S01]  /*3b980*/  LEA.HI.X.SX32 R115, R0, R3.reuse, 0x2, P6 ;  /* 0x0000000300737211 */ /* 0x080fe200030f16ff */
[----:B------:R-:W1:Y:S02]  /*3b990*/  LDCU UR59, c[0x0][0x39c] ;  /* 0x00007380ff3b77ac */ /* 0x000e640008000800 */
[----:B------:R-:W4:Y:S01]  /*3b9a0*/  LDL.LU R118, [R1+0xf28] ;  /* 0x000f280001767983 */ /* 0x000f220000300800 */
[----:B------:R-:W1:Y:S03]  /*3b9b0*/  LDCU UR28, c[0x0][0x39c] ;  /* 0x00007380ff1c77ac */ /* 0x000e660008000800 */
[----:B------:R1:W-:Y:S01]  /*3b9c0*/  @P1 STG.E desc[UR14][R114.64], R166 ;  /* 0x000000a672001986 */ /* 0x0003e2000c10190e */
[----:B--2---:R-:W-:Y:S01]  /*3b9d0*/  ISETP.LT.AND P1, PT, R117, UR45, !P0 ;  /* 0x0000002d75007c0c */ /* 0x004fe2000c721270 */
[C---:B------:R-:W-:Y:S01]  /*3b9e0*/  VIADD R0, R116.reuse, UR10 ;  /* 0x0000000a74007c36 */ /* 0x040fe20008000000 */
[CC--:B------:R-:W-:Y:S01]  /*3b9f0*/  LEA R112, P6, R116.reuse, R2.reuse, 0x2 ;  /* 0x0000000274707211 */ /* 0x0c0fe200078c10ff */
[----:B------:R-:W2:Y:S01]  /*3ba00*/  LDL.LU R117, [R1+0xf2c] ;  /* 0x000f2c0001757983 */ /* 0x000ea20000300800 */
[----:B------:R-:W2:Y:S02]  /*3ba10*/  LDCU UR35, c[0x0][0x3b8] ;  /* 0x00007700ff2377ac */ /* 0x000ea40008000800 */
[----:B------:R-:W-:Y:S01]  /*3ba20*/  LEA.HI.X.SX32 R113, R116, R3, 0x2, P6 ;  /* 0x0000000374717211 */ /* 0x000fe200030f16ff */
[C---:B------:R-:W-:Y:S01]  /*3ba30*/  VIADD R116, R0.reuse, UR58 ;  /* 0x0000003a00747c36 */ /* 0x040fe20008000000 */
[----:B------:R-:W2:Y:S01]  /*3ba40*/  LDCU UR10, c[0x0][0x3b8] ;  /* 0x00007700ff0a77ac */ /* 0x000ea20008000800 */
[----:B-1----:R-:W-:-:S02]  /*3ba50*/  LEA R114, P6, R0, R2, 0x2 ;  /* 0x0000000200727211 */ /* 0x002fc400078c10ff */
[----:B------:R1:W-:Y:S01]  /*3ba60*/  @P5 STG.E desc[UR14][R112.64], R163 ;  /* 0x000000a370005986 */ /* 0x0003e2000c10190e */
[----:B------:R-:W2:Y:S01]  /*3ba70*/  LDCU UR45, c[0x0][0x3b8] ;  /* 0x00007700ff2d77ac */ /* 0x000ea20008000800 */
[-C--:B------:R-:W-:Y:S01]  /*3ba80*/  LEA.HI.X.SX32 R115, R0, R3.reuse, 0x2, P6 ;  /* 0x0000000300737211 */ /* 0x080fe200030f16ff */
[C---:B------:R-:W-:Y:S01]  /*3ba90*/  VIADD R0, R116.reuse, UR21 ;  /* 0x0000001574007c36 */ /* 0x040fe20008000000 */
[----:B------:R-:W2:Y:S01]  /*3baa0*/  LDCU UR58, c[0x0][0x39c] ;  /* 0x00007380ff3a77ac */ /* 0x000ea20008000800 */
[C---:B-1----:R-:W-:Y:S02]  /*3bab0*/  LEA R112, P6, R116.reuse, R2, 0x2 ;  /* 0x0000000274707211 */ /* 0x042fe400078c10ff */
[----:B------:R1:W-:Y:S01]  /*3bac0*/  @P4 STG.E desc[UR14][R114.64], R167 ;  /* 0x000000a772004986 */ /* 0x0003e2000c10190e */
[----:B------:R-:W2:Y:S01]  /*3bad0*/  LDCU UR21, c[0x0][0x39c] ;  /* 0x00007380ff1577ac */ /* 0x000ea20008000800 */
[----:B------:R-:W-:-:S05]  /*3bae0*/  LEA.HI.X.SX32 R113, R116, R3, 0x2, P6 ;  /* 0x0000000374717211 */ /* 0x000fca00030f16ff */
[----:B------:R2:W-:Y:S01]  /*3baf0*/  @P3 STG.E desc[UR14][R112.64], R156 ;  /* 0x0000009c70003986 */ /* 0x0005e2000c10190e */
[----:B-1----:R-:W-:-:S04]  /*3bb00*/  LEA R114, P6, R0, R2, 0x2 ;  /* 0x0000000200727211 */ /* 0x002fc800078c10ff */
[----:B------:R-:W-:-:S05]  /*3bb10*/  LEA.HI.X.SX32 R115, R0, R3, 0x2, P6 ;  /* 0x0000000300737211 */ /* 0x000fca00030f16ff */
[----:B------:R1:W-:Y:S01]  /*3bb20*/  @P2 STG.E desc[UR14][R114.64], R152 ;  /* 0x0000009872002986 */ /* 0x0003e2000c10190e */
[----:B---3--:R-:W-:Y:S02]  /*3bb30*/  ISETP.LT.AND P5, PT, R120, UR71, !P0 ;  /* 0x0000004778007c0c */ /* 0x008fe4000c7a1270 */
[----:B----4-:R-:W-:Y:S01]  /*3bb40*/  ISETP.LT.AND P4, PT, R119, UR34, !P0 ;  /* 0x0000002277007c0c */ /* 0x010fe2000c781270 */
[----:B------:R-:W3:Y:S01]  /*3bb50*/  LDL.LU R120, [R1+0xf34] ;  /* 0x000f340001787983 */ /* 0x000ee20000300800 */
[----:B------:R-:W-:Y:S01]  /*3bb60*/  VIADD R116, R0, UR4 ;  /* 0x0000000400747c36 */ /* 0x000fe20008000000 */
[----:B------:R-:W4:Y:S01]  /*3bb70*/  LDCU UR71, c[0x0][0x3b8] ;  /* 0x00007700ff4777ac */ /* 0x000f220008000800 */
[----:B------:R-:W-:Y:S01]  /*3bb80*/  ISETP.LT.AND P3, PT, R118, UR61, !P0 ;  /* 0x0000003d76007c0c */ /* 0x000fe2000c761270 */
[----:B------:R-:W4:Y:S01]  /*3bb90*/  LDL.LU R119, [R1+0xf48] ;  /* 0x000f480001777983 */ /* 0x000f220000300800 */
[----:B--2---:R-:W-:-:S03]  /*3bba0*/  ISETP.LT.AND P2, PT, R117, UR65, !P0 ;  /* 0x0000004175007c0c */ /* 0x004fc6000c741270 */
[----:B------:R-:W2:Y:S01]  /*3bbb0*/  LDL.LU R118, [R1+0xf4c] ;  /* 0x000f4c0001767983 */ /* 0x000ea20000300800 */
[C---:B------:R-:W-:Y:S01]  /*3bbc0*/  VIADD R0, R116.reuse, UR24 ;  /* 0x0000001874007c36 */ /* 0x040fe20008000000 */
[CC--:B------:R-:W-:Y:S01]  /*3bbd0*/  LEA R112, P6, R116.reuse, R2.reuse, 0x2 ;  /* 0x0000000274707211 */ /* 0x0c0fe200078c10ff */
[----:B------:R-:W2:Y:S01]  /*3bbe0*/  LDCU UR4, c[0x0][0x3b8] ;  /* 0x00007700ff0477ac */ /* 0x000ea20008000800 */
[----:B------:R-:W2:Y:S02]  /*3bbf0*/  LDL.LU R117, [R1+0xf50] ;  /* 0x000f500001757983 */ /* 0x000ea40000300800 */
[-C--:B------:R-:W-:Y:S01]  /*3bc00*/  LEA.HI.X.SX32 R113, R116, R3.reuse, 0x2, P6 ;  /* 0x0000000374717211 */ /* 0x080fe200030f16ff */
[C---:B------:R-:W-:Y:S01]  /*3bc10*/  VIADD R116, R0.reuse, UR75 ;  /* 0x0000004b00747c36 */ /* 0x040fe20008000000 */
[CC--:B-1----:R-:W-:Y:S01]  /*3bc20*/  LEA R114, P6, R0.reuse, R2.reuse, 0x2 ;  /* 0x0000000200727211 */ /* 0x0c2fe200078c10ff */
[----:B------:R-:W1:Y:S02]  /*3bc30*/  LDCU UR34, c[0x0][0x39c] ;  /* 0x00007380ff2277ac */ /* 0x000e640008000800 */
[----:B------:R1:W-:Y:S01]  /*3bc40*/  @P1 STG.E desc[UR14][R112.64], R157 ;  /* 0x0000009d70001986 */ /* 0x0003e2000c10190e */
[-C--:B------:R-:W-:Y:S01]  /*3bc50*/  LEA.HI.X.SX32 R115, R0, R3.reuse, 0x2, P6 ;  /* 0x0000000300737211 */ /* 0x080fe200030f16ff */
[----:B------:R-:W2:Y:S01]  /*3bc60*/  LDCU UR75, c[0x0][0x39c] ;  /* 0x00007380ff4b77ac */ /* 0x000ea20008000800 */
[C---:B------:R-:W-:Y:S01]  /*3bc70*/  IADD3 R0, PT, PT, R116.reuse, UR5, RZ ;  /* 0x0000000574007c10 */ /* 0x040fe2000fffe0ff */
[----:B------:R-:W2:Y:S01]  /*3bc80*/  LDCU UR24, c[0x0][0x3b8] ;  /* 0x00007700ff1877ac */ /* 0x000ea20008000800 */
[----:B------:R-:W2:Y:S01]  /*3bc90*/  LDCU UR65, c[0x0][0x3b8] ;  /* 0x00007700ff4177ac */ /* 0x000ea20008000800 */
[CC--:B-1----:R-:W-:Y:S01]  /*3bca0*/  LEA R112, P6, R116.reuse, R2.reuse, 0x2 ;  /* 0x0000000274707211 */ /* 0x0c2fe200078c10ff */
[----:B------:R1:W-:Y:S01]  /*3bcb0*/  @P5 STG.E desc[UR14][R114.64], R153 ;  /* 0x0000009972005986 */ /* 0x0003e2000c10190e */
[----:B------:R-:W2:Y:S02]  /*3bcc0*/  LDCU UR5, c[0x0][0x39c] ;  /* 0x00007380ff0577ac */ /* 0x000ea40008000800 */
[----:B------:R-:W-:Y:S01]  /*3bcd0*/  LEA.HI.X.SX32 R113, R116, R3, 0x2, P6 ;  /* 0x0000000374717211 */ /* 0x000fe200030f16ff */
[----:B------:R-:W2:Y:S04]  /*3bce0*/  LDCU UR61, c[0x0][0x39c] ;  /* 0x00007380ff3d77ac */ /* 0x000ea80008000800 */
        /* <DEDUP_REMOVED lines=8> */
[----:B------:R-:W4:Y:S02]  /*3bd70*/  LDCU UR74, c[0x0][0x39c] ;  /* 0x00007380ff4a77ac */ /* 0x000f240008000800 */
[----:B------:R-:W4:Y:S01]  /*3bd80*/  LDL.LU R119, [R1+0xf58] ;  /* 0x000f580001777983 */ /* 0x000f220000300800 */
[----:B--2---:R-:W-:Y:S02]  /*3bd90*/  ISETP.LT.AND P4, PT, R118, UR60, !P0 ;  /* 0x0000003c76007c0c */ /* 0x004fe4000c781270 */
[----:B------:R-:W-:Y:S01]  /*3bda0*/  ISETP.LT.AND P3, PT, R117, UR72, !P0 ;  /* 0x0000004875007c0c */ /* 0x000fe2000c761270 */
        /* <DEDUP_REMOVED lines=11> */
[C---:B------:R-:W-:Y:S01]  /*3be60*/  VIADD R0, R116.reuse, UR7 ;  /* 0x0000000774007c36 */ /* 0x040fe20008000000 */
[----:B------:R-:W2:Y:S01]  /*3be70*/  LDCU UR63, c[0x0][0x3b8] ;  /* 0x00007700ff3f77ac */ /* 0x000ea20008000800 */
        /* <DEDUP_REMOVED lines=35> */
[----:B------:R-:W1:Y:S03]  /*3c0b0*/  LDCU UR64, c[0x0][0x3b8] ;  /* 0x00007700ff4077ac */ /* 0x000e660008000800 */
[----:B------:R-:W-:Y:S01]  /*3c0c0*/  LEA.HI.X.SX32 R113, R116, R3, 0x2, P6 ;  /* 0x0000000374717211 */ /* 0x000fe200030f16ff */
[----:B------:R1:W-:Y:S01]  /*3c0d0*/  @P2 STG.E desc[UR14][R114.64], R181 ;  /* 0x000000b572002986 */ /* 0x0003e2000c10190e */
[----:B------:R-:W2:Y:S03]  /*3c0e0*/  LDCU UR44, c[0x0][0x3b8] ;  /* 0x00007700ff2c77ac */ /* 0x000ea60008000800 */
[----:B------:R2:W-:Y:S01]  /*3c0f0*/  @P1 STG.E desc[UR14][R112.64], R178 ;  /* 0x000000b270001986 */ /* 0x0005e2000c10190e */
[----:B-1----:R-:W-:-:S04]  /*3c100*/  LEA R114, P6, R0, R2, 0x2 ;  /* 0x0000000200727211 */ /* 0x002fc800078c10ff */
        /* <DEDUP_REMOVED lines=11> */
[----:B------:R-:W-:Y:S01]  /*3c1c0*/  ISETP.LT.AND P5, PT, R117, UR20, !P0 ;  /* 0x0000001475007c0c */ /* 0x000fe2000c7a1270 */
        /* <DEDUP_REMOVED lines=78> */
[CC--:B-1----:R-:W-:Y:S01]  /*3c6b0*/  LEA R112, P6, R116.reuse, R2.reuse, 0x2 ;  /* 0x0000000274707211 */ /* 0x0c2fe200078c10ff */
[----:B------:R1:W-:Y:S01]  /*3c6c0*/  @P5 STG.E desc[UR14][R114.64], R171 ;  /* 0x000000ab72005986 */ /* 0x0003e2000c10190e */
[----:B------:R-:W2:Y:S02]  /*3c6d0*/  LDCU UR8, c[0x0][0x3b8] ;  /* 0x00007700ff0877ac */ /* 0x000ea40008000800 */
[----:B------:R-:W-:Y:S01]  /*3c6e0*/  LEA.HI.X.SX32 R113, R116, R3, 0x2, P6 ;  /* 0x0000000374717211 */ /* 0x000fe200030f16ff */
[C---:B------:R-:W-:Y:S01]  /*3c6f0*/  VIADD R116, R0.reuse, UR48 ;  /* 0x0000003000747c36 */ /* 0x040fe20008000000 */
[----:B------:R-:W2:Y:S03]  /*3c700*/  LDCU UR48, c[0x0][0x39c] ;  /* 0x00007380ff3077ac */ /* 0x000ea60008000800 */
[----:B------:R1:W-:Y:S02]  /*3c710*/  @P4 STG.E desc[UR14][R112.64], R28 ;  /* 0x0000001c70004986 */ /* 0x0003e4000c10190e */
[----:B-1----:R-:W-:-:S04]  /*3c720*/  LEA R114, P6, R0, R2, 0x2 ;  /* 0x0000000200727211 */ /* 0x002fc800078c10ff */
[----:B------:R-:W-:Y:S02]  /*3c730*/  LEA.HI.X.SX32 R115, R0, R3, 0x2, P6 ;  /* 0x0000000300737211 */ /* 0x000fe400030f16ff */
[----:B------:R-:W-:-:S03]  /*3c740*/  LEA R112, P6, R116, R2, 0x2 ;  /* 0x0000000274707211 */ /* 0x000fc600078c10ff */
[----:B------:R1:W-:Y:S01]  /*3c750*/  @P3 STG.E desc[UR14][R114.64], R188 ;  /* 0x000000bc72003986 */ /* 0x0003e2000c10190e */
[C---:B------:R-:W-:Y:S01]  /*3c760*/  VIADD R0, R116.reuse, UR29 ;  /* 0x0000001d74007c36 */ /* 0x040fe20008000000 */
[----:B------:R-:W1:Y:S01]  /*3c770*/  LDCU UR29, c[0x0][0x39c] ;  /* 0x00007380ff1d77ac */ /* 0x000e620008000800 */
[----:B------:R-:W-:Y:S02]  /*3c780*/  LEA.HI.X.SX32 R113, R116, R3, 0x2, P6 ;  /* 0x0000000374717211 */ /* 0x000fe400030f16ff */
[----:B---3--:R-:W-:Y:S02]  /*3c790*/  ISETP.LT.AND P1, PT, R120, UR38, !P0 ;  /* 0x0000002678007c0c */ /* 0x008fe4000c721270 */
[----:B----4-:R-:W-:Y:S01]  /*3c7a0*/  ISETP.LT.AND P5, PT, R119, UR36, !P0 ;  /* 0x0000002477007c0c */ /* 0x010fe2000c7a1270 */
[----:B------:R-:W3:Y:S01]  /*3c7b0*/  LDL.LU R120, [R1+0xfe8] ;  /* 0x000fe80001787983 */ /* 0x000ee20000300800 */
[----:B--2---:R-:W-:-:S03]  /*3c7c0*/  ISETP.LT.AND P4, PT, R118, UR57, !P0 ;  /* 0x0000003976007c0c */ /* 0x004fc6000c781270 */
[----:B------:R-:W2:Y:S01]  /*3c7d0*/  LDL.LU R119, [R1+0xff0] ;  /* 0x000ff00001777983 */ /* 0x000ea20000300800 */
[----:B------:R-:W-:-:S03]  /*3c7e0*/  ISETP.LT.AND P3, PT, R117, UR30, !P0 ;  /* 0x0000001e75007c0c */ /* 0x000fc6000c761270 */
[----:B------:R-:W4:Y:S01]  /*3c7f0*/  LDL.LU R118, [R1+0x1020] ;  /* 0x0010200001767983 */ /* 0x000f220000300800 */
[C---:B-1----:R-:W-:Y:S01]  /*3c800*/  VIADD R114, R0.reuse, UR18 ;  /* 0x0000001200727c36 */ /* 0x042fe20008000000 */
[CC--:B------:R-:W-:Y:S01]  /*3c810*/  LEA R28, P6, R0.reuse, R2.reuse, 0x2 ;  /* 0x00000002001c7211 */ /* 0x0c0fe200078c10ff */
[----:B------:R-:W1:Y:S01]  /*3c820*/  LDCU UR38, c[0x0][0x39c] ;  /* 0x00007380ff2677ac */ /* 0x000e620008000800 */
[----:B------:R-:W4:Y:S01]  /*3c830*/  LDL.LU R117, [R1+0x1028] ;  /* 0x0010280001757983 */ /* 0x000f220000300800 */
[----:B------:R-:W1:Y:S03]  /*3c840*/  LDCU UR30, c[0x0][0x39c] ;  /* 0x00007380ff1e77ac */ /* 0x000e660008000800 */
[----:B------:R-:W4:Y:S01]  /*3c850*/  LDL.LU R116, [R1+0x1030] ;  /* 0x0010300001747983 */ /* 0x000f220000300800 */
[----:B------:R-:W1:Y:S03]  /*3c860*/  LDCU UR36, c[0x0][0x3b8] ;  /* 0x00007700ff2477ac */ /* 0x000e660008000800 */
[----:B------:R-:W4:Y:S01]  /*3c870*/  LDL.LU R115, [R1+0x1038] ;  /* 0x0010380001737983 */ /* 0x000f220000300800 */
[----:B------:R-:W1:Y:S03]  /*3c880*/  LDCU UR57, c[0x0][0x3b8] ;  /* 0x00007700ff3977ac */ /* 0x000e660008000800 */
[----:B------:R1:W-:Y:S01]  /*3c890*/  @P2 STG.E desc[UR14][R112.64], R29 ;  /* 0x0000001d70002986 */ /* 0x0003e2000c10190e */
[----:B------:R-:W2:Y:S01]  /*3c8a0*/  LDCU UR18, c[0x0][0x3b8] ;  /* 0x00007700ff1277ac */ /* 0x000ea20008000800 */
[-C--:B-1----:R-:W-:Y:S01]  /*3c8b0*/  LEA.HI.X.SX32 R29, R0, R3.reuse, 0x2, P6 ;  /* 0x00000003001d7211 */ /* 0x082fe200030f16ff */
[C---:B------:R-:W-:Y:S01]  /*3c8c0*/  VIADD R0, R114.reuse, UR42 ;  /* 0x0000002a72007c36 */ /* 0x040fe20008000000 */
[CC--:B------:R-:W-:Y:S01]  /*3c8d0*/  LEA R112, P6, R114.reuse, R2.reuse, 0x2 ;  /* 0x0000000272707211 */ /* 0x0c0fe200078c10ff */
[----:B------:R-:W1:Y:S02]  /*3c8e0*/  LDCU UR42, c[0x0][0x39c] ;  /* 0x00007380ff2a77ac */ /* 0x000e640008000800 */
[----:B------:R1:W-:Y:S01]  /*3c8f0*/  @P1 STG.E desc[UR14][R28.64], R189 ;  /* 0x000000bd1c001986 */ /* 0x0003e2000c10190e */
[----:B------:R-:W-:Y:S01]  /*3c900*/  LEA.HI.X.SX32 R113, R114, R3, 0x2, P6 ;  /* 0x0000000372717211 */ /* 0x000fe200030f16ff */
[C---:B------:R-:W-:Y:S01]  /*3c910*/  VIADD R114, R0.reuse, UR49 ;  /* 0x0000003100727c36 */ /* 0x040fe20008000000 */
[----:B------:R-:W2:Y:S03]  /*3c920*/  LDCU UR49, c[0x0][0x39c] ;  /* 0x00007380ff3177ac */ /* 0x000ea60008000800 */
[----:B------:R1:W-:Y:S02]  /*3c930*/  @P5 STG.E desc[UR14][R112.64], R30 ;  /* 0x0000001e70005986 */ /* 0x0003e4000c10190e */
[----:B-1----:R-:W-:-:S04]  /*3c940*/  LEA R28, P6, R0, R2, 0x2 ;  /* 0x00000002001c7211 */ /* 0x002fc800078c10ff */
[-C--:B------:R-:W-:Y:S01]  /*3c950*/  LEA.HI.X.SX32 R29, R0, R3.reuse, 0x2, P6 ;  /* 0x00000003001d7211 */ /* 0x080fe200030f16ff */
[C---:B------:R-:W-:Y:S01]  /*3c960*/  VIADD R0, R114.reuse, UR13 ;  /* 0x0000000d72007c36 */ /* 0x040fe20008000000 */
[CC--:B------:R-:W-:Y:S01]  /*3c970*/  LEA R112, P6, R114.reuse, R2.reuse, 0x2 ;  /* 0x0000000272707211 */ /* 0x0c0fe200078c10ff */
[----:B------:R-:W1:Y:S02]  /*3c980*/  LDCU UR13, c[0x0][0x39c] ;  /* 0x00007380ff0d77ac */ /* 0x000e640008000800 */
[----:B------:R1:W-:Y:S01]  /*3c990*/  @P4 STG.E desc[UR14][R28.64], R190 ;  /* 0x000000be1c004986 */ /* 0x0003e2000c10190e */
[----:B------:R-:W-:Y:S02]  /*3c9a0*/  LEA.HI.X.SX32 R113, R114, R3, 0x2, P6 ;  /* 0x0000000372717211 */ /* 0x000fe400030f16ff */
[C---:B------:R-:W-:Y:S01]  /*3c9b0*/  IADD3 R114, PT, PT, R0.reuse, UR25, RZ ;  /* 0x0000001900727c10 */ /* 0x040fe2000fffe0ff */
[----:B------:R-:W2:Y:S01]  /*3c9c0*/  LDCU UR25, c[0x0][0x39c] ;  /* 0x00007380ff1977ac */ /* 0x000ea20008000800 */
[----:B-1----:R-:W-:-:S04]  /*3c9d0*/  LEA R28, P6, R0, R2, 0x2 ;  /* 0x00000002001c7211 */ /* 0x002fc800078c10ff */
[-C--:B------:R-:W-:Y:S01]  /*3c9e0*/  LEA.HI.X.SX32 R29, R0, R3.reuse, 0x2, P6 ;  /* 0x00000003001d7211 */ /* 0x080fe200030f16ff */
[C---:B------:R-:W-:Y:S01]  /*3c9f0*/  VIADD R0, R114.reuse, UR11 ;  /* 0x0000000b72007c36 */ /* 0x040fe20008000000 */
[C---:B------:R-:W-:Y:S01]  /*3ca00*/  LEA R30, P6, R114.reuse, R2, 0x2 ;  /* 0x00000002721e7211 */ /* 0x040fe200078c10ff */
[----:B------:R1:W-:Y:S01]  /*3ca10*/  @P3 STG.E desc[UR14][R112.64], R31 ;  /* 0x0000001f70003986 */ /* 0x0003e2000c10190e */
[----:B------:R-:W2:Y:S02]  /*3ca20*/  LDCU UR11, c[0x0][0x3b8] ;  /* 0x00007700ff0b77ac */ /* 0x000ea40008000800 */
[----:B-1----:R-:W-:Y:S01]  /*3ca30*/  LEA.HI.X.SX32 R31, R114, R3, 0x2, P6 ;  /* 0x00000003721f7211 */ /* 0x002fe200030f16ff */
[----:B------:R-:W-:Y:S01]  /*3ca40*/  VIADD R112, R0, UR46 ;  /* 0x0000002e00707c36 */ /* 0x000fe20008000000 */
[----:B------:R-:W1:Y:S01]  /*3ca50*/  LDCU UR46, c[0x0][0x39c] ;  /* 0x00007380ff2e77ac */ /* 0x000e620008000800 */
[----:B---3--:R-:W-:Y:S01]  /*3ca60*/  ISETP.LT.AND P2, PT, R120, UR47, !P0 ;  /* 0x0000002f78007c0c */ /* 0x008fe2000c741270 */
[----:B------:R-:W3:Y:S01]  /*3ca70*/  LDCU UR47, c[0x0][0x3b8] ;  /* 0x00007700ff2f77ac */ /* 0x000ee20008000800 */
[----:B--2---:R-:W-:Y:S01]  /*3ca80*/  ISETP.LT.AND P1, PT, R119, UR23, !P0 ;  /* 0x0000001777007c0c */ /* 0x004fe2000c721270 */
[----:B------:R-:W2:Y:S01]  /*3ca90*/  LDCU UR23, c[0x0][0x3b8] ;  /* 0x00007700ff1777ac */ /* 0x000ea20008000800 */
[----:B----4-:R-:W-:-:S09]  /*3caa0*/  ISETP.LT.AND P5, PT, R118, UR43, !P0 ;  /* 0x0000002b76007c0c */ /* 0x010fd2000c7a1270 */
[----:B------:R4:W-:Y:S01]  /*3cab0*/  @P2 STG.E desc[UR14][R28.64], R191 ;  /* 0x000000bf1c002986 */ /* 0x0009e2000c10190e */
[----:B------:R-:W1:Y:S03]  /*3cac0*/  LDCU UR43, c[0x0][0x3b8] ;  /* 0x00007700ff2b77ac */ /* 0x000e660008000800 */
[----:B------:R-:W2:Y:S01]  /*3cad0*/  LDL.LU R118, [R1+0x1040] ;  /* 0x0010400001767983 */ /* 0x000ea20000300800 */
[----:B------:R-:W-:Y:S01]  /*3cae0*/  ISETP.LT.AND P4, PT, R117, UR19, !P0 ;  /* 0x0000001375007c0c */ /* 0x000fe2000c781270 */
[----:B------:R-:W1:Y:S01]  /*3caf0*/  LDCU UR19, c[0x0][0x3b8] ;  /* 0x00007700ff1377ac */ /* 0x000e620008000800 */
[----:B------:R-:W-:Y:S01]  /*3cb00*/  ISETP.LT.AND P3, PT, R116, UR59, !P0 ;  /* 0x0000003b74007c0c */ /* 0x000fe2000c761270 */
[----:B------:R-:W3:Y:S01]  /*3cb10*/  LDL.LU R117, [R1+0x1060] ;  /* 0x0010600001757983 */ /* 0x000ee20000300800 */
[----:B------:R-:W1:Y:S01]  /*3cb20*/  LDCU UR59, c[0x0][0x39c] ;  /* 0x00007380ff3b77ac */ /* 0x000e620008000800 */
[----:B----4-:R-:W-:-:S02]  /*3cb30*/  LEA R28, P6, R0, R2, 0x2 ;  /* 0x00000002001c7211 */ /* 0x010fc400078c10ff */
[----:B------:R-:W4:Y:S02]  /*3cb40*/  LDL.LU R116, [R1+0x1068] ;  /* 0x0010680001747983 */ /* 0x000f240000300800 */
[----:B------:R-:W-:Y:S02]  /*3cb50*/  LEA.HI.X.SX32 R29, R0, R3, 0x2, P6 ;  /* 0x00000003001d7211 */ /* 0x000fe400030f16ff */
[----:B------:R1:W-:Y:S01]  /*3cb60*/  @P1 STG.E desc[UR14][R30.64], R12 ;  /* 0x0000000c1e001986 */ /* 0x0003e2000c10190e */
[----:B------:R-:W-:Y:S01]  /*3cb70*/  ISETP.LT.AND P2, PT, R115, UR28, !P0 ;  /* 0x0000001c73007c0c */ /* 0x000fe2000c741270 */
[C---:B------:R-:W-:Y:S01]  /*3cb80*/  VIADD R0, R112.reuse, UR35 ;  /* 0x0000002370007c36 */ /* 0x040fe20008000000 */
[----:B------:R-:W2:Y:S01]  /*3cb90*/  LDCU UR35, c[0x0][0x39c] ;  /* 0x00007380ff2377ac */ /* 0x000ea20008000800 */
[----:B------:R-:W4:Y:S01]  /*3cba0*/  LDL.LU R115, [R1+0x1070] ;  /* 0x0010700001737983 */ /* 0x000f220000300800 */
[----:B------:R-:W2:Y:S03]  /*3cbb0*/  LDCU UR28, c[0x0][0x3b8] ;  /* 0x00007700ff1c77ac */ /* 0x000ea60008000800 */
[----:B------:R-:W4:Y:S01]  /*3cbc0*/  LDL.LU R114, [R1+0x1078] ;  /* 0x0010780001727983 */ /* 0x000f220000300800 */
[----:B-1----:R-:W-:-:S03]  /*3cbd0*/  LEA R30, P6, R112, R2, 0x2 ;  /* 0x00000002701e7211 */ /* 0x002fc600078c10ff */
[----:B------:R-:W-:Y:S01]  /*3cbe0*/  @P5 STG.E desc[UR14][R28.64], R184 ;  /* 0x000000b81c005986 */ /* 0x000fe2000c10190e */
[----:B------:R-:W-:-:S03]  /*3cbf0*/  LEA.HI.X.SX32 R31, R112, R3, 0x2, P6 ;  /* 0x00000003701f7211 */ /* 0x000fc600030f16ff */
[----:B------:R-:W4:Y:S04]  /*3cc00*/  LDL.LU R113, [R1+0x1080] ;  /* 0x0010800001717983 */ /* 0x000f280000300800 */
[----:B------:R1:W-:Y:S04]  /*3cc10*/  @P4 STG.E desc[UR14][R30.64], R13 ;  /* 0x0000000d1e004986 */ /* 0x0003e8000c10190e */
[----:B------:R-:W4:Y:S04]  /*3cc20*/  LDL.LU R112, [R1+0x10a4] ;  /* 0x0010a40001707983 */ /* 0x000f280000300800 */
[----:B-1----:R-:W4:Y:S01]  /*3cc30*/  LDL.LU R31, [R1+0x10b0] ;  /* 0x0010b000011f7983 */ /* 0x002f220000300800 */
[C---:B------:R-:W-:Y:S01]  /*3cc40*/  VIADD R29, R0.reuse, UR10 ;  /* 0x0000000a001d7c36 */ /* 0x040fe20008000000 */
[CC--:B------:R-:W-:Y:S01]  /*3cc50*/  LEA R12, P6, R0.reuse, R2.reuse, 0x2 ;  /* 0x00000002000c7211 */ /* 0x0c0fe200078c10ff */
[----:B------:R-:W1:Y:S03]  /*3cc60*/  LDCU UR10, c[0x0][0x3b8] ;  /* 0x00007700ff0a77ac */ /* 0x000e660008000800 */
[-C--:B------:R-:W-:Y:S01]  /*3cc70*/  LEA.HI.X.SX32 R13, R0, R3.reuse, 0x2, P6 ;  /* 0x00000003000d7211 */ /* 0x080fe200030f16ff */
        /* <DEDUP_REMOVED lines=12> */
[----:B------:R-:W1:Y:S03]  /*3cd40*/  LDCU UR4, c[0x0][0x39c] ;  /* 0x00007380ff0477ac */ /* 0x000e660008000800 */
[----:B------:R-:W-:Y:S01]  /*3cd50*/  LEA.HI.X.SX32 R29, R30, R3, 0x2, P6 ;  /* 0x000000031e1d7211 */ /* 0x000fe200030f16ff */
[----:B------:R-:W-:Y:S01]  /*3cd60*/  VIADD R30, R0, UR24 ;  /* 0x00000018001e7c36 */ /* 0x000fe20008000000 */
[----:B------:R-:W1:Y:S01]  /*3cd70*/  LDCU UR24, c[0x0][0x39c] ;  /* 0x00007380ff1877ac */ /* 0x000e620008000800 */
[----:B--2---:R-:W-:Y:S01]  /*3cd80*/  ISETP.LT.AND P1, PT, R118, UR58, !P0 ;  /* 0x0000003a76007c0c */ /* 0x004fe2000c721270 */
[----:B------:R-:W2:Y:S01]  /*3cd90*/  LDCU UR58, c[0x0][0x3b8] ;  /* 0x00007700ff3a77ac */ /* 0x000ea20008000800 */
[----:B---3--:R-:W-:Y:S01]  /*3cda0*/  ISETP.LT.AND P5, PT, R117, UR21, !P0 ;  /* 0x0000001575007c0c */ /* 0x008fe2000c7a1270 */
[----:B------:R-:W3:Y:S01]  /*3cdb0*/  LDCU UR21, c[0x0][0x39c] ;  /* 0x00007380ff1577ac */ /* 0x000ee20008000800 */
[----:B----4-:R-:W-:Y:S01]  /*3cdc0*/  ISETP.LT.AND P4, PT, R116, UR34, !P0 ;  /* 0x0000002274007c0c */ /* 0x010fe2000c781270 */
[----:B------:R-:W4:Y:S08]  /*3cdd0*/  LDCU UR34, c[0x0][0x3b8] ;  /* 0x00007700ff2277ac */ /* 0x000f300008000800 */
[----:B------:R1:W-:Y:S04]  /*3cde0*/  @P1 STG.E desc[UR14][R12.64], R186 ;  /* 0x000000ba0c001986 */ /* 0x0003e8000c10190e */
[----:B------:R2:W-:Y:S01]  /*3cdf0*/  @P5 STG.E desc[UR14][R28.64], R15 ;  /* 0x0000000f1c005986 */ /* 0x0005e2000c10190e */
[----:B-1----:R-:W-:-:S04]  /*3ce00*/  LEA R12, P6, R0, R2, 0x2 ;  /* 0x00000002000c7211 */ /* 0x002fc800078c10ff */
[-C--:B------:R-:W-:Y:S02]  /*3ce10*/  LEA.HI.X.SX32 R13, R0, R3.reuse, 0x2, P6 ;  /* 0x00000003000d7211 */ /* 0x080fe400030f16ff */
[----:B------:R-:W-:Y:S01]  /*3ce20*/  ISETP.LT.AND P2, PT, R114, UR75, !P0 ;  /* 0x0000004b72007c0c */ /* 0x000fe2000c741270 */
[----:B------:R-:W1:Y:S01]  /*3ce30*/  LDCU UR75, c[0x0][0x3b8] ;  /* 0x00007700ff4b77ac */ /* 0x000e620008000800 */
[----:B------:R-:W3:Y:S01]  /*3ce40*/  LDL.LU R114, [R1+0x10b4] ;  /* 0x0010b40001727983 */ /* 0x000ee20000300800 */
[----:B------:R-:W-:Y:S02]  /*3ce50*/  ISETP.LT.AND P1, PT, R113, UR5, !P0 ;  /* 0x0000000571007c0c */ /* 0x000fe4000c721270 */
[----:B------:R-:W-:Y:S01]  /*3ce60*/  ISETP.LT.AND P5, PT, R112, UR74, !P0 ;  /* 0x0000004a70007c0c */ /* 0x000fe2000c7a1270 */
[----:B------:R-:W4:Y:S01]  /*3ce70*/  LDL.LU R113, [R1+0x10c0] ;  /* 0x0010c00001717983 */ /* 0x000f220000300800 */
[C---:B------:R-:W-:Y:S01]  /*3ce80*/  LEA R14, P6, R30.reuse, R2, 0x2 ;  /* 0x000000021e0e7211 */ /* 0x040fe200078c10ff */
[----:B------:R-:W1:Y:S02]  /*3ce90*/  LDCU UR74, c[0x0][0x39c] ;  /* 0x00007380ff4a77ac */ /* 0x000e640008000800 */
[----:B------:R1:W-:Y:S01]  /*3cea0*/  @P4 STG.E desc[UR14][R12.64], R187 ;  /* 0x000000bb0c004986 */ /* 0x0003e2000c10190e */
[C---:B------:R-:W-:Y:S01]  /*3ceb0*/  IADD3 R0, PT, PT, R30.reuse, UR65, RZ ;  /* 0x000000411e007c10 */ /* 0x040fe2000fffe0ff */
[----:B------:R-:W3:Y:S01]  /*3cec0*/  LDCU UR5, c[0x0][0x3b8] ;  /* 0x00007700ff0577ac */ /* 0x000ee20008000800 */
[----:B------:R-:W-:Y:S01]  /*3ced0*/  ISETP.LT.AND P4, PT, R31, UR67, !P0 ;  /* 0x000000431f007c0c */ /* 0x000fe2000c781270 */
[----:B------:R-:W4:Y:S01]  /*3cee0*/  LDL.LU R112, [R1+0x10cc] ;  /* 0x0010cc0001707983 */ /* 0x000f220000300800 */
[----:B--2---:R-:W-:-:S02]  /*3cef0*/  LEA.HI.X.SX32 R15, R30, R3, 0x2, P6 ;  /* 0x000000031e0f7211 */ /* 0x004fc400030f16ff */
[----:B------:R-:W-:Y:S01]  /*3cf00*/  ISETP.LT.AND P3, PT, R115, UR61, !P0 ;  /* 0x0000003d73007c0c */ /* 0x000fe2000c761270 */
[----:B------:R-:W2:Y:S01]  /*3cf10*/  LDL.LU R31, [R1+0x10e4] ;  /* 0x0010e400011f7983 */ /* 0x000ea20000300800 */
[C---:B------:R-:W-:Y:S01]  /*3cf20*/  VIADD R28, R0.reuse, UR69 ;  /* 0x00000045001c7c36 */ /* 0x040fe20008000000 */
[----:B------:R-:W2:Y:S02]  /*3cf30*/  LDCU UR61, c[0x0][0x3b8] ;  /* 0x00007700ff3d77ac */ /* 0x000ea40008000800 */
[----:B------:R-:W4:Y:S01]  /*3cf40*/  LDL.LU R29, [R1+0x10ec] ;  /* 0x0010ec00011d7983 */ /* 0x000f220000300800 */
[CC--:B-1----:R-:W-:Y:S01]  /*3cf50*/  LEA R12, P6, R0.reuse, R2.reuse, 0x2 ;  /* 0x00000002000c7211 */ /* 0x0c2fe200078c10ff */
[----:B------:R-:W1:Y:S02]  /*3cf60*/  LDCU UR69, c[0x0][0x39c] ;  /* 0x00007380ff4577ac */ /* 0x000e640008000800 */
[----:B------:R-:W4:Y:S01]  /*3cf70*/  LDL.LU R30, [R1+0x10f4] ;  /* 0x0010f400011e7983 */ /* 0x000f220000300800 */
[----:B------:R-:W-:Y:S01]  /*3cf80*/  LEA.HI.X.SX32 R13, R0, R3, 0x2, P6 ;  /* 0x00000003000d7211 */ /* 0x000fe200030f16ff */
[C---:B------:R-:W-:Y:S01]  /*3cf90*/  VIADD R0, R28.reuse, UR63 ;  /* 0x0000003f1c007c36 */ /* 0x040fe20008000000 */
[----:B------:R-:W1:Y:S01]  /*3cfa0*/  LDCU UR65, c[0x0][0x3b8] ;  /* 0x00007700ff4177ac */ /* 0x000e620008000800 */
[----:B------:R1:W-:Y:S01]  /*3cfb0*/  @P3 STG.E desc[UR14][R14.64], R32 ;  /* 0x000000200e003986 */ /* 0x0003e2000c10190e */
[----:B------:R-:W2:Y:S03]  /*3cfc0*/  LDCU UR67, c[0x0][0x3b8] ;  /* 0x00007700ff4377ac */ /* 0x000ea60008000800 */
[----:B------:R1:W-:Y:S01]  /*3cfd0*/  @P2 STG.E desc[UR14][R12.64], R192 ;  /* 0x000000c00c002986 */ /* 0x0003e2000c10190e */
[----:B------:R-:W2:Y:S01]  /*3cfe0*/  LDCU UR63, c[0x0][0x3b8] ;  /* 0x00007700ff3f77ac */ /* 0x000ea20008000800 */
[----:B-1----:R-:W-:-:S02]  /*3cff0*/  LEA R14, P6, R28, R2, 0x2 ;  /* 0x000000021c0e7211 */ /* 0x002fc400078c10ff */
[----:B------:R-:W4:Y:S02]  /*3d000*/  LDL.LU R32, [R1+0x10f8] ;  /* 0x0010f80001207983 */ /* 0x000f240000300800 */
[-C--:B------:R-:W-:Y:S02]  /*3d010*/  LEA.HI.X.SX32 R15, R28, R3.reuse, 0x2, P6 ;  /* 0x000000031c0f7211 */ /* 0x080fe400030f16ff */
[CC--:B------:R-:W-:Y:S01]  /*3d020*/  LEA R12, P6, R0.reuse, R2.reuse, 0x2 ;  /* 0x00000002000c7211 */ /* 0x0c0fe200078c10ff */
[C---:B------:R-:W-:Y:S01]  /*3d030*/  VIADD R28, R0.reuse, UR60 ;  /* 0x0000003c001c7c36 */ /* 0x040fe20008000000 */
[----:B------:R-:W1:Y:S02]  /*3d040*/  LDCU UR60, c[0x0][0x39c] ;  /* 0x00007380ff3c77ac */ /* 0x000e640008000800 */
[----:B------:R-:W-:Y:S01]  /*3d050*/  LEA.HI.X.SX32 R13, R0, R3, 0x2, P6 ;  /* 0x00000003000d7211 */ /* 0x000fe200030f16ff */
[----:B------:R1:W-:Y:S04]  /*3d060*/  @P1 STG.E desc[UR14][R14.64], R33 ;  /* 0x000000210e001986 */ /* 0x0003e8000c10190e */
[----:B------:R1:W-:Y:S02]  /*3d070*/  @P5 STG.E desc[UR14][R12.64], R193 ;  /* 0x000000c10c005986 */ /* 0x0003e4000c10190e */
[----:B-1----:R-:W-:-:S04]  /*3d080*/  LEA R14, P6, R28, R2, 0x2 ;  /* 0x000000021c0e7211 */ /* 0x002fc800078c10ff */
[C---:B------:R-:W-:Y:S01]  /*3d090*/  LEA.HI.X.SX32 R15, R28.reuse, R3, 0x2, P6 ;  /* 0x000000031c0f7211 */ /* 0x040fe200030f16ff */
[----:B------:R-:W-:Y:S01]  /*3d0a0*/  VIADD R0, R28, UR72 ;  /* 0x000000481c007c36 */ /* 0x000fe20008000000 */
[----:B------:R-:W1:Y:S03]  /*3d0b0*/  LDCU UR72, c[0x0][0x39c] ;  /* 0x00007380ff4877ac */ /* 0x000e660008000800 */
[----:B------:R1:W-:Y:S01]  /*3d0c0*/  @P4 STG.E desc[UR14][R14.64], R34 ;  /* 0x000000220e004986 */ /* 0x0003e2000c10190e */
[----:B------:R-:W-:-:S04]  /*3d0d0*/  LEA R12, P6, R0, R2, 0x2 ;  /* 0x00000002000c7211 */ /* 0x000fc800078c10ff */
[----:B------:R-:W-:Y:S02]  /*3d0e0*/  LEA.HI.X.SX32 R13, R0, R3, 0x2, P6 ;  /* 0x00000003000d7211 */ /* 0x000fe400030f16ff */
[----:B---3--:R-:W-:Y:S02]  /*3d0f0*/  ISETP.LT.AND P3, PT, R114, UR73, !P0 ;  /* 0x0000004972007c0c */ /* 0x008fe4000c761270 */
[----:B--2---:R-:W-:Y:S02]  /*3d100*/  ISETP.LT.AND P5, PT, R31, UR66, !P0 ;  /* 0x000000421f007c0c */ /* 0x004fe4000c7a1270 */
[----:B----4-:R-:W-:Y:S01]  /*3d110*/  ISETP.LT.AND P4, PT, R29, UR62, !P0 ;  /* 0x0000003e1d007c0c */ /* 0x010fe2000c781270 */
[----:B------:R-:W2:Y:S01]  /*3d120*/  LDL.LU R31, [R1+0x10c8] ;  /* 0x0010c800011f7983 */ /* 0x000ea20000300800 */
[----:B------:R-:W-:Y:S01]  /*3d130*/  VIADD R28, R0, UR70 ;  /* 0x00000046001c7c36 */ /* 0x000fe20008000000 */
[----:B------:R-:W-:Y:S01]  /*3d140*/  ISETP.LT.AND P2, PT, R113, UR7, !P0 ;  /* 0x0000000771007c0c */ /* 0x000fe2000c741270 */
[----:B------:R-:W3:Y:S01]  /*3d150*/  LDCU UR73, c[0x0][0x39c] ;  /* 0x00007380ff4977ac */ /* 0x000ee20008000800 */
[----:B------:R-:W4:Y:S04]  /*3d160*/  LDL.LU R33, [R1+0x10d8] ;  /* 0x0010d80001217983 */ /* 0x000f280000300800 */
[----:B------:R3:W-:Y:S01]  /*3d170*/  @P3 STG.E desc[UR14][R12.64], R194 ;  /* 0x000000c20c003986 */ /* 0x0007e2000c10190e */
[C---:B------:R-:W-:Y:S01]  /*3d180*/  VIADD R0, R28.reuse, UR68 ;  /* 0x000000441c007c36 */ /* 0x040fe20008000000 */
[----:B-1----:R-:W-:Y:S01]  /*3d190*/  LEA R14, P6, R28, R2, 0x2 ;  /* 0x000000021c0e7211 */ /* 0x002fe200078c10ff */
[----:B------:R-:W1:Y:S01]  /*3d1a0*/  LDCU UR7, c[0x0][0x3b8] ;  /* 0x00007700ff0777ac */ /* 0x000e620008000800 */
[----:B------:R-:W4:Y:S01]  /*3d1b0*/  LDL.LU R29, [R1+0x10dc] ;  /* 0x0010dc00011d7983 */ /* 0x000f220000300800 */
[----:B------:R-:W-:-:S02]  /*3d1c0*/  ISETP.LT.AND P3, PT, R30, UR41, !P0 ;  /* 0x000000291e007c0c */ /* 0x000fc4000c761270 */
[----:B------:R-:W-:Y:S01]  /*3d1d0*/  ISETP.LT.AND P1, PT, R112, UR76, !P0 ;  /* 0x0000004c70007c0c */ /* 0x000fe2000c721270 */
[----:B------:R-:W4:Y:S01]  /*3d1e0*/  LDL.LU R30, [R1+0x10e8] ;  /* 0x0010e800011e7983 */ /* 0x000f220000300800 */
[-C--:B------:R-:W-:Y:S01]  /*3d1f0*/  LEA.HI.X.SX32 R15, R28, R3.reuse, 0x2, P6 ;  /* 0x000000031c0f7211 */ /* 0x080fe200030f16ff */
[----:B------:R-:W1:Y:S01]  /*3d200*/  LDCU UR76, c[0x0][0x3b8] ;  /* 0x00007700ff4c77ac */ /* 0x000e620008000800 */
[CC--:B---3--:R-:W-:Y:S01]  /*3d210*/  LEA R12, P6, R0.reuse, R2.reuse, 0x2 ;  /* 0x00000002000c7211 */ /* 0x0c8fe200078c10ff */
[C---:B------:R-:W-:Y:S01]  /*3d220*/  VIADD R28, R0.reuse, UR64 ;  /* 0x00000040001c7c36 */ /* 0x040fe20008000000 */
[----:B------:R-:W3:Y:S02]  /*3d230*/  LDCU UR66, c[0x0][0x3b8] ;  /* 0x00007700ff4277ac */ /* 0x000ee40008000800 */
[----:B------:R-:W-:Y:S01]  /*3d240*/  LEA.HI.X.SX32 R13, R0, R3, 0x2, P6 ;  /* 0x00000003000d7211 */ /* 0x000fe200030f16ff */
[----:B------:R1:W-:Y:S01]  /*3d250*/  @P2 STG.E desc[UR14][R14.64], R35 ;  /* 0x000000230e002986 */ /* 0x0003e2000c10190e */
[----:B------:R-:W2:Y:S03]  /*3d260*/  LDCU UR70, c[0x0][0x39c] ;  /* 0x00007380ff4677ac */ /* 0x000ea60008000800 */
[----:B------:R3:W-:Y:S01]  /*3d270*/  @P1 STG.E desc[UR14][R12.64], R195 ;  /* 0x000000c30c001986 */ /* 0x0007e2000c10190e */
[----:B------:R-:W-:Y:S01]  /*3d280*/  ISETP.LT.AND P2, PT, R32, UR27, !P0 ;  /* 0x0000001b20007c0c */ /* 0x000fe2000c741270 */
[----:B------:R-:W2:Y:S02]  /*3d290*/  LDCU UR62, c[0x0][0x3b8] ;  /* 0x00007700ff3e77ac */ /* 0x000ea40008000800 */
[----:B------:R-:W4:Y:S01]  /*3d2a0*/  LDL.LU R32, [R1+0x10f0] ;  /* 0x0010f00001207983 */ /* 0x000f220000300800 */
[----:B------:R-:W2:Y:S01]  /*3d2b0*/  LDCU UR68, c[0x0][0x39c] ;  /* 0x00007380ff4477ac */ /* 0x000ea20008000800 */
[C---:B-1----:R-:W-:Y:S01]  /*3d2c0*/  LEA R14, P6, R28.reuse, R2, 0x2 ;  /* 0x000000021c0e7211 */ /* 0x042fe200078c10ff */
[----:B------:R-:W1:Y:S01]  /*3d2d0*/  LDCU UR41, c[0x0][0x3b8] ;  /* 0x00007700ff2977ac */ /* 0x000e620008000800 */
[----:B---3--:R-:W-:-:S02]  /*3d2e0*/  VIADD R13, R28, UR44 ;  /* 0x0000002c1c0d7c36 */ /* 0x008fc40008000000 */
[-C--:B------:R-:W-:Y:S01]  /*3d2f0*/  LEA.HI.X.SX32 R15, R28, R3.reuse, 0x2, P6 ;  /* 0x000000031c0f7211 */ /* 0x080fe200030f16ff */
[----:B------:R-:W3:Y:S02]  /*3d300*/  LDCU UR27, c[0x0][0x39c] ;  /* 0x00007380ff1b77ac */ /* 0x000ee40008000800 */
[CC--:B------:R-:W-:Y:S01]  /*3d310*/  LEA R12, P6, R13.reuse, R2.reuse, 0x2 ;  /* 0x000000020d0c7211 */ /* 0x0c0fe200078c10ff */
[----:B------:R-:W1:Y:S01]  /*3d320*/  LDCU UR44, c[0x0][0x3b8] ;  /* 0x00007700ff2c77ac */ /* 0x000e620008000800 */
[C---:B------:R-:W-:Y:S02]  /*3d330*/  IADD3 R0, PT, PT, R13.reuse, UR55, RZ ;  /* 0x000000370d007c10 */ /* 0x040fe4000fffe0ff */
[----:B------:R-:W-:Y:S01]  /*3d340*/  LEA.HI.X.SX32 R13, R13, R3, 0x2, P6 ;  /* 0x000000030d0d7211 */ /* 0x000fe200030f16ff */
[----:B------:R3:W-:Y:S01]  /*3d350*/  @P5 STG.E desc[UR14][R14.64], R16 ;  /* 0x000000100e005986 */ /* 0x0007e2000c10190e */
[----:B------:R-:W1:Y:S03]  /*3d360*/  LDCU UR55, c[0x0][0x39c] ;  /* 0x00007380ff3777ac */ /* 0x000e660008000800 */
[----:B------:R1:W-:Y:S01]  /*3d370*/  @P4 STG.E desc[UR14][R12.64], R44 ;  /* 0x0000002c0c004986 */ /* 0x0003e2000c10190e */
[----:B---3--:R-:W-:-:S04]  /*3d380*/  LEA R14, P6, R0, R2, 0x2 ;  /* 0x00000002000e7211 */ /* 0x008fc800078c10ff */
[----:B------:R-:W-:-:S05]  /*3d390*/  LEA.HI.X.SX32 R15, R0, R3, 0x2, P6 ;  /* 0x00000003000f7211 */ /* 0x000fca00030f16ff */
[----:B------:R3:W-:Y:S01]  /*3d3a0*/  @P3 STG.E desc[UR14][R14.64], R17 ;  /* 0x000000110e003986 */ /* 0x0007e2000c10190e */
[----:B--2---:R-:W-:Y:S01]  /*3d3b0*/  ISETP.LT.AND P1, PT, R31, UR53, !P0 ;  /* 0x000000351f007c0c */ /* 0x004fe2000c721270 */
[----:B-1----:R-:W-:Y:S02]  /*3d3c0*/  VIADD R13, R0, UR77 ;  /* 0x0000004d000d7c36 */ /* 0x002fe40008000000 */
[----:B------:R-:W2:Y:S01]  /*3d3d0*/  LDL.LU R31, [R1+0x10bc] ;  /* 0x0010bc00011f7983 */ /* 0x000ea20000300800 */
[----:B------:R-:W1:Y:S03]  /*3d3e0*/  LDCU UR53, c[0x0][0x39c] ;  /* 0x00007380ff3577ac */ /* 0x000e660008000800 */
[----:B------:R-:W2:Y:S01]  /*3d3f0*/  LDL.LU R28, [R1+0x10c4] ;  /* 0x0010c400011c7983 */ /* 0x000ea20000300800 */
[----:B----4-:R-:W-:Y:S02]  /*3d400*/  ISETP.LT.AND P4, PT, R29, UR54, !P0 ;  /* 0x000000361d007c0c */ /* 0x010fe4000c781270 */
[----:B------:R-:W-:Y:S01]  /*3d410*/  ISETP.LT.AND P3, PT, R30, UR51, !P0 ;  /* 0x000000331e007c0c */ /* 0x000fe2000c761270 */
[----:B------:R-:W4:Y:S01]  /*3d420*/  LDL.LU R29, [R1+0x10d0] ;  /* 0x0010d000011d7983 */ /* 0x000f220000300800 */
[CC--:B------:R-:W-:Y:S01]  /*3d430*/  LEA R12, P6, R13.reuse, R2.reuse, 0x2 ;  /* 0x000000020d0c7211 */ /* 0x0c0fe200078c10ff */
[----:B------:R-:W-:Y:S01]  /*3d440*/  VIADD R0, R13, UR6 ;  /* 0x000000060d007c36 */ /* 0x000fe20008000000 */
[----:B------:R-:W-:Y:S01]  /*3d450*/  ISETP.LT.AND P5, PT, R33, UR22, !P0 ;  /* 0x0000001621007c0c */ /* 0x000fe2000c7a1270 */
[----:B------:R-:W4:Y:S01]  /*3d460*/  LDL.LU R30, [R1+0x10d4] ;  /* 0x0010d400011e7983 */ /* 0x000f220000300800 */
[-C--:B------:R-:W-:Y:S01]  /*3d470*/  LEA.HI.X.SX32 R13, R13, R3.reuse, 0x2, P6 ;  /* 0x000000030d0d7211 */ /* 0x080fe200030f16ff */
[----:B------:R-:W1:Y:S02]  /*3d480*/  LDCU UR22, c[0x0][0x3b8] ;  /* 0x00007700ff1677ac */ /* 0x000e640008000800 */
[----:B------:R-:W4:Y:S01]  /*3d490*/  LDL.LU R16, [R1+0x10e0] ;  /* 0x0010e00001107983 */ /* 0x000f220000300800 */
[----:B------:R-:W1:Y:S03]  /*3d4a0*/  LDCU UR54, c[0x0][0x3b8] ;  /* 0x00007700ff3677ac */ /* 0x000e660008000800 */
[----:B---3--:R-:W3:Y:S01]  /*3d4b0*/  LDL.LU R17, [R1+0x109c] ;  /* 0x00109c0001117983 */ /* 0x008ee20000300800 */
[C---:B------:R-:W-:Y:S01]  /*3d4c0*/  LEA R14, P6, R0.reuse, R2, 0x2 ;  /* 0x00000002000e7211 */ /* 0x040fe200078c10ff */
[----:B------:R-:W1:Y:S02]  /*3d4d0*/  LDCU UR6, c[0x0][0x39c] ;  /* 0x00007380ff0677ac */ /* 0x000e640008000800 */
[----:B------:R1:W-:Y:S01]  /*3d4e0*/  @P2 STG.E desc[UR14][R12.64], R45 ;  /* 0x0000002d0c002986 */ /* 0x0003e2000c10190e */
[C---:B------:R-:W-:Y:S01]  /*3d4f0*/  LEA.HI.X.SX32 R15, R0.reuse, R3, 0x2, P6 ;  /* 0x00000003000f7211 */ /* 0x040fe200030f16ff */
[----:B------:R-:W2:Y:S01]  /*3d500*/  LDCU UR51, c[0x0][0x39c] ;  /* 0x00007380ff3377ac */ /* 0x000ea20008000800 */
[----:B-1----:R-:W-:-:S03]  /*3d510*/  VIADD R13, R0, UR20 ;  /* 0x00000014000d7c36 */ /* 0x002fc60008000000 */
[----:B------:R1:W-:Y:S01]  /*3d520*/  @P1 STG.E desc[UR14][R14.64], R18 ;  /* 0x000000120e001986 */ /* 0x0003e2000c10190e */
[----:B------:R-:W-:Y:S01]  /*3d530*/  ISETP.LT.AND P2, PT, R32, UR56, !P0 ;  /* 0x0000003820007c0c */ /* 0x000fe2000c741270 */
[----:B------:R-:W2:Y:S01]  /*3d540*/  LDCU UR20, c[0x0][0x3b8] ;  /* 0x00007700ff1477ac */ /* 0x000ea20008000800 */
[CC--:B------:R-:W-:Y:S01]  /*3d550*/  LEA R12, P6, R13.reuse, R2.reuse, 0x2 ;  /* 0x000000020d0c7211 */ /* 0x0c0fe200078c10ff */
[C---:B------:R-:W-:Y:S01]  /*3d560*/  VIADD R0, R13.reuse, UR32 ;  /* 0x000000200d007c36 */ /* 0x040fe20008000000 */
[----:B------:R-:W2:Y:S02]  /*3d570*/  LDCU UR32, c[0x0][0x3b8] ;  /* 0x00007700ff2077ac */ /* 0x000ea40008000800 */
[----:B------:R-:W-:Y:S01]  /*3d580*/  LEA.HI.X.SX32 R13, R13, R3, 0x2, P6 ;  /* 0x000000030d0d7211 */ /* 0x000fe200030f16ff */
[----:B------:R-:W2:Y:S01]  /*3d590*/  LDCU UR56, c[0x0][0x39c] ;  /* 0x00007380ff3877ac */ /* 0x000ea20008000800 */
[----:B-1----:R-:W-:-:S03]  /*3d5a0*/  LEA R14, P6, R0, R2, 0x2 ;  /* 0x00000002000e7211 */ /* 0x002fc600078c10ff */
[----:B------:R1:W-:Y:S01]  /*3d5b0*/  @P5 STG.E desc[UR14][R12.64], R46 ;  /* 0x0000002e0c005986 */ /* 0x0003e2000c10190e */
[C---:B------:R-:W-:Y:S01]  /*3d5c0*/  LEA.HI.X.SX32 R15, R0.reuse, R3, 0x2, P6 ;  /* 0x00000003000f7211 */ /* 0x040fe200030f16ff */
[----:B-1----:R-:W-:-:S04]  /*3d5d0*/  VIADD R13, R0, UR33 ;  /* 0x00000021000d7c36 */ /* 0x002fc80008000000 */
[----:B------:R1:W-:Y:S01]  /*3d5e0*/  @P4 STG.E desc[UR14][R14.64], R19 ;  /* 0x000000130e004986 */ /* 0x0003e2000c10190e */
[----:B------:R-:W2:Y:S01]  /*3d5f0*/  LDCU UR33, c[0x0][0x39c] ;  /* 0x00007380ff2177ac */ /* 0x000ea20008000800 */
[CC--:B------:R-:W-:Y:S01]  /*3d600*/  LEA R12, P6, R13.reuse, R2.reuse, 0x2 ;  /* 0x000000020d0c7211 */ /* 0x0c0fe200078c10ff */
[C---:B------:R-:W-:Y:S01]  /*3d610*/  VIADD R0, R13.reuse, UR26 ;  /* 0x0000001a0d007c36 */ /* 0x040fe20008000000 */
[----:B------:R-:W2:Y:S02]  /*3d620*/  LDCU UR26, c[0x0][0x3b8] ;  /* 0x00007700ff1a77ac */ /* 0x000ea40008000800 */
[----:B------:R-:W-:Y:S02]  /*3d630*/  LEA.HI.X.SX32 R13, R13, R3, 0x2, P6 ;  /* 0x000000030d0d7211 */ /* 0x000fe400030f16ff */
[----:B-1----:R-:W-:-:S03]  /*3d640*/  LEA R14, P6, R0, R2, 0x2 ;  /* 0x00000002000e7211 */ /* 0x002fc600078c10ff */
[----:B------:R1:W-:Y:S01]  /*3d650*/  @P3 STG.E desc[UR14][R12.64], R47 ;  /* 0x0000002f0c003986 */ /* 0x0003e2000c10190e */
[C---:B------:R-:W-:Y:S01]  /*3d660*/  LEA.HI.X.SX32 R15, R0.reuse, R3, 0x2, P6 ;  /* 0x00000003000f7211 */ /* 0x040fe200030f16ff */
[----:B-1----:R-:W-:-:S04]  /*3d670*/  VIADD R13, R0, UR40 ;  /* 0x00000028000d7c36 */ /* 0x002fc80008000000 */
[----:B------:R1:W-:Y:S01]  /*3d680*/  @P2 STG.E desc[UR14][R14.64], R36 ;  /* 0x000000240e002986 */ /* 0x0003e2000c10190e */
[----:B------:R-:W1:Y:S01]  /*3d690*/  LDCU UR40, c[0x0][0x3b8] ;  /* 0x00007700ff2877ac */ /* 0x000e620008000800 */
[C---:B------:R-:W-:Y:S01]  /*3d6a0*/  LEA R12, P6, R13.reuse, R2, 0x2 ;  /* 0x000000020d0c7211 */ /* 0x040fe200078c10ff */
[C---:B------:R-:W-:Y:S01]  /*3d6b0*/  VIADD R0, R13.reuse, UR9 ;  /* 0x000000090d007c36 */ /* 0x040fe20008000000 */
[----:B------:R-:W1:Y:S02]  /*3d6c0*/  LDCU UR9, c[0x0][0x3b8] ;  /* 0x00007700ff0977ac */ /* 0x000e640008000800 */
[----:B------:R-:W-:Y:S02]  /*3d6d0*/  LEA.HI.X.SX32 R13, R13, R3, 0x2, P6 ;  /* 0x000000030d0d7211 */ /* 0x000fe400030f16ff */
[----:B--2---:R-:W-:Y:S01]  /*3d6e0*/  ISETP.LT.AND P5, PT, R28, UR50, !P0 ;  /* 0x000000321c007c0c */ /* 0x004fe2000c7a1270 */
[----:B------:R-:W2:Y:S01]  /*3d6f0*/  LDCU UR50, c[0x0][0x3b8] ;  /* 0x00007700ff3277ac */ /* 0x000ea20008000800 */
[----:B------:R-:W2:Y:S01]  /*3d700*/  LDL.LU R28, [R1+0x10a0] ;  /* 0x0010a000011c7983 */ /* 0x000ea20000300800 */
[----:B------:R-:W-:-:S02]  /*3d710*/  ISETP.LT.AND P1, PT, R31, UR52, !P0 ;  /* 0x000000341f007c0c */ /* 0x000fc4000c721270 */
[----:B----4-:R-:W-:Y:S01]  /*3d720*/  ISETP.LT.AND P4, PT, R29, UR16, !P0 ;  /* 0x000000101d007c0c */ /* 0x010fe2000c781270 */
[----:B------:R-:W4:Y:S01]  /*3d730*/  LDCU UR16, c[0x0][0x39c] ;  /* 0x00007380ff1077ac */ /* 0x000f220008000800 */
[----:B------:R-:W4:Y:S01]  /*3d740*/  LDL.LU R29, [R1+0x10a8] ;  /* 0x0010a800011d7983 */ /* 0x000f220000300800 */
[----:B-1----:R-:W-:Y:S02]  /*3d750*/  LEA R14, P6, R0, R2, 0x2 ;  /* 0x00000002000e7211 */ /* 0x002fe400078c10ff */
[----:B------:R-:W-:Y:S01]  /*3d760*/  ISETP.LT.AND P3, PT, R30, UR17, !P0 ;  /* 0x000000111e007c0c */ /* 0x000fe2000c761270 */
[----:B------:R-:W4:Y:S01]  /*3d770*/  LDL.LU R19, [R1+0x10ac] ;  /* 0x0010ac0001137983 */ /* 0x000f220000300800 */
[----:B------:R-:W1:Y:S03]  /*3d780*/  LDCU UR52, c[0x0][0x3b8] ;  /* 0x00007700ff3477ac */ /* 0x000e660008000800 */
[----:B------:R-:W4:Y:S04]  /*3d790*/  LDL.LU R18, [R1+0x10b8] ;  /* 0x0010b80001127983 */ /* 0x000f280000300800 */
[----:B------:R1:W-:Y:S01]  /*3d7a0*/  @P1 STG.E desc[UR14][R12.64], R48 ;  /* 0x000000300c001986 */ /* 0x0003e2000c10190e */
[----:B---3--:R-:W-:Y:S01]  /*3d7b0*/  ISETP.LT.AND P1, PT, R17, UR38, !P0 ;  /* 0x0000002611007c0c */ /* 0x008fe2000c721270 */
[----:B------:R-:W3:Y:S02]  /*3d7c0*/  LDCU UR17, c[0x0][0x39c] ;  /* 0x00007380ff1177ac */ /* 0x000ee40008000800 */
[----:B------:R-:W3:Y:S01]  /*3d7d0*/  LDL.LU R17, [R1+0x1088] ;  /* 0x0010880001117983 */ /* 0x000ee20000300800 */
[----:B------:R-:W-:Y:S01]  /*3d7e0*/  ISETP.LT.AND P2, PT, R16, UR39, !P0 ;  /* 0x0000002710007c0c */ /* 0x000fe2000c741270 */
[----:B------:R-:W2:Y:S01]  /*3d7f0*/  LDCU UR38, c[0x0][0x3b8] ;  /* 0x00007700ff2677ac */ /* 0x000ea20008000800 */
[----:B------:R-:W-:-:S02]  /*3d800*/  IADD3 R16, PT, PT, R0, UR12, RZ ;  /* 0x0000000c00107c10 */ /* 0x000fc4000fffe0ff */
[-C--:B------:R-:W-:Y:S01]  /*3d810*/  LEA.HI.X.SX32 R15, R0, R3.reuse, 0x2, P6 ;  /* 0x00000003000f7211 */ /* 0x080fe200030f16ff */
[----:B------:R-:W2:Y:S01]  /*3d820*/  LDCU UR12, c[0x0][0x39c] ;  /* 0x00007380ff0c77ac */ /* 0x000ea20008000800 */
[CC--:B-1----:R-:W-:Y:S01]  /*3d830*/  LEA R12, P6, R16.reuse, R2.reuse, 0x2 ;  /* 0x00000002100c7211 */ /* 0x0c2fe200078c10ff */
[C---:B------:R-:W-:Y:S02]  /*3d840*/  VIADD R0, R16.reuse, UR31 ;  /* 0x0000001f10007c36 */ /* 0x040fe40008000000 */
[----:B------:R1:W-:Y:S01]  /*3d850*/  @P5 STG.E desc[UR14][R14.64], R37 ;  /* 0x000000250e005986 */ /* 0x0003e2000c10190e */
[----:B------:R-:W2:Y:S01]  /*3d860*/  LDCU UR31, c[0x0][0x39c] ;  /* 0x00007380ff1f77ac */ /* 0x000ea20008000800 */
[----:B------:R-:W-:Y:S01]  /*3d870*/  LEA.HI.X.SX32 R13, R16, R3, 0x2, P6 ;  /* 0x00000003100d7211 */ /* 0x000fe200030f16ff */
[C---:B------:R-:W-:Y:S01]  /*3d880*/  VIADD R16, R0.reuse, UR37 ;  /* 0x0000002500107c36 */ /* 0x040fe20008000000 */
[----:B------:R-:W2:Y:S03]  /*3d890*/  LDCU UR39, c[0x0][0x39c] ;  /* 0x00007380ff2777ac */ /* 0x000ea60008000800 */
[----:B------:R1:W-:Y:S01]  /*3d8a0*/  @P4 STG.E desc[UR14][R12.64], R49 ;  /* 0x000000310c004986 */ /* 0x0003e2000c10190e */
[----:B------:R-:W2:Y:S01]  /*3d8b0*/  LDCU UR37, c[0x0][0x3b8] ;  /* 0x00007700ff2577ac */ /* 0x000ea20008000800 */
[----:B-1----:R-:W-:-:S04]  /*3d8c0*/  LEA R14, P6, R0, R2, 0x2 ;  /* 0x00000002000e7211 */ /* 0x002fc800078c10ff */
[-C--:B------:R-:W-:Y:S02]  /*3d8d0*/  LEA.HI.X.SX32 R15, R0, R3.reuse, 0x2, P6 ;  /* 0x00000003000f7211 */ /* 0x080fe400030f16ff */
[C---:B------:R-:W-:Y:S01]  /*3d8e0*/  LEA R12, P6, R16.reuse, R2, 0x2 ;  /* 0x00000002100c7211 */ /* 0x040fe200078c10ff */
[C---:B------:R-:W-:Y:S02]  /*3d8f0*/  VIADD R0, R16.reuse, UR8 ;  /* 0x0000000810007c36 */ /* 0x040fe40008000000 */
[----:B------:R1:W-:Y:S01]  /*3d900*/  @P3 STG.E desc[UR14][R14.64], R38 ;  /* 0x000000260e003986 */ /* 0x0003e2000c10190e */
[----:B------:R-:W2:Y:S01]  /*3d910*/  LDCU UR8, c[0x0][0x3b8] ;  /* 0x00007700ff0877ac */ /* 0x000ea20008000800 */
[----:B------:R-:W-:-:S05]  /*3d920*/  LEA.HI.X.SX32 R13, R16, R3, 0x2, P6 ;  /* 0x00000003100d7211 */ /* 0x000fca00030f16ff */
[----:B------:R2:W-:Y:S01]  /*3d930*/  @P2 STG.E desc[UR14][R12.64], R50 ;  /* 0x000000320c002986 */ /* 0x0005e2000c10190e */
[----:B-1----:R-:W-:-:S04]  /*3d940*/  LEA R14, P6, R0, R2, 0x2 ;  /* 0x00000002000e7211 */ /* 0x002fc800078c10ff */
[----:B------:R-:W-:-:S05]  /*3d950*/  LEA.HI.X.SX32 R15, R0, R3, 0x2, P6 ;  /* 0x00000003000f7211 */ /* 0x000fca00030f16ff */
[----:B------:R1:W-:Y:S01]  /*3d960*/  @P1 STG.E desc[UR14][R14.64], R39 ;  /* 0x000000270e001986 */ /* 0x0003e2000c10190e */
[----:B--2---:R-:W-:Y:S02]  /*3d970*/  ISETP.LT.AND P5, PT, R28, UR48, !P0 ;  /* 0x000000301c007c0c */ /* 0x004fe4000c7a1270 */
[----:B----4-:R-:W-:Y:S01]  /*3d980*/  ISETP.LT.AND P4, PT, R29, UR29, !P0 ;  /* 0x0000001d1d007c0c */ /* 0x010fe2000c781270 */
[----:B------:R-:W2:Y:S01]  /*3d990*/  LDL.LU R28, [R1+0x108c] ;  /* 0x00108c00011c7983 */ /* 0x000ea20000300800 */
[----:B------:R-:W-:-:S03]  /*3d9a0*/  ISETP.LT.AND P3, PT, R19, UR30, !P0 ;  /* 0x0000001e13007c0c */ /* 0x000fc6000c761270 */
[----:B------:R-:W4:Y:S01]  /*3d9b0*/  LDL.LU R29, [R1+0x1090] ;  /* 0x00109000011d7983 */ /* 0x000f220000300800 */
[----:B------:R-:W-:Y:S01]  /*3d9c0*/  VIADD R16, R0, UR36 ;  /* 0x0000002400107c36 */ /* 0x000fe20008000000 */
[----:B------:R-:W2:Y:S02]  /*3d9d0*/  LDCU UR29, c[0x0][0x39c] ;  /* 0x00007380ff1d77ac */ /* 0x000ea40008000800 */
[----:B------:R-:W4:Y:S01]  /*3d9e0*/  LDL.LU R19, [R1+0x1094] ;  /* 0x0010940001137983 */ /* 0x000f220000300800 */
[----:B------:R-:W-:Y:S02]  /*3d9f0*/  ISETP.LT.AND P2, PT, R18, UR42, !P0 ;  /* 0x0000002a12007c0c */ /* 0x000fe4000c741270 */
[----:B---3--:R-:W-:Y:S01]  /*3da00*/  ISETP.LT.AND P1, PT, R17, UR49, !P0 ;  /* 0x0000003111007c0c */ /* 0x008fe2000c721270 */
[----:B------:R-:W3:Y:S01]  /*3da10*/  LDL.LU R18, [R1+0x1098] ;  /* 0x0010980001127983 */ /* 0x000ee20000300800 */
[CC--:B------:R-:W-:Y:S01]  /*3da20*/  LEA R12, P6, R16.reuse, R2.reuse, 0x2 ;  /* 0x00000002100c7211 */ /* 0x0c0fe200078c10ff */
[C---:B------:R-:W-:Y:S01]  /*3da30*/  VIADD R0, R16.reuse, UR57 ;  /* 0x0000003910007c36 */ /* 0x040fe20008000000 */
[----:B------:R-:W2:Y:S01]  /*3da40*/  LDCU UR30, c[0x0][0x39c] ;  /* 0x00007380ff1e77ac */ /* 0x000ea20008000800 */
[----:B------:R-:W3:Y:S01]  /*3da50*/  LDL.LU R17, [R1+0x1064] ;  /* 0x0010640001117983 */ /* 0x000ee20000300800 */
[-C--:B------:R-:W-:Y:S01]  /*3da60*/  LEA.HI.X.SX32 R13, R16, R3.reuse, 0x2, P6 ;  /* 0x00000003100d7211 */ /* 0x080fe200030f16ff */
[C---:B------:R-:W-:Y:S01]  /*3da70*/  VIADD R16, R0.reuse, UR18 ;  /* 0x0000001200107c36 */ /* 0x040fe20008000000 */
[CC--:B-1----:R-:W-:Y:S01]  /*3da80*/  LEA R14, P6, R0.reuse, R2.reuse, 0x2 ;  /* 0x00000002000e7211 */ /* 0x0c2fe200078c10ff */
[----:B------:R-:W1:Y:S02]  /*3da90*/  LDCU UR42, c[0x0][0x39c] ;  /* 0x00007380ff2a77ac */ /* 0x000e640008000800 */
        /* <DEDUP_REMOVED lines=10> */
[CC--:B------:R-:W-:Y:S01]  /*3db40*/  LEA R14, P6, R0.reuse, R2.reuse, 0x2 ;  /* 0x00000002000e7211 */ /* 0x0c0fe200078c10ff */
[C---:B------:R-:W-:Y:S01]  /*3db50*/  VIADD R16, R0.reuse, UR23 ;  /* 0x0000001700107c36 */ /* 0x040fe20008000000 */
[----:B------:R-:W1:Y:S01]  /*3db60*/  LDCU UR23, c[0x0][0x39c] ;  /* 0x00007380ff1777ac */ /* 0x000e620008000800 */
[----:B------:R1:W-:Y:S01]  /*3db70*/  @P3 STG.E desc[UR14][R12.64], R24 ;  /* 0x000000180c003986 */ /* 0x0003e2000c10190e */
[----:B------:R-:W-:Y:S01]  /*3db80*/  LEA.HI.X.SX32 R15, R0, R3, 0x2, P6 ;  /* 0x00000003000f7211 */ /* 0x000fe200030f16ff */
[----:B------:R-:W2:Y:S04]  /*3db90*/  LDCU UR48, c[0x0][0x3b8] ;  /* 0x00007700ff3077ac */ /* 0x000ea80008000800 */
[----:B------:R2:W-:Y:S01]  /*3dba0*/  @P2 STG.E desc[UR14][R14.64], R21 ;  /* 0x000000150e002986 */ /* 0x0005e2000c10190e */
[----:B------:R-:W2:Y:S01]  /*3dbb0*/  LDCU UR57, c[0x0][0x39c] ;  /* 0x00007380ff3977ac */ /* 0x000ea20008000800 */
[----:B-1----:R-:W-:-:S04]  /*3dbc0*/  LEA R12, P6, R16, R2, 0x2 ;  /* 0x00000002100c7211 */ /* 0x002fc800078c10ff */
[----:B------:R-:W-:-:S05]  /*3dbd0*/  LEA.HI.X.SX32 R13, R16, R3, 0x2, P6 ;  /* 0x00000003100d7211 */ /* 0x000fca00030f16ff */
[----:B------:R1:W-:Y:S01]  /*3dbe0*/  @P1 STG.E desc[UR14][R12.64], R25 ;  /* 0x000000190c001986 */ /* 0x0003e2000c10190e */
[----:B--2---:R-:W-:Y:S01]  /*3dbf0*/  ISETP.LT.AND P5, PT, R28, UR13, !P0 ;  /* 0x0000000d1c007c0c */ /* 0x004fe2000c7a1270 */
[----:B------:R-:W2:Y:S02]  /*3dc00*/  LDCU UR13, c[0x0][0x39c] ;  /* 0x00007380ff0d77ac */ /* 0x000ea40008000800 */
[----:B------:R-:W2:Y:S04]  /*3dc10*/  LDL.LU R28, [R1+0x106c] ;  /* 0x00106c00011c7983 */ /* 0x000ea80000300800 */
[----:B------:R-:W2:Y:S01]  /*3dc20*/  LDL.LU R20, [R1+0x1074] ;  /* 0x0010740001147983 */ /* 0x000ea20000300800 */
[----:B----4-:R-:W-:-:S03]  /*3dc30*/  ISETP.LT.AND P3, PT, R19, UR59, !P0 ;  /* 0x0000003b13007c0c */ /* 0x010fc6000c761270 */
[----:B------:R-:W4:Y:S01]  /*3dc40*/  LDL.LU R19, [R1+0x107c] ;  /* 0x00107c0001137983 */ /* 0x000f220000300800 */
[----:B---3--:R-:W-:Y:S01]  /*3dc50*/  ISETP.LT.AND P2, PT, R18, UR46, !P0 ;  /* 0x0000002e12007c0c */ /* 0x008fe2000c741270 */
[----:B------:R-:W3:Y:S02]  /*3dc60*/  LDCU UR46, c[0x0][0x39c] ;  /* 0x00007380ff2e77ac */ /* 0x000ee40008000800 */
[----:B------:R-:W3:Y:S01]  /*3dc70*/  LDL.LU R18, [R1+0x1084] ;  /* 0x0010840001127983 */ /* 0x000ee20000300800 */
[----:B------:R-:W-:Y:S01]  /*3dc80*/  ISETP.LT.AND P1, PT, R17, UR35, !P0 ;  /* 0x0000002311007c0c */ /* 0x000fe2000c721270 */
[----:B------:R-:W2:Y:S02]  /*3dc90*/  LDCU UR35, c[0x0][0x39c] ;  /* 0x00007380ff2377ac */ /* 0x000ea40008000800 */
[----:B------:R-:W3:Y:S01]  /*3dca0*/  LDL.LU R17, [R1+0x104c] ;  /* 0x00104c0001117983 */ /* 0x000ee20000300800 */
[----:B------:R-:W-:Y:S02]  /*3dcb0*/  IADD3 R0, PT, PT, R16, UR43, RZ ;  /* 0x0000002b10007c10 */ /* 0x000fe4000fffe0ff */
[----:B------:R-:W-:Y:S01]  /*3dcc0*/  ISETP.LT.AND P4, PT, R29, UR25, !P0 ;  /* 0x000000191d007c0c */ /* 0x000fe2000c781270 */
[----:B------:R-:W3:Y:S01]  /*3dcd0*/  LDL.LU R21, [R1+0x1050] ;  /* 0x0010500001157983 */ /* 0x000ee20000300800 */
        /* <DEDUP_REMOVED lines=10> */
[----:B------:R-:W2:Y:S03]  /*3dd80*/  LDCU UR43, c[0x0][0x39c] ;  /* 0x00007380ff2b77ac */ /* 0x000ea60008000800 */
[----:B------:R1:W-:Y:S01]  /*3dd90*/  @P4 STG.E desc[UR14][R12.64], R26 ;  /* 0x0000001a0c004986 */ /* 0x0003e2000c10190e */
[----:B------:R-:W2:Y:S01]  /*3dda0*/  LDCU UR11, c[0x0][0x3b8] ;  /* 0x00007700ff0b77ac */ /* 0x000ea20008000800 */
[----:B------:R-:W2:Y:S01]  /*3ddb0*/  LDCU UR28, c[0x0][0x3b8] ;  /* 0x00007700ff1c77ac */ /* 0x000ea20008000800 */
[----:B-1----:R-:W-:-:S04]  /*3ddc0*/  LEA R14, P6, R0, R2, 0x2 ;  /* 0x00000002000e7211 */ /* 0x002fc800078c10ff */
[-C--:B------:R-:W-:Y:S02]  /*3ddd0*/  LEA.HI.X.SX32 R15, R0, R3.reuse, 0x2, P6 ;  /* 0x00000003000f7211 */ /* 0x080fe400030f16ff */
[C---:B------:R-:W-:Y:S01]  /*3dde0*/  LEA R12, P6, R16.reuse, R2, 0x2 ;  /* 0x00000002100c7211 */ /* 0x040fe200078c10ff */
[C---:B------:R-:W-:Y:S01]  /*3ddf0*/  VIADD R0, R16.reuse, UR58 ;  /* 0x0000003a10007c36 */ /* 0x040fe20008000000 */
[----:B------:R-:W1:Y:S01]  /*3de00*/  LDCU UR58, c[0x0][0x39c] ;  /* 0x00007380ff3a77ac */ /* 0x000e620008000800 */
[----:B------:R1:W-:Y:S01]  /*3de10*/  @P3 STG.E desc[UR14][R14.64], R23 ;  /* 0x000000170e003986 */ /* 0x0003e2000c10190e */
        /* <DEDUP_REMOVED lines=8> */
[----:B------:R-:W-:Y:S01]  /*3dea0*/  VIADD R16, R0, UR10 ;  /* 0x0000000a00107c36 */ /* 0x000fe20008000000 */
[----:B------:R-:W-:Y:S01]  /*3deb0*/  ISETP.LT.AND P5, PT, R28, UR21, !P0 ;  /* 0x000000151c007c0c */ /* 0x000fe2000c7a1270 */
[----:B------:R-:W4:Y:S01]  /*3dec0*/  LDCU UR21, c[0x0][0x39c] ;  /* 0x00007380ff1577ac */ /* 0x000f220008000800 */
[----:B------:R-:W4:Y:S01]  /*3ded0*/  LDL.LU R19, [R1+0x1058] ;  /* 0x0010580001137983 */ /* 0x000f220000300800 */
[----:B---3--:R-:W-:Y:S02]  /*3dee0*/  ISETP.LT.AND P2, PT, R18, UR4, !P0 ;  /* 0x0000000412007c0c */ /* 0x008fe4000c741270 */
[----:B------:R-:W-:Y:S01]  /*3def0*/  ISETP.LT.AND P1, PT, R17, UR24, !P0 ;  /* 0x0000001811007c0c */ /* 0x000fe2000c721270 */
        /* <DEDUP_REMOVED lines=10> */
[----:B------:R-:W-:Y:S01]  /*3dfa0*/  LEA.HI.X.SX32 R15, R0, R3, 0x2, P6 ;  /* 0x00000003000f7211 */ /* 0x000fe200030f16ff */
[C---:B------:R-:W-:Y:S01]  /*3dfb0*/  VIADD R0, R16.reuse, UR75 ;  /* 0x0000004b10007c36 */ /* 0x040fe20008000000 */
[----:B------:R-:W-:Y:S01]  /*3dfc0*/  ISETP.LT.AND P5, PT, R21, UR74, !P0 ;  /* 0x0000004a15007c0c */ /* 0x000fe2000c7a1270 */
[----:B------:R-:W2:Y:S01]  /*3dfd0*/  LDCU UR34, c[0x0][0x39c] ;  /* 0x00007380ff2277ac */ /* 0x000ea20008000800 */
[----:B------:R-:W3:Y:S01]  /*3dfe0*/  LDL.LU R21, [R1+0x1034] ;  /* 0x0010340001157983 */ /* 0x000ee20000300800 */
[----:B------:R-:W2:Y:S01]  /*3dff0*/  LDCU UR24, c[0x0][0x3b8] ;  /* 0x00007700ff1877ac */ /* 0x000ea20008000800 */
[----:B-1----:R-:W-:-:S02]  /*3e000*/  LEA R12, P6, R16, R2, 0x2 ;  /* 0x00000002100c7211 */ /* 0x002fc400078c10ff */
[----:B------:R1:W-:Y:S01]  /*3e010*/  @P4 STG.E desc[UR14][R14.64], R41 ;  /* 0x000000290e004986 */ /* 0x0003e2000c10190e */
[----:B------:R-:W2:Y:S01]  /*3e020*/  LDCU UR45, c[0x0][0x3b8] ;  /* 0x00007700ff2d77ac */ /* 0x000ea20008000800 */
[-C--:B------:R-:W-:Y:S02]  /*3e030*/  LEA.HI.X.SX32 R13, R16, R3.reuse, 0x2, P6 ;  /* 0x00000003100d7211 */ /* 0x080fe400030f16ff */
[C---:B------:R-:W-:Y:S01]  /*3e040*/  IADD3 R16, PT, PT, R0.reuse, UR5, RZ ;  /* 0x0000000500107c10 */ /* 0x040fe2000fffe0ff */
[----:B------:R-:W2:Y:S01]  /*3e050*/  LDCU UR5, c[0x0][0x3b8] ;  /* 0x00007700ff0577ac */ /* 0x000ea20008000800 */
[C---:B-1----:R-:W-:Y:S01]  /*3e060*/  LEA R14, P6, R0.reuse, R2, 0x2 ;  /* 0x00000002000e7211 */ /* 0x042fe200078c10ff */
[----:B------:R1:W-:Y:S03]  /*3e070*/  @P3 STG.E desc[UR14][R12.64], R53 ;  /* 0x000000350c003986 */ /* 0x0003e6000c10190e */
[----:B------:R-:W-:-:S05]  /*3e080*/  LEA.HI.X.SX32 R15, R0, R3, 0x2, P6 ;  /* 0x00000003000f7211 */ /* 0x000fca00030f16ff */
[----:B------:R2:W-:Y:S01]  /*3e090*/  @P2 STG.E desc[UR14][R14.64], R42 ;  /* 0x0000002a0e002986 */ /* 0x0005e2000c10190e */
[----:B-1----:R-:W-:-:S04]  /*3e0a0*/  LEA R12, P6, R16, R2, 0x2 ;  /* 0x00000002100c7211 */ /* 0x002fc800078c10ff */
[----:B------:R-:W-:-:S05]  /*3e0b0*/  LEA.HI.X.SX32 R13, R16, R3, 0x2, P6 ;  /* 0x00000003100d7211 */ /* 0x000fca00030f16ff */
[----:B------:R1:W-:Y:S01]  /*3e0c0*/  @P1 STG.E desc[UR14][R12.64], R54 ;  /* 0x000000360c001986 */ /* 0x0003e2000c10190e */
[----:B--2---:R-:W-:-:S03]  /*3e0d0*/  ISETP.LT.AND P4, PT, R20, UR69, !P0 ;  /* 0x0000004514007c0c */ /* 0x004fc6000c781270 */
[----:B------:R-:W2:Y:S01]  /*3e0e0*/  LDL.LU R20, [R1+0x103c] ;  /* 0x00103c0001147983 */ /* 0x000ea20000300800 */
[----:B----4-:R-:W-:-:S03]  /*3e0f0*/  ISETP.LT.AND P3, PT, R19, UR73, !P0 ;  /* 0x0000004913007c0c */ /* 0x010fc6000c761270 */
[----:B------:R-:W4:Y:S01]  /*3e100*/  LDL.LU R19, [R1+0x1044] ;  /* 0x0010440001137983 */ /* 0x000f220000300800 */
[----:B---3--:R-:W-:-:S03]  /*3e110*/  ISETP.LT.AND P2, PT, R18, UR60, !P0 ;  /* 0x0000003c12007c0c */ /* 0x008fc6000c741270 */
[----:B------:R-:W3:Y:S01]  /*3e120*/  LDL.LU R18, [R1+0x1048] ;  /* 0x0010480001127983 */ /* 0x000ee20000300800 */
[----:B------:R-:W-:-:S03]  /*3e130*/  ISETP.LT.AND P1, PT, R17, UR72, !P0 ;  /* 0x0000004811007c0c */ /* 0x000fc6000c721270 */
[----:B------:R-:W3:Y:S01]  /*3e140*/  LDL.LU R17, [R1+0x1010] ;  /* 0x0010100001117983 */ /* 0x000ee20000300800 */
[----:B------:R-:W-:-:S04]  /*3e150*/  VIADD R0, R16, UR65 ;  /* 0x0000004110007c36 */ /* 0x000fc80008000000 */
[C---:B------:R-:W-:Y:S01]  /*3e160*/  VIADD R16, R0.reuse, UR67 ;  /* 0x0000004300107c36 */ /* 0x040fe20008000000 */
[----:B------:R-:W-:-:S04]  /*3e170*/  LEA R14, P6, R0, R2, 0x2 ;  /* 0x00000002000e7211 */ /* 0x000fc800078c10ff */
[----:B------:R-:W-:Y:S01]  /*3e180*/  LEA.HI.X.SX32 R15, R0, R3, 0x2, P6 ;  /* 0x00000003000f7211 */ /* 0x000fe200030f16ff */
[C---:B------:R-:W-:Y:S01]  /*3e190*/  VIADD R0, R16.reuse, UR63 ;  /* 0x0000003f10007c36 */ /* 0x040fe20008000000 */
[----:B-1----:R-:W-:-:S03]  /*3e1a0*/  LEA R12, P6, R16, R2, 0x2 ;  /* 0x00000002100c7211 */ /* 0x002fc600078c10ff */
[----:B------:R1:W-:Y:S01]  /*3e1b0*/  @P5 STG.E desc[UR14][R14.64], R43 ;  /* 0x0000002b0e005986 */ /* 0x0003e2000c10190e */
[----:B------:R-:W-:Y:S01]  /*3e1c0*/  LEA.HI.X.SX32 R13, R16, R3, 0x2, P6 ;  /* 0x00000003100d7211 */ /* 0x000fe200030f16ff */
[C---:B------:R-:W-:Y:S01]  /*3e1d0*/  VIADD R16, R0.reuse, UR7 ;  /* 0x0000000700107c36 */ /* 0x040fe20008000000 */
[----:B------:R-:W-:Y:S01]  /*3e1e0*/  ISETP.LT.AND P5, PT, R21, UR70, !P0 ;  /* 0x0000004615007c0c */ /* 0x000fe2000c7a1270 */
[----:B------:R-:W2:Y:S01]  /*3e1f0*/  LDCU UR7, c[0x0][0x3b8] ;  /* 0x00007700ff0777ac */ /* 0x000ea20008000800 */
[----:B------:R-:W3:Y:S01]  /*3e200*/  LDL.LU R21, [R1+0x1014] ;  /* 0x0010140001157983 */ /* 0x000ee20000300800 */
[----:B-1----:R-:W-:-:S03]  /*3e210*/  LEA R14, P6, R0, R2, 0x2 ;  /* 0x00000002000e7211 */ /* 0x002fc600078c10ff */
[----:B------:R1:W-:Y:S01]  /*3e220*/  @P4 STG.E desc[UR14][R12.64], R55 ;  /* 0x000000370c004986 */ /* 0x0003e2000c10190e */
[----:B------:R-:W-:Y:S01]  /*3e230*/  LEA.HI.X.SX32 R15, R0, R3, 0x2, P6 ;  /* 0x00000003000f7211 */ /* 0x000fe200030f16ff */
[----:B------:R-:W-:-:S04]  /*3e240*/  VIADD R0, R16, UR76 ;  /* 0x0000004c10007c36 */ /* 0x000fc80008000000 */
[----:B------:R1:W-:Y:S02]  /*3e250*/  @P3 STG.E desc[UR14][R14.64], R4 ;  /* 0x000000040e003986 */ /* 0x0003e4000c10190e */
[----:B-1----:R-:W-:-:S04]  /*3e260*/  LEA R12, P6, R16, R2, 0x2 ;  /* 0x00000002100c7211 */ /* 0x002fc800078c10ff */
[----:B------:R-:W-:Y:S01]  /*3e270*/  LEA.HI.X.SX32 R13, R16, R3, 0x2, P6 ;  /* 0x00000003100d7211 */ /* 0x000fe200030f16ff */
[C---:B------:R-:W-:Y:S01]  /*3e280*/  VIADD R16, R0.reuse, UR66 ;  /* 0x0000004200107c36 */ /* 0x040fe20008000000 */
[----:B------:R-:W-:-:S03]  /*3e290*/  LEA R14, P6, R0, R2, 0x2 ;  /* 0x00000002000e7211 */ /* 0x000fc600078c10ff */
[----:B------:R1:W-:Y:S01]  /*3e2a0*/  @P2 STG.E desc[UR14][R12.64], R8 ;  /* 0x000000080c002986 */ /* 0x0003e2000c10190e */
[----:B------:R-:W-:Y:S01]  /*3e2b0*/  LEA.HI.X.SX32 R15, R0, R3, 0x2, P6 ;  /* 0x00000003000f7211 */ /* 0x000fe200030f16ff */
[C---:B------:R-:W-:Y:S01]  /*3e2c0*/  VIADD R0, R16.reuse, UR62 ;  /* 0x0000003e10007c36 */ /* 0x040fe20008000000 */
[----:B-1----:R-:W-:-:S04]  /*3e2d0*/  LEA R12, P6, R16, R2, 0x2 ;  /* 0x00000002100c7211 */ /* 0x002fc800078c10ff */
[-C--:B------:R-:W-:Y:S01]  /*3e2e0*/  LEA.HI.X.SX32 R13, R16, R3.reuse, 0x2, P6 ;  /* 0x00000003100d7211 */ /* 0x080fe200030f16ff */
[C---:B------:R-:W-:Y:S01]  /*3e2f0*/  VIADD R16, R0.reuse, UR41 ;  /* 0x0000002900107c36 */ /* 0x040fe20008000000 */
[CC--:B------:R-:W-:Y:S01]  /*3e300*/  LEA R4, P6, R0.reuse, R2.reuse, 0x2 ;  /* 0x0000000200047211 */ /* 0x0c0fe200078c10ff */
[----:B------:R1:W-:Y:S01]  /*3e310*/  @P1 STG.E desc[UR14][R14.64], R5 ;  /* 0x000000050e001986 */ /* 0x0003e2000c10190e */
[----:B------:R-:W2:Y:S03]  /*3e320*/  LDCU UR41, c[0x0][0x3b8] ;  /* 0x00007700ff2977ac */ /* 0x000ea60008000800 */
[----:B------:R1:W-:Y:S02]  /*3e330*/  @P5 STG.E desc[UR14][R12.64], R9 ;  /* 0x000000090c005986 */ /* 0x0003e4000c10190e */
[----:B-1----:R-:W-:Y:S02]  /*3e340*/  LEA.HI.X.SX32 R5, R0, R3, 0x2, P6 ;  /* 0x0000000300057211 */ /* 0x002fe400030f16ff */
[----:B------:R-:W-:-:S02]  /*3e350*/  LEA R8, P6, R16, R2, 0x2 ;  /* 0x0000000210087211 */ /* 0x000fc400078c10ff */
[C---:B------:R-:W-:Y:S01]  /*3e360*/  IADD3 R0, PT, PT, R16.reuse, UR44, RZ ;  /* 0x0000002c10007c10 */ /* 0x040fe2000fffe0ff */
[----:B------:R-:W1:Y:S01]  /*3e370*/  LDCU UR44, c[0x0][0x3b8] ;  /* 0x00007700ff2c77ac */ /* 0x000e620008000800 */
[----:B------:R-:W-:-:S03]  /*3e380*/  LEA.HI.X.SX32 R9, R16, R3, 0x2, P6 ;  /* 0x0000000310097211 */ /* 0x000fc600030f16ff */
[----:B------:R-:W-:Y:S01]  /*3e390*/  VIADD R12, R0, UR22 ;  /* 0x00000016000c7c36 */ /* 0x000fe20008000000 */
[----:B------:R-:W1:Y:S01]  /*3e3a0*/  LDCU UR22, c[0x0][0x39c] ;  /* 0x00007380ff1677ac */ /* 0x000e620008000800 */
[----:B--2---:R-:W-:Y:S02]  /*3e3b0*/  ISETP.LT.AND P4, PT, R20, UR68, !P0 ;  /* 0x0000004414007c0c */ /* 0x004fe4000c781270 */
[----:B------:R-:W2:Y:S01]  /*3e3c0*/  LDL.LU R20, [R1+0x1018] ;  /* 0x0010180001147983 */ /* 0x000ea20000300800 */
[----:B----4-:R-:W-:Y:S01]  /*3e3d0*/  ISETP.LT.AND P3, PT, R19, UR27, !P0 ;  /* 0x0000001b13007c0c */ /* 0x010fe2000c761270 */
[----:B------:R-:W4:Y:S02]  /*3e3e0*/  LDCU UR27, c[0x0][0x3b8] ;  /* 0x00007700ff1b77ac */ /* 0x000f240008000800 */
[----:B------:R-:W4:Y:S01]  /*3e3f0*/  LDL.LU R19, [R1+0x101c] ;  /* 0x00101c0001137983 */ /* 0x000f220000300800 */
[----:B---3--:R-:W-:-:S06]  /*3e400*/  ISETP.LT.AND P2, PT, R18, UR53, !P0 ;  /* 0x0000003512007c0c */ /* 0x008fcc000c741270 */
[----:B------:R3:W-:Y:S01]  /*3e410*/  @P4 STG.E desc[UR14][R4.64], R6 ;  /* 0x0000000604004986 */ /* 0x0007e2000c10190e */
[----:B------:R-:W1:Y:S03]  /*3e420*/  LDCU UR53, c[0x0][0x3b8] ;  /* 0x00007700ff3577ac */ /* 0x000e660008000800 */
[----:B------:R-:W4:Y:S01]  /*3e430*/  LDL.LU R18, [R1+0x1024] ;  /* 0x0010240001127983 */ /* 0x000f220000300800 */
[----:B------:R-:W-:Y:S01]  /*3e440*/  ISETP.LT.AND P1, PT, R17, UR55, !P0 ;  /* 0x0000003711007c0c */ /* 0x000fe2000c721270 */
[----:B------:R-:W1:Y:S02]  /*3e450*/  LDCU UR55, c[0x0][0x39c] ;  /* 0x00007380ff3777ac */ /* 0x000e640008000800 */
[----:B------:R3:W-:Y:S02]  /*3e460*/  @P3 STG.E desc[UR14][R8.64], R10 ;  /* 0x0000000a08003986 */ /* 0x0007e4000c10190e */
[----:B---3--:R-:W-:-:S02]  /*3e470*/  LEA R4, P6, R0, R2, 0x2 ;  /* 0x0000000200047211 */ /* 0x008fc400078c10ff */
[----:B------:R-:W3:Y:S02]  /*3e480*/  LDL.LU R17, [R1+0xffc] ;  /* 0x000ffc0001117983 */ /* 0x000ee40000300800 */
[----:B------:R-:W-:Y:S02]  /*3e490*/  LEA.HI.X.SX32 R5, R0, R3, 0x2, P6 ;  /* 0x0000000300057211 */ /* 0x000fe400030f16ff */
[----:B------:R-:W3:Y:S01]  /*3e4a0*/  LDL.LU R15, [R1+0x1000] ;  /* 0x00100000010f7983 */ /* 0x000ee20000300800 */
[----:B------:R-:W-:-:S03]  /*3e4b0*/  LEA R8, P6, R12, R2, 0x2 ;  /* 0x000000020c087211 */ /* 0x000fc600078c10ff */
[----:B------:R-:W3:Y:S01]  /*3e4c0*/  LDL.LU R14, [R1+0x1004] ;  /* 0x00100400010e7983 */ /* 0x000ee20000300800 */
[C---:B------:R-:W-:Y:S01]  /*3e4d0*/  VIADD R0, R12.reuse, UR54 ;  /* 0x000000360c007c36 */ /* 0x040fe20008000000 */
[----:B------:R-:W-:Y:S02]  /*3e4e0*/  LEA.HI.X.SX32 R9, R12, R3, 0x2, P6 ;  /* 0x000000030c097211 */ /* 0x000fe400030f16ff */
[----:B------:R-:W3:Y:S04]  /*3e4f0*/  LDL.LU R13, [R1+0x1008] ;  /* 0x00100800010d7983 */ /* 0x000ee80000300800 */
[----:B------:R-:W3:Y:S01]  /*3e500*/  LDL.LU R12, [R1+0x100c] ;  /* 0x00100c00010c7983 */ /* 0x000ee20000300800 */
[C---:B------:R-:W-:Y:S01]  /*3e510*/  VIADD R10, R0.reuse, UR20 ;  /* 0x00000014000a7c36 */ /* 0x040fe20008000000 */
[----:B------:R-:W-:Y:S01]  /*3e520*/  ISETP.LT.AND P5, PT, R21, UR6, !P0 ;  /* 0x0000000615007c0c */ /* 0x000fe2000c7a1270 */
[----:B------:R-:W1:Y:S01]  /*3e530*/  LDCU UR6, c[0x0][0x39c] ;  /* 0x00007380ff0677ac */ /* 0x000e620008000800 */
[----:B------:R1:W-:Y:S01]  /*3e540*/  @P2 STG.E desc[UR14][R4.64], R7 ;  /* 0x0000000704002986 */ /* 0x0003e2000c10190e */
[----:B------:R-:W2:Y:S03]  /*3e550*/  LDCU UR20, c[0x0][0x3b8] ;  /* 0x00007700ff1477ac */ /* 0x000ea60008000800 */
[----:B------:R1:W-:Y:S02]  /*3e560*/  @P1 STG.E desc[UR14][R8.64], R11 ;  /* 0x0000000b08001986 */ /* 0x0003e4000c10190e */
[----:B-1----:R-:W-:-:S04]  /*3e570*/  LEA R4, P6, R0, R2, 0x2 ;  /* 0x0000000200047211 */ /* 0x002fc800078c10ff */
[-C--:B------:R-:W-:Y:S01]  /*3e580*/  LEA.HI.X.SX32 R5, R0, R3.reuse, 0x2, P6 ;  /* 0x0000000300057211 */ /* 0x080fe200030f16ff */
[----:B------:R-:W3:Y:S01]  /*3e590*/  LDL.LU R11, [R1+0xfdc] ;  /* 0x000fdc00010b7983 */ /* 0x000ee20000300800 */
[C---:B------:R-:W-:Y:S01]  /*3e5a0*/  LEA R6, P6, R10.reuse, R2, 0x2 ;  /* 0x000000020a067211 */ /* 0x040fe200078c10ff */
[C---:B------:R-:W-:Y:S01]  /*3e5b0*/  VIADD R0, R10.reuse, UR32 ;  /* 0x000000200a007c36 */ /* 0x040fe20008000000 */
[----:B------:R-:W1:Y:S01]  /*3e5c0*/  LDCU UR32, c[0x0][0x39c] ;  /* 0x00007380ff2077ac */ /* 0x000e620008000800 */
[----:B------:R-:W3:Y:S01]  /*3e5d0*/  LDL.LU R9, [R1+0xfe4] ;  /* 0x000fe40001097983 */ /* 0x000ee20000300800 */
[----:B------:R-:W-:-:S03]  /*3e5e0*/  LEA.HI.X.SX32 R7, R10, R3, 0x2, P6 ;  /* 0x000000030a077211 */ /* 0x000fc600030f16ff */
[----:B------:R-:W3:Y:S01]  /*3e5f0*/  LDL.LU R10, [R1+0xfec] ;  /* 0x000fec00010a7983 */ /* 0x000ee20000300800 */
[----:B------:R-:W-:-:S03]  /*3e600*/  VIADD R8, R0, UR50 ;  /* 0x0000003200087c36 */ /* 0x000fc60008000000 */
[----:B------:R1:W-:Y:S02]  /*3e610*/  @P5 STG.E desc[UR14][R4.64], R80 ;  /* 0x0000005004005986 */ /* 0x0003e4000c10190e */
[----:B-1----:R-:W-:-:S04]  /*3e620*/  LEA R4, P6, R0, R2, 0x2 ;  /* 0x0000000200047211 */ /* 0x002fc800078c10ff */
[----:B------:R-:W-:Y:S02]  /*3e630*/  LEA.HI.X.SX32 R5, R0, R3, 0x2, P6 ;  /* 0x0000000300057211 */ /* 0x000fe400030f16ff */
[----:B--2---:R-:W-:Y:S02]  /*3e640*/  ISETP.LT.AND P4, PT, R20, UR51, !P0 ;  /* 0x0000003314007c0c */ /* 0x004fe4000c781270 */
[----:B----4-:R-:W-:Y:S02]  /*3e650*/  ISETP.LT.AND P3, PT, R19, UR33, !P0 ;  /* 0x0000002113007c0c */ /* 0x010fe4000c761270 */
[----:B------:R-:W-:-:S09]  /*3e660*/  ISETP.LT.AND P2, PT, R18, UR16, !P0 ;  /* 0x0000001012007c0c */ /* 0x000fd2000c741270 */
[----:B------:R1:W-:Y:S01]  /*3e670*/  @P4 STG.E desc[UR14][R6.64], R100 ;  /* 0x0000006406004986 */ /* 0x0003e2000c10190e */
[C---:B------:R-:W-:Y:S01]  /*3e680*/  VIADD R0, R8.reuse, UR26 ;  /* 0x0000001a08007c36 */ /* 0x040fe20008000000 */
[----:B------:R-:W2:Y:S02]  /*3e690*/  LDCU UR16, c[0x0][0x39c] ;  /* 0x00007380ff1077ac */ /* 0x000ea40008000800 */
[----:B------:R4:W-:Y:S01]  /*3e6a0*/  @P3 STG.E desc[UR14][R4.64], R81 ;  /* 0x0000005104003986 */ /* 0x0009e2000c10190e */
[----:B------:R-:W2:Y:S01]  /*3e6b0*/  LDCU UR26, c[0x0][0x39c] ;  /* 0x00007380ff1a77ac */ /* 0x000ea20008000800 */
[----:B---3--:R-:W-:Y:S01]  /*3e6c0*/  ISETP.LT.AND P1, PT, R17, UR17, !P0 ;  /* 0x0000001111007c0c */ /* 0x008fe2000c721270 */
[----:B------:R-:W3:Y:S01]  /*3e6d0*/  LDCU UR17, c[0x0][0x39c] ;  /* 0x00007380ff1177ac */ /* 0x000ee20008000800 */
[C---:B-1----:R-:W-:Y:S02]  /*3e6e0*/  LEA R6, P6, R8.reuse, R2, 0x2 ;  /* 0x0000000208067211 */ /* 0x042fe400078c10ff */
[----:B------:R-:W-:Y:S01]  /*3e6f0*/  ISETP.LT.AND P5, PT, R15, UR12, !P0 ;  /* 0x0000000c0f007c0c */ /* 0x000fe2000c7a1270 */
[----:B------:R-:W1:Y:S01]  /*3e700*/  LDCU UR33, c[0x0][0x3b8] ;  /* 0x00007700ff2177ac */ /* 0x000e620008000800 */
[----:B------:R-:W-:-:S02]  /*3e710*/  LEA.HI.X.SX32 R7, R8, R3, 0x2, P6 ;  /* 0x0000000308077211 */ /* 0x000fc400030f16ff */
[----:B------:R-:W-:Y:S02]  /*3e720*/  ISETP.LT.AND P4, PT, R14, UR31, !P0 ;  /* 0x0000001f0e007c0c */ /* 0x000fe4000c781270 */
[----:B------:R-:W-:Y:S01]  /*3e730*/  ISETP.LT.AND P3, PT, R13, UR29, !P0 ;  /* 0x0000001d0d007c0c */ /* 0x000fe2000c761270 */
[----:B------:R1:W-:Y:S01]  /*3e740*/  @P2 STG.E desc[UR14][R6.64], R101 ;  /* 0x0000006506002986 */ /* 0x0003e2000c10190e */
[CC--:B----4-:R-:W-:Y:S01]  /*3e750*/  LEA R4, P6, R0.reuse, R2.reuse, 0x2 ;  /* 0x0000000200047211 */ /* 0x0d0fe200078c10ff */
[----:B------:R-:W-:Y:S01]  /*3e760*/  VIADD R8, R0, UR9 ;  /* 0x0000000900087c36 */ /* 0x000fe20008000000 */
[----:B------:R-:W-:Y:S01]  /*3e770*/  ISETP.LT.AND P2, PT, R12, UR30, !P0 ;  /* 0x0000001e0c007c0c */ /* 0x000fe2000c741270 */
[----:B------:R-:W4:Y:S01]  /*3e780*/  LDL.LU R13, [R1+0xff4] ;  /* 0x000ff400010d7983 */ /* 0x000f220000300800 */
[-C--:B------:R-:W-:Y:S01]  /*3e790*/  LEA.HI.X.SX32 R5, R0, R3.reuse, 0x2, P6 ;  /* 0x0000000300057211 */ /* 0x080fe200030f16ff */
[----:B------:R-:W2:Y:S02]  /*3e7a0*/  LDCU UR29, c[0x0][0x39c] ;  /* 0x00007380ff1d77ac */ /* 0x000ea40008000800 */
[----:B------:R-:W2:Y:S01]  /*3e7b0*/  LDL.LU R12, [R1+0xff8] ;  /* 0x000ff800010c7983 */ /* 0x000ea20000300800 */
[C---:B------:R-:W-:Y:S01]  /*3e7c0*/  VIADD R0, R8.reuse, UR38 ;  /* 0x0000002608007c36 */ /* 0x040fe20008000000 */
[----:B------:R-:W2:Y:S01]  /*3e7d0*/  LDCU UR12, c[0x0][0x3b8] ;  /* 0x00007700ff0c77ac */ /* 0x000ea20008000800 */
[CC--:B-1----:R-:W-:Y:S01]  /*3e7e0*/  LEA R6, P6, R8.reuse, R2.reuse, 0x2 ;  /* 0x0000000208067211 */ /* 0x0c2fe200078c10ff */
[----:B------:R1:W-:Y:S01]  /*3e7f0*/  @P1 STG.E desc[UR14][R4.64], R82 ;  /* 0x0000005204001986 */ /* 0x0003e2000c10190e */
[----:B------:R-:W2:Y:S02]  /*3e800*/  LDCU UR31, c[0x0][0x3b8] ;  /* 0x00007700ff1f77ac */ /* 0x000ea40008000800 */
[----:B------:R-:W-:Y:S01]  /*3e810*/  LEA.HI.X.SX32 R7, R8, R3, 0x2, P6 ;  /* 0x0000000308077211 */ /* 0x000fe200030f16ff */
[----:B------:R-:W2:Y:S01]  /*3e820*/  LDCU UR9, c[0x0][0x3b8] ;  /* 0x00007700ff0977ac */ /* 0x000ea20008000800 */
[----:B------:R-:W2:Y:S01]  /*3e830*/  LDCU UR30, c[0x0][0x3b8] ;  /* 0x00007700ff1e77ac */ /* 0x000ea20008000800 */
[----:B-1----:R-:W-:Y:S01]  /*3e840*/  LEA R4, P6, R0, R2, 0x2 ;  /* 0x0000000200047211 */ /* 0x002fe200078c10ff */
[----:B------:R-:W1:Y:S01]  /*3e850*/  LDCU UR38, c[0x0][0x39c] ;  /* 0x00007380ff2677ac */ /* 0x000e620008000800 */
[----:B------:R-:W-:-:S02]  /*3e860*/  ISETP.LT.AND P1, PT, R11, UR39, !P0 ;  /* 0x000000270b007c0c */ /* 0x000fc4000c721270 */
[CC--:B------:R-:W-:Y:S01]  /*3e870*/  LEA.HI.X.SX32 R5, R0.reuse, R3.reuse, 0x2, P6 ;  /* 0x0000000300057211 */ /* 0x0c0fe200030f16ff */
[----:B------:R-:W3:Y:S01]  /*3e880*/  LDL.LU R11, [R1+0xfd0] ;  /* 0x000fd000010b7983 */ /* 0x000ee20000300800 */
[----:B------:R-:W-:Y:S01]  /*3e890*/  IADD3 R8, PT, PT, R0, UR37, RZ ;  /* 0x0000002500087c10 */ /* 0x000fe2000fffe0ff */
[----:B------:R-:W1:Y:S02]  /*3e8a0*/  LDCU UR37, c[0x0][0x39c] ;  /* 0x00007380ff2577ac */ /* 0x000e640008000800 */
[----:B------:R1:W-:Y:S01]  /*3e8b0*/  @P5 STG.E desc[UR14][R6.64], R102 ;  /* 0x0000006606005986 */ /* 0x0003e2000c10190e */
[----:B------:R-:W-:Y:S01]  /*3e8c0*/  ISETP.LT.AND P5, PT, R9, UR13, !P0 ;  /* 0x0000000d09007c0c */ /* 0x000fe2000c7a1270 */
[----:B------:R-:W-:Y:S01]  /*3e8d0*/  VIADD R0, R8, UR8 ;  /* 0x0000000808007c36 */ /* 0x000fe20008000000 */
[----:B------:R-:W2:Y:S01]  /*3e8e0*/  LDCU UR13, c[0x0][0x3b8] ;  /* 0x00007700ff0d77ac */ /* 0x000ea20008000800 */
[----:B------:R1:W-:Y:S01]  /*3e8f0*/  @P4 STG.E desc[UR14][R4.64], R83 ;  /* 0x0000005304004986 */ /* 0x0003e2000c10190e */
[----:B------:R-:W-:Y:S01]  /*3e900*/  ISETP.LT.AND P4, PT, R10, UR23, !P0 ;  /* 0x000000170a007c0c */ /* 0x000fe2000c781270 */
[----:B------:R-:W2:Y:S02]  /*3e910*/  LDCU UR23, c[0x0][0x39c] ;  /* 0x00007380ff1777ac */ /* 0x000ea40008000800 */
[----:B------:R-:W3:Y:S01]  /*3e920*/  LDL.LU R9, [R1+0xfcc] ;  /* 0x000fcc0001097983 */ /* 0x000ee20000300800 */
[----:B------:R-:W2:Y:S03]  /*3e930*/  LDCU UR8, c[0x0][0x3b8] ;  /* 0x00007700ff0877ac */ /* 0x000ea60008000800 */
[----:B------:R-:W3:Y:S01]  /*3e940*/  LDL.LU R10, [R1+0xfc8] ;  /* 0x000fc800010a7983 */ /* 0x000ee20000300800 */
[C---:B-1----:R-:W-:Y:S01]  /*3e950*/  LEA R6, P6, R8.reuse, R2, 0x2 ;  /* 0x0000000208067211 */ /* 0x042fe200078c10ff */
[----:B------:R-:W1:Y:S02]  /*3e960*/  LDCU UR39, c[0x0][0x39c] ;  /* 0x00007380ff2777ac */ /* 0x000e640008000800 */
[----:B------:R-:W3:Y:S01]  /*3e970*/  LDL.LU R15, [R1+0xfc4] ;  /* 0x000fc400010f7983 */ /* 0x000ee20000300800 */
[----:B------:R-:W-:-:S02]  /*3e980*/  LEA.HI.X.SX32 R7, R8, R3, 0x2, P6 ;  /* 0x0000000308077211 */ /* 0x000fc400030f16ff */
[C---:B------:R-:W-:Y:S01]  /*3e990*/  LEA R4, P6, R0.reuse, R2, 0x2 ;  /* 0x0000000200047211 */ /* 0x040fe200078c10ff */
[----:B------:R-:W3:Y:S03]  /*3e9a0*/  LDL.LU R14, [R1+0xfc0] ;  /* 0x000fc000010e7983 */ /* 0x000ee60000300800 */
[C---:B------:R-:W-:Y:S01]  /*3e9b0*/  LEA.HI.X.SX32 R5, R0.reuse, R3, 0x2, P6 ;  /* 0x0000000300057211 */ /* 0x040fe200030f16ff */
[----:B------:R1:W-:Y:S04]  /*3e9c0*/  @P3 STG.E desc[UR14][R6.64], R103 ;  /* 0x0000006706003986 */ /* 0x0003e8000c10190e */
[----:B------:R1:W-:Y:S01]  /*3e9d0*/  @P2 STG.E desc[UR14][R4.64], R68 ;  /* 0x0000004404002986 */ /* 0x0003e2000c10190e */
[----:B----4-:R-:W-:Y:S01]  /*3e9e0*/  ISETP.LT.AND P3, PT, R13, UR42, !P0 ;  /* 0x0000002a0d007c0c */ /* 0x010fe2000c761270 */
[----:B------:R-:W-:-:S02]  /*3e9f0*/  VIADD R8, R0, UR36 ;  /* 0x0000002400087c36 */ /* 0x000fc40008000000 */
[----:B------:R-:W4:Y:S01]  /*3ea00*/  LDL.LU R13, [R1+0xfa8] ;  /* 0x000fa800010d7983 */ /* 0x000f220000300800 */
[----:B------:R-:W3:Y:S01]  /*3ea10*/  LDCU UR36, c[0x0][0x39c] ;  /* 0x00007380ff2477ac */ /* 0x000ee20008000800 */
[----:B--2---:R-:W-:Y:S02]  /*3ea20*/  ISETP.LT.AND P2, PT, R12, UR35, !P0 ;  /* 0x000000230c007c0c */ /* 0x004fe4000c741270 */
[----:B------:R-:W2:Y:S01]  /*3ea30*/  LDL.LU R12, [R1+0xfa4] ;  /* 0x000fa400010c7983 */ /* 0x000ea20000300800 */
[CC--:B-1----:R-:W-:Y:S01]  /*3ea40*/  LEA R6, P6, R8.reuse, R2.reuse, 0x2 ;  /* 0x0000000208067211 */ /* 0x0c2fe200078c10ff */
[C---:B------:R-:W-:Y:S01]  /*3ea50*/  VIADD R0, R8.reuse, UR18 ;  /* 0x0000001208007c36 */ /* 0x040fe20008000000 */
[----:B------:R-:W1:Y:S01]  /*3ea60*/  LDCU UR35, c[0x0][0x39c] ;  /* 0x00007380ff2377ac */ /* 0x000e620008000800 */
[----:B------:R-:W2:Y:S01]  /*3ea70*/  LDL.LU R16, [R1+0xf98] ;  /* 0x000f980001107983 */ /* 0x000ea20000300800 */
[-C--:B------:R-:W-:Y:S01]  /*3ea80*/  LEA.HI.X.SX32 R7, R8, R3.reuse, 0x2, P6 ;  /* 0x0000000308077211 */ /* 0x080fe200030f16ff */
[C---:B------:R-:W-:Y:S01]  /*3ea90*/  VIADD R8, R0.reuse, UR25 ;  /* 0x0000001900087c36 */ /* 0x040fe20008000000 */
[CC--:B------:R-:W-:Y:S01]  /*3eaa0*/  LEA R4, P6, R0.reuse, R2.reuse, 0x2 ;  /* 0x0000000200047211 */ /* 0x0c0fe200078c10ff */
[----:B------:R-:W1:Y:S02]  /*3eab0*/  LDCU UR25, c[0x0][0x39c] ;  /* 0x00007380ff1977ac */ /* 0x000e640008000800 */
[----:B------:R3:W-:Y:S01]  /*3eac0*/  @P1 STG.E desc[UR14][R6.64], R60 ;  /* 0x0000003c06001986 */ /* 0x0007e2000c10190e */
[----:B------:R-:W-:Y:S01]  /*3ead0*/  LEA.HI.X.SX32 R5, R0, R3, 0x2, P6 ;  /* 0x0000000300057211 */ /* 0x000fe200030f16ff */
[C---:B------:R-:W-:Y:S01]  /*3eae0*/  VIADD R0, R8.reuse, UR40 ;  /* 0x0000002808007c36 */ /* 0x040fe20008000000 */
[----:B------:R-:W1:Y:S01]  /*3eaf0*/  LDCU UR18, c[0x0][0x3b8] ;  /* 0x00007700ff1277ac */ /* 0x000e620008000800 */
[----:B------:R-:W1:Y:S01]  /*3eb00*/  LDCU UR42, c[0x0][0x39c] ;  /* 0x00007380ff2a77ac */ /* 0x000e620008000800 */
[----:B---3--:R-:W-:-:S02]  /*3eb10*/  LEA R6, P6, R8, R2, 0x2 ;  /* 0x0000000208067211 */ /* 0x008fc400078c10ff */
[----:B------:R-:W-:Y:S01]  /*3eb20*/  ISETP.LT.AND P1, PT, R11, UR21, !P0 ;  /* 0x000000150b007c0c */ /* 0x000fe2000c721270 */
[----:B------:R-:W-:Y:S01]  /*3eb30*/  @P5 STG.E desc[UR14][R4.64], R69 ;  /* 0x0000004504005986 */ /* 0x000fe2000c10190e */
[-C--:B------:R-:W-:Y:S01]  /*3eb40*/  LEA.HI.X.SX32 R7, R8, R3.reuse, 0x2, P6 ;  /* 0x0000000308077211 */ /* 0x080fe200030f16ff */
[C---:B------:R-:W-:Y:S01]  /*3eb50*/  VIADD R11, R0.reuse, UR19 ;  /* 0x00000013000b7c36 */ /* 0x040fe20008000000 */
[CC--:B------:R-:W-:Y:S01]  /*3eb60*/  LEA R8, P6, R0.reuse, R2.reuse, 0x2 ;  /* 0x0000000200087211 */ /* 0x0c0fe200078c10ff */
[----:B------:R-:W3:Y:S02]  /*3eb70*/  LDCU UR21, c[0x0][0x3b8] ;  /* 0x00007700ff1577ac */ /* 0x000ee40008000800 */
[----:B------:R1:W-:Y:S01]  /*3eb80*/  @P4 STG.E desc[UR14][R6.64], R61 ;  /* 0x0000003d06004986 */ /* 0x0003e2000c10190e */
[----:B------:R-:W-:Y:S01]  /*3eb90*/  ISETP.LT.AND P5, PT, R9, UR43, !P0 ;  /* 0x0000002b09007c0c */ /* 0x000fe2000c7a1270 */
[----:B------:R-:W2:Y:S01]  /*3eba0*/  LDCU UR40, c[0x0][0x39c] ;  /* 0x00007380ff2877ac */ /* 0x000ea20008000800 */
[-C--:B------:R-:W-:Y:S01]  /*3ebb0*/  LEA.HI.X.SX32 R9, R0, R3.reuse, 0x2, P6 ;  /* 0x0000000300097211 */ /* 0x080fe200030f16ff */
[C---:B------:R-:W-:Y:S01]  /*3ebc0*/  VIADD R0, R11.reuse, UR11 ;  /* 0x0000000b0b007c36 */ /* 0x040fe20008000000 */
[----:B------:R-:W-:Y:S01]  /*3ebd0*/  ISETP.LT.AND P4, PT, R10, UR4, !P0 ;  /* 0x000000040a007c0c */ /* 0x000fe2000c781270 */
[----:B------:R-:W2:Y:S01]  /*3ebe0*/  LDCU UR19, c[0x0][0x3b8] ;  /* 0x00007700ff1377ac */ /* 0x000ea20008000800 */
[CC--:B------:R-:W-:Y:S01]  /*3ebf0*/  LEA R10, P6, R11.reuse, R2.reuse, 0x2 ;  /* 0x000000020b0a7211 */ /* 0x0c0fe200078c10ff */
[----:B------:R3:W-:Y:S01]  /*3ec00*/  @P3 STG.E desc[UR14][R8.64], R70 ;  /* 0x0000004608003986 */ /* 0x0007e2000c10190e */
[----:B------:R-:W2:Y:S02]  /*3ec10*/  LDCU UR4, c[0x0][0x3b8] ;  /* 0x00007700ff0477ac */ /* 0x000ea40008000800 */
[----:B------:R-:W-:Y:S01]  /*3ec20*/  LEA.HI.X.SX32 R11, R11, R3, 0x2, P6 ;  /* 0x000000030b0b7211 */ /* 0x000fe200030f16ff */
[C---:B-1----:R-:W-:Y:S01]  /*3ec30*/  VIADD R7, R0.reuse, UR28 ;  /* 0x0000001c00077c36 */ /* 0x042fe20008000000 */
[----:B------:R-:W-:Y:S01]  /*3ec40*/  LEA R4, P6, R0, R2, 0x2 ;  /* 0x0000000200047211 */ /* 0x000fe200078c10ff */
[----:B------:R-:W1:Y:S01]  /*3ec50*/  LDCU UR28, c[0x0][0x39c] ;  /* 0x00007380ff1c77ac */ /* 0x000e620008000800 */
[----:B------:R-:W-:-:S02]  /*3ec60*/  ISETP.LT.AND P3, PT, R15, UR34, !P0 ;  /* 0x000000220f007c0c */ /* 0x000fc4000c761270 */
[-C--:B------:R-:W-:Y:S01]  /*3ec70*/  LEA.HI.X.SX32 R5, R0, R3.reuse, 0x2, P6 ;  /* 0x0000000300057211 */ /* 0x080fe200030f16ff */
[----:B------:R-:W2:Y:S01]  /*3ec80*/  LDL.LU R15, [R1+0xf90] ;  /* 0x000f9000010f7983 */ /* 0x000ea20000300800 */
[CC--:B------:R-:W-:Y:S01]  /*3ec90*/  LEA R6, P6, R7.reuse, R2.reuse, 0x2 ;  /* 0x0000000207067211 */ /* 0x0c0fe200078c10ff */
[----:B------:R-:W1:Y:S01]  /*3eca0*/  LDCU UR11, c[0x0][0x3b8] ;  /* 0x00007700ff0b77ac */ /* 0x000e620008000800 */
[C---:B------:R-:W-:Y:S02]  /*3ecb0*/  IADD3 R0, PT, PT, R7.reuse, UR10, RZ ;  /* 0x0000000a07007c10 */ /* 0x040fe4000fffe0ff */
[----:B------:R-:W-:Y:S01]  /*3ecc0*/  LEA.HI.X.SX32 R7, R7, R3, 0x2, P6 ;  /* 0x0000000307077211 */ /* 0x000fe200030f16ff */
[----:B------:R1:W-:Y:S01]  /*3ecd0*/  @P2 STG.E desc[UR14][R10.64], R62 ;  /* 0x0000003e0a002986 */ /* 0x0003e2000c10190e */
[----:B---3--:R-:W-:Y:S01]  /*3ece0*/  LEA R8, P6, R0, R2, 0x2 ;  /* 0x0000000200087211 */ /* 0x008fe200078c10ff */
[----:B------:R-:W3:Y:S01]  /*3ecf0*/  LDCU UR10, c[0x0][0x3b8] ;  /* 0x00007700ff0a77ac */ /* 0x000ee20008000800 */
[----:B------:R-:W-:-:S02]  /*3ed00*/  ISETP.LT.AND P2, PT, R14, UR46, !P0 ;  /* 0x0000002e0e007c0c */ /* 0x000fc4000c741270 */
[----:B------:R-:W-:Y:S01]  /*3ed10*/  LEA.HI.X.SX32 R9, R0, R3, 0x2, P6 ;  /* 0x0000000300097211 */ /* 0x000fe200030f16ff */
[----:B------:R-:W-:Y:S01]  /*3ed20*/  @P1 STG.E desc[UR14][R4.64], R71 ;  /* 0x0000004704001986 */ /* 0x000fe2000c10190e */
[----:B------:R-:W1:Y:S03]  /*3ed30*/  LDCU UR43, c[0x0][0x39c] ;  /* 0x00007380ff2b77ac */ /* 0x000e660008000800 */
[----:B------:R-:W3:Y:S01]  /*3ed40*/  LDL.LU R14, [R1+0xf84] ;  /* 0x000f8400010e7983 */ /* 0x000ee20000300800 */
[----:B------:R-:W1:Y:S03]  /*3ed50*/  LDCU UR46, c[0x0][0x39c] ;  /* 0x00007380ff2e77ac */ /* 0x000e660008000800 */
[----:B------:R1:W-:Y:S01]  /*3ed60*/  @P5 STG.E desc[UR14][R6.64], R63 ;  /* 0x0000003f06005986 */ /* 0x0003e2000c10190e */
[----:B------:R-:W1:Y:S03]  /*3ed70*/  LDCU UR34, c[0x0][0x3b8] ;  /* 0x00007700ff2277ac */ /* 0x000e660008000800 */
[----:B------:R1:W-:Y:S01]  /*3ed80*/  @P4 STG.E desc[UR14][R8.64], R76 ;  /* 0x0000004c08004986 */ /* 0x0003e2000c10190e */
[----:B----4-:R-:W-:-:S03]  /*3ed90*/  ISETP.LT.AND P1, PT, R13, UR47, !P0 ;  /* 0x0000002f0d007c0c */ /* 0x010fc6000c721270 */
[----:B------:R-:W4:Y:S01]  /*3eda0*/  LDL.LU R13, [R1+0xf78] ;  /* 0x000f7800010d7983 */ /* 0x000f220000300800 */
[----:B--2---:R-:W-:-:S03]  /*3edb0*/  ISETP.LT.AND P5, PT, R12, UR49, !P0 ;  /* 0x000000310c007c0c */ /* 0x004fc6000c7a1270 */
[----:B------:R-:W2:Y:S01]  /*3edc0*/  LDL.LU R12, [R1+0xf68] ;  /* 0x000f6800010c7983 */ /* 0x000ea20000300800 */
[----:B------:R-:W-:-:S03]  /*3edd0*/  ISETP.LT.AND P4, PT, R16, UR56, !P0 ;  /* 0x0000003810007c0c */ /* 0x000fc6000c781270 */
[----:B------:R-:W2:Y:S01]  /*3ede0*/  LDL.LU R16, [R1+0xf64] ;  /* 0x000f640001107983 */ /* 0x000ea20000300800 */
[----:B-1----:R-:W-:Y:S01]  /*3edf0*/  VIADD R11, R0, UR24 ;  /* 0x00000018000b7c36 */ /* 0x002fe20008000000 */
[----:B------:R-:W1:Y:S03]  /*3ee00*/  LDCU UR24, c[0x0][0x3b8] ;  /* 0x00007700ff1877ac */ /* 0x000e660008000800 */
[C---:B------:R-:W-:Y:S01]  /*3ee10*/  VIADD R0, R11.reuse, UR45 ;  /* 0x0000002d0b007c36 */ /* 0x040fe20008000000 */
[CC--:B------:R-:W-:Y:S01]  /*3ee20*/  LEA R10, P6, R11.reuse, R2.reuse, 0x2 ;  /* 0x000000020b0a7211 */ /* 0x0c0fe200078c10ff */
[----:B------:R-:W1:Y:S02]  /*3ee30*/  LDCU UR45, c[0x0][0x39c] ;  /* 0x00007380ff2d77ac */ /* 0x000e640008000800 */
[C---:B------:R-:W-:Y:S01]  /*3ee40*/  VIADD R7, R0.reuse, UR5 ;  /* 0x0000000500077c36 */ /* 0x040fe20008000000 */
[----:B------:R-:W-:Y:S01]  /*3ee50*/  LEA.HI.X.SX32 R11, R11, R3, 0x2, P6 ;  /* 0x000000030b0b7211 */ /* 0x000fe200030f16ff */
[----:B------:R-:W1:Y:S01]  /*3ee60*/  LDCU UR5, c[0x0][0x3b8] ;  /* 0x00007700ff0577ac */ /* 0x000e620008000800 */
[----:B------:R-:W-:-:S04]  /*3ee70*/  LEA R4, P6, R0, R2, 0x2 ;  /* 0x0000000200047211 */ /* 0x000fc800078c10ff */
[-C--:B------:R-:W-:Y:S01]  /*3ee80*/  LEA.HI.X.SX32 R5, R0, R3.reuse, 0x2, P6 ;  /* 0x0000000300057211 */ /* 0x080fe200030f16ff */
[C---:B------:R-:W-:Y:S01]  /*3ee90*/  VIADD R0, R7.reuse, UR48 ;  /* 0x0000003007007c36 */ /* 0x040fe20008000000 */
[CC--:B------:R-:W-:Y:S01]  /*3eea0*/  LEA R6, P6, R7.reuse, R2.reuse, 0x2 ;  /* 0x0000000207067211 */ /* 0x0c0fe200078c10ff */
[----:B------:R1:W-:Y:S03]  /*3eeb0*/  @P3 STG.E desc[UR14][R10.64], R108 ;  /* 0x0000006c0a003986 */ /* 0x0003e6000c10190e */
[----:B------:R-:W-:Y:S02]  /*3eec0*/  LEA.HI.X.SX32 R7, R7, R3, 0x2, P6 ;  /* 0x0000000307077211 */ /* 0x000fe400030f16ff */
[C---:B------:R-:W-:Y:S01]  /*3eed0*/  LEA R8, P6, R0.reuse, R2, 0x2 ;  /* 0x0000000200087211 */ /* 0x040fe200078c10ff */
[----:B-1----:R-:W-:-:S03]  /*3eee0*/  VIADD R11, R0, UR52 ;  /* 0x00000034000b7c36 */ /* 0x002fc60008000000 */
[-C--:B------:R-:W-:Y:S02]  /*3eef0*/  LEA.HI.X.SX32 R9, R0, R3.reuse, 0x2, P6 ;  /* 0x0000000300097211 */ /* 0x080fe400030f16ff */
[----:B------:R-:W-:Y:S02]  /*3ef00*/  LEA R10, P6, R11, R2, 0x2 ;  /* 0x000000020b0a7211 */ /* 0x000fe400078c10ff */
[----:B------:R-:W-:Y:S02]  /*3ef10*/  ISETP.LT.AND P3, PT, R15, UR57, !P0 ;  /* 0x000000390f007c0c */ /* 0x000fe4000c761270 */
[----:B------:R-:W2:Y:S01]  /*3ef20*/  LDL.LU R15, [R1+0xf60] ;  /* 0x000f6000010f7983 */ /* 0x000ea20000300800 */
[C---:B------:R-:W-:Y:S01]  /*3ef30*/  VIADD R0, R11.reuse, UR7 ;  /* 0x000000070b007c36 */ /* 0x040fe20008000000 */
[----:B------:R-:W-:Y:S01]  /*3ef40*/  LEA.HI.X.SX32 R11, R11, R3, 0x2, P6 ;  /* 0x000000030b0b7211 */ /* 0x000fe200030f16ff */
[----:B------:R-:W1:Y:S01]  /*3ef50*/  LDCU UR7, c[0x0][0x3b8] ;  /* 0x00007700ff0777ac */ /* 0x000e620008000800 */
[----:B------:R-:W-:Y:S04]  /*3ef60*/  @P2 STG.E desc[UR14][R4.64], R77 ;  /* 0x0000004d04002986 */ /* 0x000fe8000c10190e */
[----:B------:R1:W-:Y:S04]  /*3ef70*/  @P1 STG.E desc[UR14][R6.64], R109 ;  /* 0x0000006d06001986 */ /* 0x0003e8000c10190e */
[----:B------:R1:W-:Y:S01]  /*3ef80*/  @P5 STG.E desc[UR14][R8.64], R78 ;  /* 0x0000004e08005986 */ /* 0x0003e2000c10190e */
[----:B---3--:R-:W-:-:S03]  /*3ef90*/  ISETP.LT.AND P2, PT, R14, UR58, !P0 ;  /* 0x0000003a0e007c0c */ /* 0x008fc6000c741270 */
[----:B------:R-:W3:Y:S04]  /*3efa0*/  LDL.LU R14, [R1+0xf5c] ;  /* 0x000f5c00010e7983 */ /* 0x000ee80000300800 */
[----:B------:R1:W-:Y:S01]  /*3efb0*/  @P4 STG.E desc[UR14][R10.64], R110 ;  /* 0x0000006e0a004986 */ /* 0x0003e2000c10190e */
[----:B----4-:R-:W-:-:S03]  /*3efc0*/  ISETP.LT.AND P1, PT, R13, UR55, !P0 ;  /* 0x000000370d007c0c */ /* 0x010fc6000c721270 */
[----:B------:R-:W4:Y:S01]  /*3efd0*/  LDL.LU R13, [R1+0xf44] ;  /* 0x000f4400010d7983 */ /* 0x000f220000300800 */
[----:B--2---:R-:W-:Y:S01]  /*3efe0*/  ISETP.LT.AND P5, PT, R12, UR6, !P0 ;  /* 0x000000060c007c0c */ /* 0x004fe2000c7a1270 */
[C---:B-1----:R-:W-:Y:S02]  /*3eff0*/  VIADD R7, R0.reuse, UR27 ;  /* 0x0000001b00077c36 */ /* 0x042fe40008000000 */
[----:B------:R-:W2:Y:S01]  /*3f000*/  LDL.LU R12, [R1+0xf40] ;  /* 0x000f4000010c7983 */ /* 0x000ea20000300800 */
[-C--:B------:R-:W-:Y:S01]  /*3f010*/  LEA R4, P6, R0, R2.reuse, 0x2 ;  /* 0x0000000200047211 */ /* 0x080fe200078c10ff */
[----:B------:R-:W1:Y:S01]  /*3f020*/  LDCU UR27, c[0x0][0x39c] ;  /* 0x00007380ff1b77ac */ /* 0x000e620008000800 */
[----:B------:R-:W-:Y:S02]  /*3f030*/  ISETP.LT.AND P4, PT, R16, UR22, !P0 ;  /* 0x0000001610007c0c */ /* 0x000fe4000c781270 */
[----:B------:R-:W2:Y:S01]  /*3f040*/  LDL.LU R16, [R1+0xf3c] ;  /* 0x000f3c0001107983 */ /* 0x000ea20000300800 */
[-C--:B------:R-:W-:Y:S01]  /*3f050*/  LEA.HI.X.SX32 R5, R0, R3.reuse, 0x2, P6 ;  /* 0x0000000300057211 */ /* 0x080fe200030f16ff */
[C---:B------:R-:W-:Y:S01]  /*3f060*/  VIADD R0, R7.reuse, UR53 ;  /* 0x0000003507007c36 */ /* 0x040fe20008000000 */
[CC--:B------:R-:W-:Y:S01]  /*3f070*/  LEA R6, P6, R7.reuse, R2.reuse, 0x2 ;  /* 0x0000000207067211 */ /* 0x0c0fe200078c10ff */
[----:B------:R-:W1:Y:S03]  /*3f080*/  LDCU UR6, c[0x0][0x3b8] ;  /* 0x00007700ff0677ac */ /* 0x000e660008000800 */
[----:B------:R-:W-:Y:S01]  /*3f090*/  LEA.HI.X.SX32 R7, R7, R3, 0x2, P6 ;  /* 0x0000000307077211 */ /* 0x000fe200030f16ff */
[----:B------:R-:W1:Y:S01]  /*3f0a0*/  LDCU UR22, c[0x0][0x3b8] ;  /* 0x00007700ff1677ac */ /* 0x000e620008000800 */
[----:B------:R-:W-:-:S02]  /*3f0b0*/  LEA R8, P6, R0, R2, 0x2 ;  /* 0x0000000200087211 */ /* 0x000fc400078c10ff */
[C---:B------:R-:W-:Y:S01]  /*3f0c0*/  IADD3 R11, PT, PT, R0.reuse, UR41, RZ ;  /* 0x00000029000b7c10 */ /* 0x040fe2000fffe0ff */
[----:B------:R1:W-:Y:S01]  /*3f0d0*/  @P3 STG.E desc[UR14][R4.64], R79 ;  /* 0x0000004f04003986 */ /* 0x0003e2000c10190e */
[----:B------:R-:W-:Y:S01]  /*3f0e0*/  LEA.HI.X.SX32 R9, R0, R3, 0x2, P6 ;  /* 0x0000000300097211 */ /* 0x000fe200030f16ff */
[----:B------:R-:W2:Y:S01]  /*3f0f0*/  LDCU UR41, c[0x0][0x39c] ;  /* 0x00007380ff2977ac */ /* 0x000ea20008000800 */
[C---:B------:R-:W-:Y:S01]  /*3f100*/  LEA R10, P6, R11.reuse, R2, 0x2 ;  /* 0x000000020b0a7211 */ /* 0x040fe200078c10ff */
[----:B------:R-:W-:-:S03]  /*3f110*/  VIADD R0, R11, UR44 ;  /* 0x0000002c0b007c36 */ /* 0x000fc60008000000 */
[-C--:B------:R-:W-:Y:S02]  /*3f120*/  LEA.HI.X.SX32 R11, R11, R3.reuse, 0x2, P6 ;  /* 0x000000030b0b7211 */ /* 0x080fe400030f16ff */
[C---:B-1----:R-:W-:Y:S01]  /*3f130*/  LEA R4, P6, R0.reuse, R2, 0x2 ;  /* 0x0000000200047211 */ /* 0x042fe200078c10ff */
[----:B------:R1:W-:Y:S03]  /*3f140*/  @P2 STG.E desc[UR14][R6.64], R111 ;  /* 0x0000006f06002986 */ /* 0x0003e6000c10190e */
[----:B------:R-:W-:Y:S01]  /*3f150*/  LEA.HI.X.SX32 R5, R0, R3, 0x2, P6 ;  /* 0x0000000300057211 */ /* 0x000fe200030f16ff */
[----:B------:R-:W-:Y:S01]  /*3f160*/  @P1 STG.E desc[UR14][R8.64], R72 ;  /* 0x0000004808001986 */ /* 0x000fe2000c10190e */
[----:B------:R-:W-:-:S03]  /*3f170*/  ISETP.LT.AND P3, PT, R15, UR16, !P0 ;  /* 0x000000100f007c0c */ /* 0x000fc6000c761270 */
[----:B------:R2:W-:Y:S01]  /*3f180*/  @P5 STG.E desc[UR14][R10.64], R56 ;  /* 0x000000380a005986 */ /* 0x0005e2000c10190e */
[----:B-1----:R-:W-:Y:S01]  /*3f190*/  VIADD R7, R0, UR33 ;  /* 0x0000002100077c36 */ /* 0x002fe20008000000 */
[----:B------:R-:W1:Y:S02]  /*3f1a0*/  LDCU UR16, c[0x0][0x3b8] ;  /* 0x00007700ff1077ac */ /* 0x000e640008000800 */
[----:B------:R-:W2:Y:S04]  /*3f1b0*/  LDL.LU R15, [R1+0xf38] ;  /* 0x000f3800010f7983 */ /* 0x000ea80000300800 */
[----:B------:R1:W-:Y:S01]  /*3f1c0*/  @P4 STG.E desc[UR14][R4.64], R73 ;  /* 0x0000004904004986 */ /* 0x0003e2000c10190e */
[----:B------:R-:W1:Y:S01]  /*3f1d0*/  LDCU UR33, c[0x0][0x39c] ;  /* 0x00007380ff2177ac */ /* 0x000e620008000800 */
[----:B---3--:R-:W-:-:S02]  /*3f1e0*/  ISETP.LT.AND P2, PT, R14, UR17, !P0 ;  /* 0x000000110e007c0c */ /* 0x008fc4000c741270 */
[----:B----4-:R-:W-:Y:S01]  /*3f1f0*/  ISETP.LT.AND P1, PT, R13, UR32, !P0 ;  /* 0x000000200d007c0c */ /* 0x010fe2000c721270 */
[----:B------:R-:W3:Y:S01]  /*3f200*/  LDL.LU R14, [R1+0xf30] ;  /* 0x000f3000010e7983 */ /* 0x000ee20000300800 */
[----:B--2---:R-:W-:-:S03]  /*3f210*/  ISETP.LT.AND P5, PT, R12, UR26, !P0 ;  /* 0x0000001a0c007c0c */ /* 0x004fc6000c7a1270 */
[----:B------:R-:W2:Y:S01]  /*3f220*/  LDL.LU R13, [R1+0xf1c] ;  /* 0x000f1c00010d7983 */ /* 0x000ea20000300800 */
[CC--:B------:R-:W-:Y:S01]  /*3f230*/  LEA R6, P6, R7.reuse, R2.reuse, 0x2 ;  /* 0x0000000207067211 */ /* 0x0c0fe200078c10ff */
[C---:B------:R-:W-:Y:S01]  /*3f240*/  VIADD R0, R7.reuse, UR20 ;  /* 0x0000001407007c36 */ /* 0x040fe20008000000 */
[----:B------:R-:W4:Y:S01]  /*3f250*/  LDCU UR32, c[0x0][0x39c] ;  /* 0x00007380ff2077ac */ /* 0x000f220008000800 */
[----:B------:R-:W4:Y:S01]  /*3f260*/  LDL.LU R12, [R1+0xf18] ;  /* 0x000f1800010c7983 */ /* 0x000f220000300800 */
[----:B------:R-:W-:Y:S01]  /*3f270*/  ISETP.LT.AND P4, PT, R16, UR29, !P0 ;  /* 0x0000001d10007c0c */ /* 0x000fe2000c781270 */
[C---:B------:R-:W-:Y:S01]  /*3f280*/  VIADD R11, R0.reuse, UR12 ;  /* 0x0000000c000b7c36 */ /* 0x040fe20008000000 */
[-C--:B------:R-:W-:Y:S01]  /*3f290*/  LEA.HI.X.SX32 R7, R7, R3.reuse, 0x2, P6 ;  /* 0x0000000307077211 */ /* 0x080fe200030f16ff */
[----:B------:R-:W4:Y:S01]  /*3f2a0*/  LDL.LU R16, [R1+0xf10] ;  /* 0x000f100001107983 */ /* 0x000f220000300800 */
[CC--:B------:R-:W-:Y:S01]  /*3f2b0*/  LEA R8, P6, R0.reuse, R2.reuse, 0x2 ;  /* 0x0000000200087211 */ /* 0x0c0fe200078c10ff */
[----:B------:R-:W2:Y:S03]  /*3f2c0*/  LDCU UR26, c[0x0][0x39c] ;  /* 0x00007380ff1a77ac */ /* 0x000ea60008000800 */
[-C--:B------:R-:W-:Y:S01]  /*3f2d0*/  LEA.HI.X.SX32 R9, R0, R3.reuse, 0x2, P6 ;  /* 0x0000000300097211 */ /* 0x080fe200030f16ff */
[C---:B------:R-:W-:Y:S01]  /*3f2e0*/  VIADD R0, R11.reuse, UR31 ;  /* 0x0000001f0b007c36 */ /* 0x040fe20008000000 */
[C---:B------:R-:W-:Y:S01]  /*3f2f0*/  LEA R10, P6, R11.reuse, R2, 0x2 ;  /* 0x000000020b0a7211 */ /* 0x040fe200078c10ff */
[----:B------:R1:W-:Y:S01]  /*3f300*/  @P3 STG.E desc[UR14][R6.64], R57 ;  /* 0x0000003906003986 */ /* 0x0003e2000c10190e */
[----:B------:R-:W2:Y:S02]  /*3f310*/  LDCU UR29, c[0x0][0x39c] ;  /* 0x00007380ff1d77ac */ /* 0x000ea40008000800 */
[----:B------:R-:W-:-:S02]  /*3f320*/  LEA.HI.X.SX32 R11, R11, R3, 0x2, P6 ;  /* 0x000000030b0b7211 */ /* 0x000fc400030f16ff */
[CC--:B-1----:R-:W-:Y:S01]  /*3f330*/  LEA R4, P6, R0.reuse, R2.reuse, 0x2 ;  /* 0x0000000200047211 */ /* 0x0c2fe200078c10ff */
[----:B------:R-:W1:Y:S01]  /*3f340*/  LDCU UR17, c[0x0][0x3b8] ;  /* 0x00007700ff1177ac */ /* 0x000e620008000800 */
[----:B------:R-:W1:Y:S01]  /*3f350*/  LDCU UR12, c[0x0][0x3b8] ;  /* 0x00007700ff0c77ac */ /* 0x000e620008000800 */
[C---:B------:R-:W-:Y:S01]  /*3f360*/  VIADD R7, R0.reuse, UR9 ;  /* 0x0000000900077c36 */ /* 0x040fe20008000000 */
[-C--:B------:R-:W-:Y:S01]  /*3f370*/  LEA.HI.X.SX32 R5, R0, R3.reuse, 0x2, P6 ;  /* 0x0000000300057211 */ /* 0x080fe200030f16ff */
[----:B------:R-:W-:Y:S01]  /*3f380*/  @P2 STG.E desc[UR14][R8.64], R74 ;  /* 0x0000004a08002986 */ /* 0x000fe2000c10190e */
[----:B------:R-:W1:Y:S02]  /*3f390*/  LDCU UR20, c[0x0][0x3b8] ;  /* 0x00007700ff1477ac */ /* 0x000e640008000800 */
[C---:B------:R-:W-:Y:S01]  /*3f3a0*/  LEA R6, P6, R7.reuse, R2, 0x2 ;  /* 0x0000000207067211 */ /* 0x040fe200078c10ff */
[C---:B------:R-:W-:Y:S01]  /*3f3b0*/  VIADD R0, R7.reuse, UR30 ;  /* 0x0000001e07007c36 */ /* 0x040fe20008000000 */
[----:B------:R1:W-:Y:S01]  /*3f3c0*/  @P1 STG.E desc[UR14][R10.64], R58 ;  /* 0x0000003a0a001986 */ /* 0x0003e2000c10190e */
[----:B------:R-:W1:Y:S01]  /*3f3d0*/  LDCU UR9, c[0x0][0x3b8] ;  /* 0x00007700ff0977ac */ /* 0x000e620008000800 */
[----:B------:R-:W-:-:S02]  /*3f3e0*/  LEA.HI.X.SX32 R7, R7, R3, 0x2, P6 ;  /* 0x0000000307077211 */ /* 0x000fc400030f16ff */
[----:B------:R1:W-:Y:S01]  /*3f3f0*/  @P5 STG.E desc[UR14][R4.64], R75 ;  /* 0x0000004b04005986 */ /* 0x0003e2000c10190e */
[----:B------:R-:W1:Y:S01]  /*3f400*/  LDCU UR30, c[0x0][0x39c] ;  /* 0x00007380ff1e77ac */ /* 0x000e620008000800 */
[----:B------:R-:W1:Y:S01]  /*3f410*/  LDCU UR31, c[0x0][0x39c] ;  /* 0x00007380ff1f77ac */ /* 0x000e620008000800 */
[----:B------:R-:W-:Y:S02]  /*3f420*/  ISETP.LT.AND P3, PT, R15, UR37, !P0 ;  /* 0x000000250f007c0c */ /* 0x000fe4000c761270 */
[----:B------:R-:W4:Y:S04]  /*3f430*/  LDL.LU R15, [R1+0xf00] ;  /* 0x000f0000010f7983 */ /* 0x000f280000300800 */
[----:B------:R1:W-:Y:S01]  /*3f440*/  @P4 STG.E desc[UR14][R6.64], R59 ;  /* 0x0000003b06004986 */ /* 0x0003e2000c10190e */
[----:B---3--:R-:W-:Y:S01]  /*3f450*/  ISETP.LT.AND P2, PT, R14, UR23, !P0 ;  /* 0x000000170e007c0c */ /* 0x008fe2000c741270 */
[----:B-1----:R-:W-:-:S02]  /*3f460*/  VIADD R11, R0, UR13 ;  /* 0x0000000d000b7c36 */ /* 0x002fc40008000000 */
[----:B------:R-:W3:Y:S01]  /*3f470*/  LDL.LU R14, [R1+0xef8] ;  /* 0x000ef800010e7983 */ /* 0x000ee20000300800 */
[----:B--2---:R-:W-:Y:S01]  /*3f480*/  ISETP.LT.AND P1, PT, R13, UR36, !P0 ;  /* 0x000000240d007c0c */ /* 0x004fe2000c721270 */
[----:B------:R-:W1:Y:S02]  /*3f490*/  LDCU UR23, c[0x0][0x39c] ;  /* 0x00007380ff1777ac */ /* 0x000e640008000800 */
[----:B------:R-:W2:Y:S01]  /*3f4a0*/  LDL.LU R13, [R1+0xee8] ;  /* 0x000ee800010d7983 */ /* 0x000ea20000300800 */
[----:B----4-:R-:W-:Y:S01]  /*3f4b0*/  ISETP.LT.AND P5, PT, R12, UR25, !P0 ;  /* 0x000000190c007c0c */ /* 0x010fe2000c7a1270 */
[----:B------:R-:W4:Y:S02]  /*3f4c0*/  LDCU UR25, c[0x0][0x39c] ;  /* 0x00007380ff1977ac */ /* 0x000f240008000800 */
[----:B------:R-:W4:Y:S01]  /*3f4d0*/  LDL.LU R12, [R1+0xee0] ;  /* 0x000ee000010c7983 */ /* 0x000f220000300800 */
[----:B------:R-:W-:Y:S01]  /*3f4e0*/  ISETP.LT.AND P4, PT, R16, UR35, !P0 ;  /* 0x0000002310007c0c */ /* 0x000fe2000c781270 */
[----:B------:R-:W1:Y:S02]  /*3f4f0*/  LDCU UR13, c[0x0][0x3b8] ;  /* 0x00007700ff0d77ac */ /* 0x000e640008000800 */
[----:B------:R-:W4:Y:S01]  /*3f500*/  LDL.LU R16, [R1+0xed8] ;  /* 0x000ed80001107983 */ /* 0x000f220000300800 */
[C---:B------:R-:W-:Y:S01]  /*3f510*/  LEA R8, P6, R0.reuse, R2, 0x2 ;  /* 0x0000000200087211 */ /* 0x040fe200078c10ff */
[----:B------:R-:W1:Y:S03]  /*3f520*/  LDCU UR35, c[0x0][0x39c] ;  /* 0x00007380ff2377ac */ /* 0x000e660008000800 */
[----:B------:R-:W-:-:S02]  /*3f530*/  LEA.HI.X.SX32 R9, R0, R3, 0x2, P6 ;  /* 0x0000000300097211 */ /* 0x000fc400030f16ff */
[CC--:B------:R-:W-:Y:S01]  /*3f540*/  LEA R10, P6, R11.reuse, R2.reuse, 0x2 ;  /* 0x000000020b0a7211 */ /* 0x0c0fe200078c10ff */
[----:B------:R-:W1:Y:S01]  /*3f550*/  LDCU UR36, c[0x0][0x39c] ;  /* 0x00007380ff2477ac */ /* 0x000e620008000800 */
[C---:B------:R-:W-:Y:S02]  /*3f560*/  IADD3 R0, PT, PT, R11.reuse, UR8, RZ ;  /* 0x000000080b007c10 */ /* 0x040fe4000fffe0ff */
[-C--:B------:R-:W-:Y:S01]  /*3f570*/  LEA.HI.X.SX32 R11, R11, R3.reuse, 0x2, P6 ;  /* 0x000000030b0b7211 */ /* 0x080fe200030f16ff */
[----:B------:R1:W-:Y:S01]  /*3f580*/  @P3 STG.E desc[UR14][R8.64], R88 ;  /* 0x0000005808003986 */ /* 0x0003e2000c10190e */
[CC--:B------:R-:W-:Y:S01]  /*3f590*/  LEA R4, P6, R0.reuse, R2.reuse, 0x2 ;  /* 0x0000000200047211 */ /* 0x0c0fe200078c10ff */
[C---:B------:R-:W-:Y:S01]  /*3f5a0*/  VIADD R7, R0.reuse, UR18 ;  /* 0x0000001200077c36 */ /* 0x040fe20008000000 */
[----:B------:R-:W2:Y:S02]  /*3f5b0*/  LDCU UR8, c[0x0][0x3b8] ;  /* 0x00007700ff0877ac */ /* 0x000ea40008000800 */
[-C--:B------:R-:W-:Y:S01]  /*3f5c0*/  LEA.HI.X.SX32 R5, R0, R3.reuse, 0x2, P6 ;  /* 0x0000000300057211 */ /* 0x080fe200030f16ff */
[C---:B------:R-:W-:Y:S01]  /*3f5d0*/  VIADD R0, R7.reuse, UR21 ;  /* 0x0000001507007c36 */ /* 0x040fe20008000000 */
[C---:B------:R-:W-:Y:S01]  /*3f5e0*/  LEA R6, P6, R7.reuse, R2, 0x2 ;  /* 0x0000000207067211 */ /* 0x040fe200078c10ff */
[----:B------:R3:W-:Y:S01]  /*3f5f0*/  @P2 STG.E desc[UR14][R10.64], R196 ;  /* 0x000000c40a002986 */ /* 0x0007e2000c10190e */
[----:B------:R-:W2:Y:S02]  /*3f600*/  LDCU UR18, c[0x0][0x3b8] ;  /* 0x00007700ff1277ac */ /* 0x000ea40008000800 */
[----:B------:R-:W-:-:S02]  /*3f610*/  LEA.HI.X.SX32 R7, R7, R3, 0x2, P6 ;  /* 0x0000000307077211 */ /* 0x000fc400030f16ff */
[C---:B-1----:R-:W-:Y:S01]  /*3f620*/  LEA R8, P6, R0.reuse, R2, 0x2 ;  /* 0x0000000200087211 */ /* 0x042fe200078c10ff */
[----:B------:R-:W-:Y:S01]  /*3f630*/  @P1 STG.E desc[UR14][R4.64], R89 ;  /* 0x0000005904001986 */ /* 0x000fe2000c10190e */
[----:B------:R-:W1:Y:S02]  /*3f640*/  LDCU UR21, c[0x0][0x3b8] ;  /* 0x00007700ff1577ac */ /* 0x000e640008000800 */
[----:B------:R-:W-:Y:S01]  /*3f650*/  LEA.HI.X.SX32 R9, R0, R3, 0x2, P6 ;  /* 0x0000000300097211 */ /* 0x000fe200030f16ff */
[----:B------:R1:W-:Y:S01]  /*3f660*/  @P5 STG.E desc[UR14][R6.64], R197 ;  /* 0x000000c506005986 */ /* 0x0003e2000c10190e */
[----:B------:R-:W-:-:S03]  /*3f670*/  ISETP.LT.AND P3, PT, R15, UR38, !P0 ;  /* 0x000000260f007c0c */ /* 0x000fc6000c761270 */
[----:B------:R-:W4:Y:S04]  /*3f680*/  LDL.LU R15, [R1+0xed4] ;  /* 0x000ed400010f7983 */ /* 0x000f280000300800 */
[----:B------:R1:W-:Y:S01]  /*3f690*/  @P4 STG.E desc[UR14][R8.64], R90 ;  /* 0x0000005a08004986 */ /* 0x0003e2000c10190e */
[----:B---3--:R-:W-:Y:S01]  /*3f6a0*/  ISETP.LT.AND P2, PT, R14, UR28, !P0 ;  /* 0x0000001c0e007c0c */ /* 0x008fe2000c741270 */
[----:B------:R-:W-:Y:S02]  /*3f6b0*/  VIADD R11, R0, UR19 ;  /* 0x00000013000b7c36 */ /* 0x000fe40008000000 */
[----:B------:R-:W3:Y:S01]  /*3f6c0*/  LDL.LU R14, [R1+0xed0] ;  /* 0x000ed000010e7983 */ /* 0x000ee20000300800 */
[----:B------:R-:W1:Y:S01]  /*3f6d0*/  LDCU UR28, c[0x0][0x39c] ;  /* 0x00007380ff1c77ac */ /* 0x000e620008000800 */
[----:B--2---:R-:W-:-:S02]  /*3f6e0*/  ISETP.LT.AND P1, PT, R13, UR39, !P0 ;  /* 0x000000270d007c0c */ /* 0x004fc4000c721270 */
[----:B------:R-:W2:Y:S01]  /*3f6f0*/  LDL.LU R13, [R1+0xeb8] ;  /* 0x000eb800010d7983 */ /* 0x000ea20000300800 */
[----:B----4-:R-:W-:Y:S01]  /*3f700*/  ISETP.LT.AND P5, PT, R12, UR40, !P0 ;  /* 0x000000280c007c0c */ /* 0x010fe2000c7a1270 */
[----:B------:R-:W4:Y:S02]  /*3f710*/  LDCU UR19, c[0x0][0x3b8] ;  /* 0x00007700ff1377ac */ /* 0x000f240008000800 */
[----:B------:R-:W4:Y:S01]  /*3f720*/  LDL.LU R12, [R1+0xeb4] ;  /* 0x000eb400010c7983 */ /* 0x000f220000300800 */
[----:B------:R-:W-:-:S03]  /*3f730*/  ISETP.LT.AND P4, PT, R16, UR42, !P0 ;  /* 0x0000002a10007c0c */ /* 0x000fc6000c781270 */
[----:B------:R-:W4:Y:S01]  /*3f740*/  LDL.LU R16, [R1+0xeb0] ;  /* 0x000eb00001107983 */ /* 0x000f220000300800 */
[CC--:B------:R-:W-:Y:S01]  /*3f750*/  LEA R10, P6, R11.reuse, R2.reuse, 0x2 ;  /* 0x000000020b0a7211 */ /* 0x0c0fe200078c10ff */
[C---:B------:R-:W-:Y:S01]  /*3f760*/  VIADD R0, R11.reuse, UR4 ;  /* 0x000000040b007c36 */ /* 0x040fe20008000000 */
[----:B------:R-:W2:Y:S02]  /*3f770*/  LDCU UR4, c[0x0][0x3b8] ;  /* 0x00007700ff0477ac */ /* 0x000ea40008000800 */
[-C--:B------:R-:W-:Y:S01]  /*3f780*/  LEA.HI.X.SX32 R11, R11, R3.reuse, 0x2, P6 ;  /* 0x000000030b0b7211 */ /* 0x080fe200030f16ff */
[C---:B-1----:R-:W-:Y:S01]  /*3f790*/  VIADD R7, R0.reuse, UR11 ;  /* 0x0000000b00077c36 */ /* 0x042fe20008000000 */
[CC--:B------:R-:W-:Y:S01]  /*3f7a0*/  LEA R4, P6, R0.reuse, R2.reuse, 0x2 ;  /* 0x0000000200047211 */ /* 0x0c0fe200078c10ff */
[----:B------:R-:W1:Y:S03]  /*3f7b0*/  LDCU UR11, c[0x0][0x3b8] ;  /* 0x00007700ff0b77ac */ /* 0x000e660008000800 */
[-C--:B------:R-:W-:Y:S01]  /*3f7c0*/  LEA.HI.X.SX32 R5, R0, R3.reuse, 0x2, P6 ;  /* 0x0000000300057211 */ /* 0x080fe200030f16ff */
[C---:B------:R-:W-:Y:S01]  /*3f7d0*/  VIADD R0, R7.reuse, UR10 ;  /* 0x0000000a07007c36 */ /* 0x040fe20008000000 */
[C---:B------:R-:W-:Y:S01]  /*3f7e0*/  LEA R6, P6, R7.reuse, R2, 0x2 ;  /* 0x0000000207067211 */ /* 0x040fe200078c10ff */
[----:B------:R1:W-:Y:S01]  /*3f7f0*/  @P3 STG.E desc[UR14][R10.64], R198 ;  /* 0x000000c60a003986 */ /* 0x0003e2000c10190e */
[----:B------:R-:W2:Y:S02]  /*3f800*/  LDCU UR10, c[0x0][0x3b8] ;  /* 0x00007700ff0a77ac */ /* 0x000ea40008000800 */
[----:B------:R-:W-:-:S02]  /*3f810*/  LEA.HI.X.SX32 R7, R7, R3, 0x2, P6 ;  /* 0x0000000307077211 */ /* 0x000fc400030f16ff */
[C---:B------:R-:W-:Y:S01]  /*3f820*/  LEA R8, P6, R0.reuse, R2, 0x2 ;  /* 0x0000000200087211 */ /* 0x040fe200078c10ff */
[----:B-1----:R-:W-:-:S03]  /*3f830*/  VIADD R11, R0, UR24 ;  /* 0x00000018000b7c36 */ /* 0x002fc60008000000 */
[-C--:B------:R-:W-:Y:S01]  /*3f840*/  LEA.HI.X.SX32 R9, R0, R3.reuse, 0x2, P6 ;  /* 0x0000000300097211 */ /* 0x080fe200030f16ff */
[----:B------:R1:W-:Y:S01]  /*3f850*/  @P2 STG.E desc[UR14][R4.64], R91 ;  /* 0x0000005b04002986 */ /* 0x0003e2000c10190e */
[----:B------:R-:W1:Y:S01]  /*3f860*/  LDCU UR24, c[0x0][0x39c] ;  /* 0x00007380ff1877ac */ /* 0x000e620008000800 */
[C---:B------:R-:W-:Y:S01]  /*3f870*/  LEA R10, P6, R11.reuse, R2, 0x2 ;  /* 0x000000020b0a7211 */ /* 0x040fe200078c10ff */
[C---:B------:R-:W-:Y:S01]  /*3f880*/  VIADD R0, R11.reuse, UR5 ;  /* 0x000000050b007c36 */ /* 0x040fe20008000000 */
[----:B------:R1:W-:Y:S01]  /*3f890*/  @P1 STG.E desc[UR14][R6.64], R199 ;  /* 0x000000c706001986 */ /* 0x0003e2000c10190e */
[----:B------:R-:W1:Y:S01]  /*3f8a0*/  LDCU UR5, c[0x0][0x3b8] ;  /* 0x00007700ff0577ac */ /* 0x000e620008000800 */
[----:B------:R-:W-:Y:S02]  /*3f8b0*/  LEA.HI.X.SX32 R11, R11, R3, 0x2, P6 ;  /* 0x000000030b0b7211 */ /* 0x000fe400030f16ff */
[----:B------:R-:W-:Y:S02]  /*3f8c0*/  ISETP.LT.AND P3, PT, R15, UR43, !P0 ;  /* 0x0000002b0f007c0c */ /* 0x000fe4000c761270 */
[----:B------:R-:W4:Y:S04]  /*3f8d0*/  LDL.LU R15, [R1+0xeac] ;  /* 0x000eac00010f7983 */ /* 0x000f280000300800 */
[----:B------:R-:W-:Y:S04]  /*3f8e0*/  @P5 STG.E desc[UR14][R8.64], R64 ;  /* 0x0000004008005986 */ /* 0x000fe8000c10190e */
[----:B------:R1:W-:Y:S01]  /*3f8f0*/  @P4 STG.E desc[UR14][R10.64], R96 ;  /* 0x000000600a004986 */ /* 0x0003e2000c10190e */
[----:B---3--:R-:W-:-:S03]  /*3f900*/  ISETP.LT.AND P2, PT, R14, UR45, !P0 ;  /* 0x0000002d0e007c0c */ /* 0x008fc6000c741270 */
[----:B------:R-:W3:Y:S01]  /*3f910*/  LDL.LU R14, [R1+0xea8] ;  /* 0x000ea800010e7983 */ /* 0x000ee20000300800 */
[----:B--2---:R-:W-:Y:S01]  /*3f920*/  ISETP.LT.AND P1, PT, R13, UR27, !P0 ;  /* 0x0000001b0d007c0c */ /* 0x004fe2000c721270 */
[----:B------:R-:W2:Y:S02]  /*3f930*/  LDCU UR27, c[0x0][0x39c] ;  /* 0x00007380ff1b77ac */ /* 0x000ea40008000800 */
[----:B------:R-:W2:Y:S01]  /*3f940*/  LDL.LU R13, [R1+0xe90] ;  /* 0x000e9000010d7983 */ /* 0x000ea20000300800 */
[----:B----4-:R-:W-:-:S03]  /*3f950*/  ISETP.LT.AND P5, PT, R12, UR46, !P0 ;  /* 0x0000002e0c007c0c */ /* 0x010fc6000c7a1270 */
[----:B------:R-:W4:Y:S01]  /*3f960*/  LDL.LU R12, [R1+0xe8c] ;  /* 0x000e8c00010c7983 */ /* 0x000f220000300800 */
[----:B------:R-:W-:-:S03]  /*3f970*/  ISETP.LT.AND P4, PT, R16, UR41, !P0 ;  /* 0x0000002910007c0c */ /* 0x000fc6000c781270 */
[----:B------:R-:W4:Y:S01]  /*3f980*/  LDL.LU R16, [R1+0xe84] ;  /* 0x000e840001107983 */ /* 0x000f220000300800 */
[CC--:B-1----:R-:W-:Y:S02]  /*3f990*/  LEA R4, P6, R0.reuse, R2.reuse, 0x2 ;  /* 0x0000000200047211 */ /* 0x0c2fe400078c10ff */
[C---:B------:R-:W-:Y:S02]  /*3f9a0*/  IADD3 R7, PT, PT, R0.reuse, UR34, RZ ;  /* 0x0000002200077c10 */ /* 0x040fe4000fffe0ff */
[-C--:B------:R-:W-:Y:S02]  /*3f9b0*/  LEA.HI.X.SX32 R5, R0, R3.reuse, 0x2, P6 ;  /* 0x0000000300057211 */ /* 0x080fe400030f16ff */
[CC--:B------:R-:W-:Y:S01]  /*3f9c0*/  LEA R6, P6, R7.reuse, R2.reuse, 0x2 ;  /* 0x0000000207067211 */ /* 0x0c0fe200078c10ff */
[C---:B------:R-:W-:Y:S01]  /*3f9d0*/  VIADD R0, R7.reuse, UR6 ;  /* 0x0000000607007c36 */ /* 0x040fe20008000000 */
[----:B------:R-:W1:Y:S02]  /*3f9e0*/  LDCU UR6, c[0x0][0x3b8] ;  /* 0x00007700ff0677ac */ /* 0x000e640008000800 */
[-C--:B------:R-:W-:Y:S01]  /*3f9f0*/  LEA.HI.X.SX32 R7, R7, R3.reuse, 0x2, P6 ;  /* 0x0000000307077211 */ /* 0x080fe200030f16ff */
[C---:B------:R-:W-:Y:S01]  /*3fa00*/  VIADD R11, R0.reuse, UR7 ;  /* 0x00000007000b7c36 */ /* 0x040fe20008000000 */
[CC--:B------:R-:W-:Y:S01]  /*3fa10*/  LEA R8, P6, R0.reuse, R2.reuse, 0x2 ;  /* 0x0000000200087211 */ /* 0x0c0fe200078c10ff */
[----:B------:R1:W-:Y:S01]  /*3fa20*/  @P3 STG.E desc[UR14][R4.64], R65 ;  /* 0x0000004104003986 */ /* 0x0003e2000c10190e */
        /* <DEDUP_REMOVED lines=8> */
[----:B------:R-:W-:Y:S03]  /*3fab0*/  @P1 STG.E desc[UR14][R8.64], R66 ;  /* 0x0000004208001986 */ /* 0x000fe6000c10190e */
[----:B------:R-:W-:Y:S01]  /*3fac0*/  LEA.HI.X.SX32 R5, R0, R3, 0x2, P6 ;  /* 0x0000000300057211 */ /* 0x000fe200030f16ff */
[----:B------:R1:W-:Y:S01]  /*3fad0*/  @P5 STG.E desc[UR14][R10.64], R98 ;  /* 0x000000620a005986 */ /* 0x0003e2000c10190e */
[----:B------:R-:W-:-:S03]  /*3fae0*/  ISETP.LT.AND P3, PT, R15, UR32, !P0 ;  /* 0x000000200f007c0c */ /* 0x000fc6000c761270 */
[----:B------:R1:W-:Y:S01]  /*3faf0*/  @P4 STG.E desc[UR14][R4.64], R67 ;  /* 0x0000004304004986 */ /* 0x0003e2000c10190e */
[----:B------:R-:W-:Y:S01]  /*3fb00*/  VIADD R7, R0, UR17 ;  /* 0x0000001100077c36 */ /* 0x000fe20008000000 */
[----:B------:R-:W1:Y:S02]  /*3fb10*/  LDCU UR32, c[0x0][0x39c] ;  /* 0x00007380ff2077ac */ /* 0x000e640008000800 */
[----:B------:R-:W4:Y:S01]  /*3fb20*/  LDL.LU R15, [R1+0xe7c] ;  /* 0x000e7c00010f7983 */ /* 0x000f220000300800 */
[----:B---3--:R-:W-:Y:S02]  /*3fb30*/  ISETP.LT.AND P2, PT, R14, UR26, !P0 ;  /* 0x0000001a0e007c0c */ /* 0x008fe4000c741270 */
[----:B--2---:R-:W-:Y:S01]  /*3fb40*/  ISETP.LT.AND P1, PT, R13, UR29, !P0 ;  /* 0x0000001d0d007c0c */ /* 0x004fe2000c721270 */
[----:B------:R-:W2:Y:S01]  /*3fb50*/  LDL.LU R14, [R1+0xe6c] ;  /* 0x000e6c00010e7983 */ /* 0x000ea20000300800 */
[----:B----4-:R-:W-:-:S03]  /*3fb60*/  ISETP.LT.AND P5, PT, R12, UR23, !P0 ;  /* 0x000000170c007c0c */ /* 0x010fc6000c7a1270 */
[----:B------:R-:W3:Y:S01]  /*3fb70*/  LDL.LU R13, [R1+0xe64] ;  /* 0x000e6400010d7983 */ /* 0x000ee20000300800 */
[----:B------:R-:W-:-:S03]  /*3fb80*/  ISETP.LT.AND P4, PT, R16, UR25, !P0 ;  /* 0x0000001910007c0c */ /* 0x000fc6000c781270 */
[----:B------:R-:W4:Y:S01]  /*3fb90*/  LDL.LU R12, [R1+0xe58] ;  /* 0x000e5800010c7983 */ /* 0x000f220000300800 */
[CC--:B------:R-:W-:Y:S01]  /*3fba0*/  LEA R6, P6, R7.reuse, R2.reuse, 0x2 ;  /* 0x0000000207067211 */ /* 0x0c0fe200078c10ff */
[C---:B------:R-:W-:Y:S01]  /*3fbb0*/  VIADD R0, R7.reuse, UR22 ;  /* 0x0000001607007c36 */ /* 0x040fe20008000000 */
[----:B------:R-:W2:Y:S01]  /*3fbc0*/  LDCU UR26, c[0x0][0x39c] ;  /* 0x00007380ff1a77ac */ /* 0x000ea20008000800 */
[----:B------:R-:W4:Y:S01]  /*3fbd0*/  LDL.LU R16, [R1+0xe50] ;  /* 0x000e500001107983 */ /* 0x000f220000300800 */
        /* <DEDUP_REMOVED lines=10> */
[CC--:B------:R-:W-:Y:S01]  /*3fc80*/  LEA R4, P6, R0.reuse, R2.reuse, 0x2 ;  /* 0x0000000200047211 */ /* 0x0c0fe200078c10ff */
[----:B------:R-:W2:Y:S01]  /*3fc90*/  LDCU UR23, c[0x0][0x39c] ;  /* 0x00007380ff1777ac */ /* 0x000ea20008000800 */
[----:B------:R-:W2:Y:S01]  /*3fca0*/  LDCU UR20, c[0x0][0x39c] ;  /* 0x00007380ff1477ac */ /* 0x000ea20008000800 */
[C---:B-1----:R-:W-:Y:S01]  /*3fcb0*/  VIADD R7, R0.reuse, UR9 ;  /* 0x0000000900077c36 */ /* 0x042fe20008000000 */
[-C--:B------:R-:W-:Y:S01]  /*3fcc0*/  LEA.HI.X.SX32 R5, R0, R3.reuse, 0x2, P6 ;  /* 0x0000000300057211 */ /* 0x080fe200030f16ff */
[----:B------:R-:W-:Y:S01]  /*3fcd0*/  @P2 STG.E desc[UR14][R8.64], R92 ;  /* 0x0000005c08002986 */ /* 0x000fe2000c10190e */
[----:B------:R-:W1:Y:S02]  /*3fce0*/  LDCU UR25, c[0x0][0x39c] ;  /* 0x00007380ff1977ac */ /* 0x000e640008000800 */
[C---:B------:R-:W-:Y:S02]  /*3fcf0*/  LEA R6, P6, R7.reuse, R2, 0x2 ;  /* 0x0000000207067211 */ /* 0x040fe400078c10ff */
[C---:B------:R-:W-:Y:S01]  /*3fd00*/  IADD3 R0, PT, PT, R7.reuse, UR13, RZ ;  /* 0x0000000d07007c10 */ /* 0x040fe2000fffe0ff */
[----:B------:R1:W-:Y:S01]  /*3fd10*/  @P1 STG.E desc[UR14][R10.64], R208 ;  /* 0x000000d00a001986 */ /* 0x0003e2000c10190e */
[----:B------:R-:W-:Y:S01]  /*3fd20*/  LEA.HI.X.SX32 R7, R7, R3, 0x2, P6 ;  /* 0x0000000307077211 */ /* 0x000fe200030f16ff */
[----:B------:R-:W1:Y:S01]  /*3fd30*/  LDCU UR12, c[0x0][0x3b8] ;  /* 0x00007700ff0c77ac */ /* 0x000e620008000800 */
[----:B------:R-:W1:Y:S01]  /*3fd40*/  LDCU UR17, c[0x0][0x3b8] ;  /* 0x00007700ff1177ac */ /* 0x000e620008000800 */
[----:B------:R-:W-:Y:S01]  /*3fd50*/  ISETP.LT.AND P3, PT, R15, UR30, !P0 ;  /* 0x0000001e0f007c0c */ /* 0x000fe2000c761270 */
[----:B------:R-:W1:Y:S01]  /*3fd60*/  LDCU UR9, c[0x0][0x3b8] ;  /* 0x00007700ff0977ac */ /* 0x000e620008000800 */
[----:B------:R-:W4:Y:S01]  /*3fd70*/  LDL.LU R15, [R1+0xe48] ;  /* 0x000e4800010f7983 */ /* 0x000f220000300800 */
[----:B------:R-:W1:Y:S03]  /*3fd80*/  LDCU UR13, c[0x0][0x3b8] ;  /* 0x00007700ff0d77ac */ /* 0x000e660008000800 */
[----:B------:R-:W-:Y:S04]  /*3fd90*/  @P5 STG.E desc[UR14][R4.64], R93 ;  /* 0x0000005d04005986 */ /* 0x000fe8000c10190e */
[----:B------:R1:W-:Y:S01]  /*3fda0*/  @P4 STG.E desc[UR14][R6.64], R209 ;  /* 0x000000d106004986 */ /* 0x0003e2000c10190e */
[----:B--2---:R-:W-:-:S03]  /*3fdb0*/  ISETP.LT.AND P2, PT, R14, UR31, !P0 ;  /* 0x0000001f0e007c0c */ /* 0x004fc6000c741270 */
[----:B------:R-:W2:Y:S01]  /*3fdc0*/  LDL.LU R14, [R1+0xe44] ;  /* 0x000e4400010e7983 */ /* 0x000ea20000300800 */
[----:B---3--:R-:W-:Y:S01]  /*3fdd0*/  ISETP.LT.AND P1, PT, R13, UR28, !P0 ;  /* 0x0000001c0d007c0c */ /* 0x008fe2000c721270 */
[C---:B-1----:R-:W-:Y:S02]  /*3fde0*/  VIADD R11, R0.reuse, UR8 ;  /* 0x00000008000b7c36 */ /* 0x042fe40008000000 */
[----:B------:R-:W3:Y:S01]  /*3fdf0*/  LDL.LU R13, [R1+0xe2c] ;  /* 0x000e2c00010d7983 */ /* 0x000ee20000300800 */
[-C--:B------:R-:W-:Y:S01]  /*3fe00*/  LEA R8, P6, R0, R2.reuse, 0x2 ;  /* 0x0000000200087211 */ /* 0x080fe200078c10ff */
[----:B------:R-:W1:Y:S01]  /*3fe10*/  LDCU UR28, c[0x0][0x39c] ;  /* 0x00007380ff1c77ac */ /* 0x000e620008000800 */
[----:B----4-:R-:W-:Y:S02]  /*3fe20*/  ISETP.LT.AND P5, PT, R12, UR33, !P0 ;  /* 0x000000210c007c0c */ /* 0x010fe4000c7a1270 */
[----:B------:R-:W4:Y:S01]  /*3fe30*/  LDL.LU R12, [R1+0xe28] ;  /* 0x000e2800010c7983 */ /* 0x000f220000300800 */
[----:B------:R-:W-:Y:S01]  /*3fe40*/  ISETP.LT.AND P4, PT, R16, UR35, !P0 ;  /* 0x0000002310007c0c */ /* 0x000fe2000c781270 */
[----:B------:R-:W1:Y:S02]  /*3fe50*/  LDCU UR8, c[0x0][0x3b8] ;  /* 0x00007700ff0877ac */ /* 0x000e640008000800 */
[----:B------:R-:W4:Y:S01]  /*3fe60*/  LDL.LU R16, [R1+0xe24] ;  /* 0x000e240001107983 */ /* 0x000f220000300800 */
[-C--:B------:R-:W-:Y:S01]  /*3fe70*/  LEA.HI.X.SX32 R9, R0, R3.reuse, 0x2, P6 ;  /* 0x0000000300097211 */ /* 0x080fe200030f16ff */
[C---:B------:R-:W-:Y:S01]  /*3fe80*/  VIADD R0, R11.reuse, UR18 ;  /* 0x000000120b007c36 */ /* 0x040fe20008000000 */
[CC--:B------:R-:W-:Y:S01]  /*3fe90*/  LEA R10, P6, R11.reuse, R2.reuse, 0x2 ;  /* 0x000000020b0a7211 */ /* 0x0c0fe200078c10ff */
[----:B------:R-:W1:Y:S02]  /*3fea0*/  LDCU UR18, c[0x0][0x3b8] ;  /* 0x00007700ff1277ac */ /* 0x000e640008000800 */
[C---:B------:R-:W-:Y:S01]  /*3feb0*/  VIADD R7, R0.reuse, UR19 ;  /* 0x0000001300077c36 */ /* 0x040fe20008000000 */
[-C--:B------:R-:W-:Y:S01]  /*3fec0*/  LEA.HI.X.SX32 R11, R11, R3.reuse, 0x2, P6 ;  /* 0x000000030b0b7211 */ /* 0x080fe200030f16ff */
[----:B------:R1:W-:Y:S01]  /*3fed0*/  @P3 STG.E desc[UR14][R8.64], R94 ;  /* 0x0000005e08003986 */ /* 0x0003e2000c10190e */
        /* <DEDUP_REMOVED lines=13> */
[----:B------:R-:W4:Y:S04]  /*3ffb0*/  LDL.LU R15, [R1+0xe20] ;  /* 0x000e2000010f7983 */ /* 0x000f280000300800 */
[----:B------:R1:W-:Y:S01]  /*3ffc0*/  @P4 STG.E desc[UR14][R8.64], R84 ;  /* 0x0000005408004986 */ /* 0x0003e2000c10190e */
[----:B--2---:R-:W-:Y:S01]  /*3ffd0*/  ISETP.LT.AND P2, PT, R14, UR24, !P0 ;  /* 0x000000180e007c0c */ /* 0x004fe2000c741270 */
[----:B------:R-:W-:Y:S02]  /*3ffe0*/  VIADD R11, R0, UR11 ;  /* 0x0000000b000b7c36 */ /* 0x000fe40008000000 */
[----:B------:R-:W2:Y:S01]  /*3fff0*/  LDL.LU R14, [R1+0xe1c] ;  /* 0x000e1c00010e7983 */ /* 0x000ea20000300800 */
[----:B------:R-:W1:Y:S01]  /*40000*/  LDCU UR24, c[0x0][0x39c] ;  /* 0x00007380ff1877ac */ /* 0x000e620008000800 */
[----:B---3--:R-:W-:-:S02]  /*40010*/  ISETP.LT.AND P1, PT, R13, UR27, !P0 ;  /* 0x0000001b0d007c0c */ /* 0x008fc4000c721270 */
[----:B------:R-:W3:Y:S01]  /*40020*/  LDL.LU R13, [R1+0xe04] ;  /* 0x000e0400010d7983 */ /* 0x000ee20000300800 */
[----:B----4-:R-:W-:Y:S02]  /*40030*/  ISETP.LT.AND P5, PT, R12, UR32, !P0 ;  /* 0x000000200c007c0c */ /* 0x010fe4000c7a1270 */
[----:B------:R-:W-:Y:S01]  /*40040*/  ISETP.LT.AND P4, PT, R16, UR26, !P0 ;  /* 0x0000001a10007c0c */ /* 0x000fe2000c781270 */
        /* <DEDUP_REMOVED lines=16> */
[----:B------:R-:W2:Y:S03]  /*40150*/  LDCU UR21, c[0x0][0x39c] ;  /* 0x00007380ff1577ac */ /* 0x000ea60008000800 */
[CC--:B------:R-:W-:Y:S01]  /*40160*/  LEA.HI.X.SX32 R9, R0.reuse, R3.reuse, 0x2, P6 ;  /* 0x0000000300097211 */ /* 0x0c0fe200030f16ff */
[----:B------:R-:W2:Y:S01]  /*40170*/  LDCU UR5, c[0x0][0x3b8] ;  /* 0x00007700ff0577ac */ /* 0x000ea20008000800 */
[----:B-1----:R-:W-:Y:S01]  /*40180*/  IADD3 R11, PT, PT, R0, UR6, RZ ;  /* 0x00000006000b7c10 */ /* 0x002fe2000fffe0ff */
[----:B------:R-:W-:Y:S01]  /*40190*/  @P2 STG.E desc[UR14][R4.64], R85 ;  /* 0x0000005504002986 */ /* 0x000fe2000c10190e */
[----:B------:R-:W1:Y:S02]  /*401a0*/  LDCU UR6, c[0x0][0x3b8] ;  /* 0x00007700ff0677ac */ /* 0x000e640008000800 */
[C---:B------:R-:W-:Y:S01]  /*401b0*/  LEA R10, P6, R11.reuse, R2, 0x2 ;  /* 0x000000020b0a7211 */ /* 0x040fe200078c10ff */
[C---:B------:R-:W-:Y:S01]  /*401c0*/  VIADD R0, R11.reuse, UR7 ;  /* 0x000000070b007c36 */ /* 0x040fe20008000000 */
[----:B------:R1:W-:Y:S01]  /*401d0*/  @P1 STG.E desc[UR14][R6.64], R205 ;  /* 0x000000cd06001986 */ /* 0x0003e2000c10190e */
[----:B------:R-:W1:Y:S01]  /*401e0*/  LDCU UR7, c[0x0][0x3b8] ;  /* 0x00007700ff0777ac */ /* 0x000e620008000800 */
[----:B------:R-:W-:Y:S01]  /*401f0*/  LEA.HI.X.SX32 R11, R11, R3, 0x2, P6 ;  /* 0x000000030b0b7211 */ /* 0x000fe200030f16ff */
[----:B------:R-:W1:Y:S01]  /*40200*/  LDCU UR11, c[0x0][0x3b8] ;  /* 0x00007700ff0b77ac */ /* 0x000e620008000800 */
[----:B------:R-:W-:-:S02]  /*40210*/  ISETP.LT.AND P3, PT, R15, UR29, !P0 ;  /* 0x0000001d0f007c0c */ /* 0x000fc4000c761270 */
[----:B------:R-:W4:Y:S04]  /*40220*/  LDL.LU R15, [R1+0xdf4] ;  /* 0x000df400010f7983 */ /* 0x000f280000300800 */
[----:B------:R-:W-:Y:S04]  /*40230*/  @P5 STG.E desc[UR14][R8.64], R86 ;  /* 0x0000005608005986 */ /* 0x000fe8000c10190e */
[----:B------:R1:W-:Y:S01]  /*40240*/  @P4 STG.E desc[UR14][R10.64], R206 ;  /* 0x000000ce0a004986 */ /* 0x0003e2000c10190e */
[----:B--2---:R-:W-:Y:S01]  /*40250*/  ISETP.LT.AND P2, PT, R14, UR22, !P0 ;  /* 0x000000160e007c0c */ /* 0x004fe2000c741270 */
[----:B-1----:R-:W-:-:S02]  /*40260*/  VIADD R7, R0, UR16 ;  /* 0x0000001000077c36 */ /* 0x002fc40008000000 */
[----:B------:R-:W2:Y:S01]  /*40270*/  LDL.LU R14, [R1+0xdec] ;  /* 0x000dec00010e7983 */ /* 0x000ea20000300800 */
[----:B---3--:R-:W-:Y:S01]  /*40280*/  ISETP.LT.AND P1, PT, R13, UR23, !P0 ;  /* 0x000000170d007c0c */ /* 0x008fe2000c721270 */
[----:B------:R-:W1:Y:S02]  /*40290*/  LDCU UR22, c[0x0][0x39c] ;  /* 0x00007380ff1677ac */ /* 0x000e640008000800 */
[----:B------:R-:W3:Y:S01]  /*402a0*/  LDL.LU R13, [R1+0xddc] ;  /* 0x000ddc00010d7983 */ /* 0x000ee20000300800 */
[-C--:B------:R-:W-:Y:S01]  /*402b0*/  LEA R4, P6, R0, R2.reuse, 0x2 ;  /* 0x0000000200047211 */ /* 0x080fe200078c10ff */
[----:B------:R-:W1:Y:S01]  /*402c0*/  LDCU UR16, c[0x0][0x39c] ;  /* 0x00007380ff1077ac */ /* 0x000e620008000800 */
[----:B----4-:R-:W-:Y:S01]  /*402d0*/  ISETP.LT.AND P5, PT, R12, UR20, !P0 ;  /* 0x000000140c007c0c */ /* 0x010fe2000c7a1270 */
[----:B------:R-:W4:Y:S01]  /*402e0*/  LDCU UR20, c[0x0][0x39c] ;  /* 0x00007380ff1477ac */ /* 0x000f220008000800 */
        /* <DEDUP_REMOVED lines=42> */
[C---:B------:R-:W-:Y:S01]  /*40590*/  LEA R8, P6, R0.reuse, R2, 0x2 ;  /* 0x0000000200087211 */ /* 0x040fe200078c10ff */
[----:B------:R-:W1:Y:S03]  /*405a0*/  LDCU UR18, c[0x0][0x39c] ;  /* 0x00007380ff1277ac */ /* 0x000e660008000800 */
[----:B------:R-:W-:-:S02]  /*405b0*/  LEA.HI.X.SX32 R9, R0, R3, 0x2, P6 ;  /* 0x0000000300097211 */ /* 0x000fc400030f16ff */
[CC--:B------:R-:W-:Y:S02]  /*405c0*/  LEA R10, P6, R11.reuse, R2.reuse, 0x2 ;  /* 0x000000020b0a7211 */ /* 0x0c0fe400078c10ff */
[C---:B------:R-:W-:Y:S01]  /*405d0*/  IADD3 R0, PT, PT, R11.reuse, UR4, RZ ;  /* 0x000000040b007c10 */ /* 0x040fe2000fffe0ff */
[----:B------:R1:W-:Y:S01]  /*405e0*/  @P3 STG.E desc[UR14][R6.64], R225 ;  /* 0x000000e106003986 */ /* 0x0003e2000c10190e */
[----:B------:R-:W-:Y:S01]  /*405f0*/  LEA.HI.X.SX32 R11, R11, R3, 0x2, P6 ;  /* 0x000000030b0b7211 */ /* 0x000fe200030f16ff */
[----:B------:R-:W2:Y:S01]  /*40600*/  LDCU UR4, c[0x0][0x3b8] ;  /* 0x00007700ff0477ac */ /* 0x000ea20008000800 */
[----:B------:R-:W-:-:S04]  /*40610*/  LEA R4, P6, R0, R2, 0x2 ;  /* 0x0000000200047211 */ /* 0x000fc800078c10ff */
[CC--:B------:R-:W-:Y:S01]  /*40620*/  LEA.HI.X.SX32 R5, R0.reuse, R3.reuse, 0x2, P6 ;  /* 0x0000000300057211 */ /* 0x0c0fe200030f16ff */
[----:B-1----:R-:W-:Y:S01]  /*40630*/  VIADD R7, R0, UR10 ;  /* 0x0000000a00077c36 */ /* 0x002fe20008000000 */
[----:B------:R-:W-:Y:S01]  /*40640*/  @P2 STG.E desc[UR14][R8.64], R218 ;  /* 0x000000da08002986 */ /* 0x000fe2000c10190e */
[----:B------:R-:W1:Y:S03]  /*40650*/  LDCU UR10, c[0x0][0x3b8] ;  /* 0x00007700ff0a77ac */ /* 0x000e660008000800 */
[----:B------:R-:W-:Y:S02]  /*40660*/  LEA R6, P6, R7, R2, 0x2 ;  /* 0x0000000207067211 */ /* 0x000fe400078c10ff */
[----:B------:R-:W-:Y:S01]  /*40670*/  ISETP.LT.AND P3, PT, R15, UR21, !P0 ;  /* 0x000000150f007c0c */ /* 0x000fe2000c761270 */
[C---:B------:R-:W-:Y:S01]  /*40680*/  VIADD R0, R7.reuse, UR5 ;  /* 0x0000000507007c36 */ /* 0x040fe20008000000 */
[----:B------:R-:W4:Y:S01]  /*40690*/  LDL.LU R15, [R1+0xd94] ;  /* 0x000d9400010f7983 */ /* 0x000f220000300800 */
[----:B------:R-:W-:Y:S01]  /*406a0*/  LEA.HI.X.SX32 R7, R7, R3, 0x2, P6 ;  /* 0x0000000307077211 */ /* 0x000fe200030f16ff */
[----:B------:R-:W1:Y:S02]  /*406b0*/  LDCU UR21, c[0x0][0x39c] ;  /* 0x00007380ff1577ac */ /* 0x000e640008000800 */
[----:B------:R1:W-:Y:S01]  /*406c0*/  @P1 STG.E desc[UR14][R10.64], R226 ;  /* 0x000000e20a001986 */ /* 0x0003e2000c10190e */
        /* <DEDUP_REMOVED lines=15> */
[----:B------:R-:W1:Y:S04]  /*407c0*/  LDL.LU R20, [R1+0xd70] ;  /* 0x000d700001147983 */ /* 0x000e680000300800 */
[----:B------:R-:W4:Y:S04]  /*407d0*/  LDL.LU R16, [R1+0xd6c] ;  /* 0x000d6c0001107983 */ /* 0x000f280000300800 */
[----:B------:R-:W4:Y:S04]  /*407e0*/  LDL.LU R19, [R1+0xd54] ;  /* 0x000d540001137983 */ /* 0x000f280000300800 */
[----:B------:R-:W4:Y:S04]  /*407f0*/  LDL.LU R18, [R1+0xd50] ;  /* 0x000d500001127983 */ /* 0x000f280000300800 */
        /* <DEDUP_REMOVED lines=9> */
[----:B------:R-:W1:Y:S03]  /*40890*/  LDCU UR11, c[0x0][0x3b8] ;  /* 0x00007700ff0b77ac */ /* 0x000e660008000800 */
[-C--:B------:R-:W-:Y:S01]  /*408a0*/  LEA.HI.X.SX32 R5, R0, R3.reuse, 0x2, P6 ;  /* 0x0000000300057211 */ /* 0x080fe200030f16ff */
[C---:B------:R-:W-:Y:S01]  /*408b0*/  VIADD R0, R7.reuse, UR12 ;  /* 0x0000000c07007c36 */ /* 0x040fe20008000000 */
[C---:B------:R-:W-:Y:S01]  /*408c0*/  LEA R6, P6, R7.reuse, R2, 0x2 ;  /* 0x0000000207067211 */ /* 0x040fe200078c10ff */
[----:B------:R-:W-:Y:S01]  /*408d0*/  @P2 STG.E desc[UR14][R10.64], R228 ;  /* 0x000000e40a002986 */ /* 0x000fe2000c10190e */
[----:B------:R-:W1:Y:S02]  /*408e0*/  LDCU UR12, c[0x0][0x39c] ;  /* 0x00007380ff0c77ac */ /* 0x000e640008000800 */
[----:B------:R-:W-:-:S02]  /*408f0*/  LEA.HI.X.SX32 R7, R7, R3, 0x2, P6 ;  /* 0x0000000307077211 */ /* 0x000fc400030f16ff */
[CC--:B--2---:R-:W-:Y:S01]  /*40900*/  LEA R8, P6, R0.reuse, R2.reuse, 0x2 ;  /* 0x0000000200087211 */ /* 0x0c4fe200078c10ff */
[----:B------:R2:W-:Y:S01]  /*40910*/  @P1 STG.E desc[UR14][R4.64], R105 ;  /* 0x0000006904001986 */ /* 0x0005e2000c10190e */
[----:B------:R-:W-:Y:S01]  /*40920*/  ISETP.LT.AND P3, PT, R15, UR19, !P0 ;  /* 0x000000130f007c0c */ /* 0x000fe2000c761270 */
[----:B------:R-:W1:Y:S01]  /*40930*/  LDCU UR19, c[0x0][0x39c] ;  /* 0x00007380ff1377ac */ /* 0x000e620008000800 */
[CC--:B------:R-:W-:Y:S01]  /*40940*/  LEA.HI.X.SX32 R9, R0.reuse, R3.reuse, 0x2, P6 ;  /* 0x0000000300097211 */ /* 0x0c0fe200030f16ff */
[----:B------:R-:W-:Y:S01]  /*40950*/  VIADD R0, R0, UR9 ;  /* 0x0000000900007c36 */ /* 0x000fe20008000000 */
[----:B------:R2:W-:Y:S01]  /*40960*/  @P5 STG.E desc[UR14][R6.64], R229 ;  /* 0x000000e506005986 */ /* 0x0005e2000c10190e */
[----:B------:R-:W1:Y:S03]  /*40970*/  LDCU UR9, c[0x0][0x3b8] ;  /* 0x00007700ff0977ac */ /* 0x000e660008000800 */
[----:B------:R2:W-:Y:S02]  /*40980*/  @P4 STG.E desc[UR14][R8.64], R106 ;  /* 0x0000006a08004986 */ /* 0x0005e4000c10190e */
[C---:B--2---:R-:W-:Y:S01]  /*40990*/  LEA R4, P4, R0.reuse, R2, 0x2 ;  /* 0x0000000200047211 */ /* 0x044fe200078810ff */
[C---:B------:R-:W-:Y:S01]  /*409a0*/  VIADD R10, R0.reuse, UR8 ;  /* 0x00000008000a7c36 */ /* 0x040fe20008000000 */
[----:B------:R-:W2:Y:S02]  /*409b0*/  LDCU UR8, c[0x0][0x3b8] ;  /* 0x00007700ff0877ac */ /* 0x000ea40008000800 */
[----:B------:R-:W-:-:S02]  /*409c0*/  LEA.HI.X.SX32 R5, R0, R3, 0x2, P4 ;  /* 0x0000000300057211 */ /* 0x000fc400020f16ff */
[CC--:B------:R-:W-:Y:S02]  /*409d0*/  LEA R6, P6, R10.reuse, R2.reuse, 0x2 ;  /* 0x000000020a067211 */ /* 0x0c0fe400078c10ff */
[C---:B------:R-:W-:Y:S01]  /*409e0*/  IADD3 R0, PT, PT, R10.reuse, UR13, RZ ;  /* 0x0000000d0a007c10 */ /* 0x040fe2000fffe0ff */
[----:B------:R1:W-:Y:S01]  /*409f0*/  @P3 STG.E desc[UR14][R4.64], R230 ;  /* 0x000000e604003986 */ /* 0x0003e2000c10190e */
[-C--:B------:R-:W-:Y:S01]  /*40a00*/  LEA.HI.X.SX32 R7, R10, R3.reuse, 0x2, P6 ;  /* 0x000000030a077211 */ /* 0x080fe200030f16ff */
[----:B------:R-:W1:Y:S01]  /*40a10*/  LDCU UR13, c[0x0][0x39c] ;  /* 0x00007380ff0d77ac */ /* 0x000e620008000800 */
[C---:B------:R-:W-:Y:S01]  /*40a20*/  LEA R8, P6, R0.reuse, R2, 0x2 ;  /* 0x0000000200087211 */ /* 0x040fe200078c10ff */
[C---:B------:R-:W-:Y:S01]  /*40a30*/  VIADD R11, R0.reuse, UR4 ;  /* 0x00000004000b7c36 */ /* 0x040fe20008000000 */
[----:B------:R-:W1:Y:S02]  /*40a40*/  LDCU UR4, c[0x0][0x3b8] ;  /* 0x00007700ff0477ac */ /* 0x000e640008000800 */
[----:B------:R-:W-:-:S02]  /*40a50*/  LEA.HI.X.SX32 R9, R0, R3, 0x2, P6 ;  /* 0x0000000300097211 */ /* 0x000fc400030f16ff */
[C---:B------:R-:W-:Y:S01]  /*40a60*/  LEA R10, P6, R11.reuse, R2, 0x2 ;  /* 0x000000020b0a7211 */ /* 0x040fe200078c10ff */
[C---:B------:R-:W-:Y:S01]  /*40a70*/  VIADD R0, R11.reuse, UR10 ;  /* 0x0000000a0b007c36 */ /* 0x040fe20008000000 */
[----:B------:R-:W1:Y:S02]  /*40a80*/  LDCU UR10, c[0x0][0x39c] ;  /* 0x00007380ff0a77ac */ /* 0x000e640008000800 */
[----:B------:R-:W-:Y:S02]  /*40a90*/  LEA.HI.X.SX32 R11, R11, R3, 0x2, P6 ;  /* 0x000000030b0b7211 */ /* 0x000fe400030f16ff */
[----:B------:R-:W-:Y:S02]  /*40aa0*/  ISETP.LT.AND P2, PT, R14, UR23, !P0 ;  /* 0x000000170e007c0c */ /* 0x000fe4000c741270 */
[----:B---3--:R-:W-:Y:S01]  /*40ab0*/  ISETP.LT.AND P1, PT, R13, UR18, !P0 ;  /* 0x000000120d007c0c */ /* 0x008fe2000c721270 */
[----:B------:R-:W3:Y:S01]  /*40ac0*/  LDCU UR18, c[0x0][0x39c] ;  /* 0x00007380ff1277ac */ /* 0x000ee20008000800 */
[----:B-1----:R-:W-:-:S02]  /*40ad0*/  ISETP.LT.AND P4, PT, R20, UR16, !P0 ;  /* 0x0000001014007c0c */ /* 0x002fc4000c781270 */
[----:B----4-:R-:W-:Y:S02]  /*40ae0*/  ISETP.LT.AND P3, PT, R16, UR17, !P0 ;  /* 0x0000001110007c0c */ /* 0x010fe4000c761270 */
[----:B------:R-:W-:Y:S01]  /*40af0*/  ISETP.LT.AND P5, PT, R12, UR21, !P0 ;  /* 0x000000150c007c0c */ /* 0x000fe2000c7a1270 */
[----:B------:R-:W4:Y:S01]  /*40b00*/  LDL.LU R16, [R1+0xd40] ;  /* 0x000d400001107983 */ /* 0x000f220000300800 */
[----:B------:R-:W4:Y:S03]  /*40b10*/  LDCU UR16, c[0x0][0x39c] ;  /* 0x00007380ff1077ac */ /* 0x000f260008000800 */
[----:B------:R-:W4:Y:S04]  /*40b20*/  LDL.LU R20, [R1+0xd34] ;  /* 0x000d340001147983 */ /* 0x000f280000300800 */
[----:B------:R1:W-:Y:S01]  /*40b30*/  @P2 STG.E desc[UR14][R6.64], R107 ;  /* 0x0000006b06002986 */ /* 0x0003e2000c10190e */
[----:B------:R-:W-:-:S03]  /*40b40*/  ISETP.LT.AND P2, PT, R19, UR19, !P0 ;  /* 0x0000001313007c0c */ /* 0x000fc6000c741270 */
[----:B------:R1:W-:Y:S01]  /*40b50*/  @P1 STG.E desc[UR14][R8.64], R231 ;  /* 0x000000e708001986 */ /* 0x0003e2000c10190e */
[----:B------:R-:W-:Y:S01]  /*40b60*/  ISETP.LT.AND P1, PT, R18, UR12, !P0 ;  /* 0x0000000c12007c0c */ /* 0x000fe2000c721270 */
[----:B------:R-:W1:Y:S02]  /*40b70*/  LDCU UR12, c[0x0][0x39c] ;  /* 0x00007380ff0c77ac */ /* 0x000e640008000800 */
[----:B------:R-:W4:Y:S04]  /*40b80*/  LDL.LU R19, [R1+0xd2c] ;  /* 0x000d2c0001137983 */ /* 0x000f280000300800 */
[----:B------:R1:W-:Y:S01]  /*40b90*/  @P5 STG.E desc[UR14][R10.64], R200 ;  /* 0x000000c80a005986 */ /* 0x0003e2000c10190e */
[----:B---3--:R-:W-:-:S03]  /*40ba0*/  ISETP.LT.AND P5, PT, R17, UR18, !P0 ;  /* 0x0000001211007c0c */ /* 0x008fc6000c7a1270 */
[----:B------:R-:W3:Y:S04]  /*40bb0*/  LDL.LU R18, [R1+0xd28] ;  /* 0x000d280001127983 */ /* 0x000ee80000300800 */
[----:B------:R-:W3:Y:S04]  /*40bc0*/  LDL.LU R17, [R1+0xd24] ;  /* 0x000d240001117983 */ /* 0x000ee80000300800 */
[----:B------:R-:W2:Y:S01]  /*40bd0*/  LDS.128 R12, [R247] ;  /* 0x00000000f70c7984 */ /* 0x000ea20000000c00 */
[CC--:B------:R-:W-:Y:S01]  /*40be0*/  LEA R4, P6, R0.reuse, R2.reuse, 0x2 ;  /* 0x0000000200047211 */ /* 0x0c0fe200078c10ff */
[C---:B-1----:R-:W-:Y:S01]  /*40bf0*/  VIADD R7, R0.reuse, UR5 ;  /* 0x0000000500077c36 */ /* 0x042fe20008000000 */
[----:B------:R-:W1:Y:S01]  /*40c00*/  LDCU UR5, c[0x0][0x3b8] ;  /* 0x00007700ff0577ac */ /* 0x000e620008000800 */
[----:B------:R-:W1:Y:S01]  /*40c10*/  LDS.128 R244, [R247+0x400] ;  /* 0x00040000f7f47984 */ /* 0x000e620000000c00 */
[-C--:B------:R-:W-:Y:S01]  /*40c20*/  LEA.HI.X.SX32 R5, R0, R3.reuse, 0x2, P6 ;  /* 0x0000000300057211 */ /* 0x080fe200030f16ff */
[C---:B------:R-:W-:Y:S01]  /*40c30*/  VIADD R0, R7.reuse, UR6 ;  /* 0x0000000607007c36 */ /* 0x040fe20008000000 */
[C---:B------:R-:W-:Y:S01]  /*40c40*/  LEA R6, P6, R7.reuse, R2, 0x2 ;  /* 0x0000000207067211 */ /* 0x040fe200078c10ff */
[----:B------:R-:W1:Y:S03]  /*40c50*/  LDCU UR6, c[0x0][0x3b8] ;  /* 0x00007700ff0677ac */ /* 0x000e660008000800 */
[----:B------:R-:W-:-:S02]  /*40c60*/  LEA.HI.X.SX32 R7, R7, R3, 0x2, P6 ;  /* 0x0000000307077211 */ /* 0x000fc400030f16ff */
[----:B------:R-:W-:-:S04]  /*40c70*/  LEA R8, P6, R0, R2, 0x2 ;  /* 0x0000000200087211 */ /* 0x000fc800078c10ff */
[C---:B------:R-:W-:Y:S01]  /*40c80*/  LEA.HI.X.SX32 R9, R0.reuse, R3, 0x2, P6 ;  /* 0x0000000300097211 */ /* 0x040fe200030f16ff */
[----:B------:R-:W-:Y:S01]  /*40c90*/  VIADD R0, R0, UR7 ;  /* 0x0000000700007c36 */ /* 0x000fe20008000000 */
[----:B------:R-:W1:Y:S04]  /*40ca0*/  LDCU UR7, c[0x0][0x3b8] ;  /* 0x00007700ff0777ac */ /* 0x000e680008000800 */
[----:B------:R-:W-:-:S04]  /*40cb0*/  LEA R10, P6, R0, R2, 0x2 ;  /* 0x00000002000a7211 */ /* 0x000fc800078c10ff */
[C---:B------:R-:W-:Y:S01]  /*40cc0*/  LEA.HI.X.SX32 R11, R0.reuse, R3, 0x2, P6 ;  /* 0x00000003000b7211 */ /* 0x040fe200030f16ff */
[----:B--2---:R2:W-:Y:S04]  /*40cd0*/  @P4 STG.E desc[UR14][R4.64], R12 ;  /* 0x0000000c04004986 */ /* 0x0045e8000c10190e */
[----:B------:R-:W-:Y:S04]  /*40ce0*/  @P3 STG.E desc[UR14][R6.64], R201 ;  /* 0x000000c906003986 */ /* 0x000fe8000c10190e */
[----:B------:R1:W-:Y:S01]  /*40cf0*/  @P2 STG.E desc[UR14][R8.64], R13 ;  /* 0x0000000d08002986 */ /* 0x0003e2000c10190e */
[----:B--2---:R-:W-:-:S03]  /*40d00*/  VIADD R5, R0, UR11 ;  /* 0x0000000b00057c36 */ /* 0x004fc60008000000 */
[----:B------:R-:W-:Y:S01]  /*40d10*/  @P1 STG.E desc[UR14][R10.64], R202 ;  /* 0x000000ca0a001986 */ /* 0x000fe2000c10190e */
[----:B------:R-:W2:Y:S01]  /*40d20*/  LDCU UR11, c[0x0][0x39c] ;  /* 0x00007380ff0b77ac */ /* 0x000ea20008000800 */
[C---:B------:R-:W-:Y:S01]  /*40d30*/  LEA R4, P6, R5.reuse, R2, 0x2 ;  /* 0x0000000205047211 */ /* 0x040fe200078c10ff */
[C---:B------:R-:W-:Y:S01]  /*40d40*/  VIADD R0, R5.reuse, UR8 ;  /* 0x0000000805007c36 */ /* 0x040fe20008000000 */
[----:B------:R-:W1:Y:S02]  /*40d50*/  LDCU UR8, c[0x0][0x3b8] ;  /* 0x00007700ff0877ac */ /* 0x000e640008000800 */
[----:B------:R-:W-:-:S05]  /*40d60*/  LEA.HI.X.SX32 R5, R5, R3, 0x2, P6 ;  /* 0x0000000305057211 */ /* 0x000fca00030f16ff */
[----:B------:R1:W-:Y:S01]  /*40d70*/  @P5 STG.E desc[UR14][R4.64], R14 ;  /* 0x0000000e04005986 */ /* 0x0003e2000c10190e */
[----:B----4-:R-:W-:-:S03]  /*40d80*/  ISETP.LT.AND P4, PT, R16, UR16, !P0 ;  /* 0x0000001010007c0c */ /* 0x010fc6000c781270 */
[----:B------:R-:W4:Y:S01]  /*40d90*/  LDL.LU R16, [R1+0xd20] ;  /* 0x000d200001107983 */ /* 0x000f220000300800 */
[----:B------:R-:W-:Y:S01]  /*40da0*/  ISETP.LT.AND P3, PT, R20, UR13, !P0 ;  /* 0x0000000d14007c0c */ /* 0x000fe2000c761270 */
[----:B------:R-:W2:Y:S02]  /*40db0*/  LDCU UR13, c[0x0][0x39c] ;  /* 0x00007380ff0d77ac */ /* 0x000ea40008000800 */
[----:B-1----:R-:W4:Y:S04]  /*40dc0*/  LDL.LU R13, [R1+0xd1c] ;  /* 0x000d1c00010d7983 */ /* 0x002f280000300800 */
[----:B------:R-:W4:Y:S01]  /*40dd0*/  LDL.LU R12, [R1+0xd18] ;  /* 0x000d1800010c7983 */ /* 0x000f220000300800 */
[----:B---3--:R-:W-:Y:S01]  /*40de0*/  ISETP.LT.AND P1, PT, R18, UR12, !P0 ;  /* 0x0000000c12007c0c */ /* 0x008fe2000c721270 */
[----:B------:R-:W-:-:S02]  /*40df0*/  VIADD R9, R0, UR9 ;  /* 0x0000000900097c36 */ /* 0x000fc40008000000 */
[----:B------:R-:W3:Y:S01]  /*40e00*/  LDL.LU R18, [R1+0xd14] ;  /* 0x000d140001127983 */ /* 0x000ee20000300800 */
[----:B------:R-:W-:Y:S01]  /*40e10*/  ISETP.LT.AND P2, PT, R19, UR10, !P0 ;  /* 0x0000000a13007c0c */ /* 0x000fe2000c741270 */
[----:B------:R-:W4:Y:S01]  /*40e20*/  LDCU UR10, c[0x0][0x39c] ;  /* 0x00007380ff0a77ac */ /* 0x000f220008000800 */
[----:B--2---:R-:W-:Y:S02]  /*40e30*/  ISETP.LT.AND P5, PT, R17, UR13, !P0 ;  /* 0x0000000d11007c0c */ /* 0x004fe4000c7a1270 */
[----:B------:R-:W2:Y:S01]  /*40e40*/  LDL.LU R17, [R1+0x10fc] ;  /* 0x0010fc0001117983 */ /* 0x000ea20000300800 */
[CC--:B------:R-:W-:Y:S01]  /*40e50*/  LEA R6, P6, R0.reuse, R2.reuse, 0x2 ;  /* 0x0000000200067211 */ /* 0x0c0fe200078c10ff */
[----:B------:R-:W1:Y:S03]  /*40e60*/  LDCU UR12, c[0x0][0x39c] ;  /* 0x00007380ff0c77ac */ /* 0x000e660008000800 */
[----:B------:R-:W-:Y:S01]  /*40e70*/  LEA.HI.X.SX32 R7, R0, R3, 0x2, P6 ;  /* 0x0000000300077211 */ /* 0x000fe200030f16ff */
[----:B------:R-:W1:Y:S01]  /*40e80*/  LDCU UR9, c[0x0][0x3b8] ;  /* 0x00007700ff0977ac */ /* 0x000e620008000800 */
[----:B------:R-:W-:-:S02]  /*40e90*/  LEA R8, P6, R9, R2, 0x2 ;  /* 0x0000000209087211 */ /* 0x000fc400078c10ff */
[C---:B------:R-:W-:Y:S01]  /*40ea0*/  IADD3 R0, PT, PT, R9.reuse, UR4, RZ ;  /* 0x0000000409007c10 */ /* 0x040fe2000fffe0ff */
[----:B------:R-:W1:Y:S01]  /*40eb0*/  LDCU UR4, c[0x0][0x3b8] ;  /* 0x00007700ff0477ac */ /* 0x000e620008000800 */
[-C--:B------:R-:W-:Y:S02]  /*40ec0*/  LEA.HI.X.SX32 R9, R9, R3.reuse, 0x2, P6 ;  /* 0x0000000309097211 */ /* 0x080fe400030f16ff */
[CC--:B------:R-:W-:Y:S01]  /*40ed0*/  LEA R4, P6, R0.reuse, R2.reuse, 0x2 ;  /* 0x0000000200047211 */ /* 0x0c0fe200078c10ff */
[C---:B------:R-:W-:Y:S01]  /*40ee0*/  VIADD R10, R0.reuse, UR5 ;  /* 0x00000005000a7c36 */ /* 0x040fe20008000000 */
[----:B------:R1:W-:Y:S01]  /*40ef0*/  @P4 STG.E desc[UR14][R6.64], R203 ;  /* 0x000000cb06004986 */ /* 0x0003e2000c10190e */
[----:B------:R-:W2:Y:S01]  /*40f00*/  LDCU UR5, c[0x0][0x3b8] ;  /* 0x00007700ff0577ac */ /* 0x000ea20008000800 */
[----:B------:R-:W-:Y:S01]  /*40f10*/  LEA.HI.X.SX32 R5, R0, R3, 0x2, P6 ;  /* 0x0000000300057211 */ /* 0x000fe200030f16ff */
[----:B------:R-:W-:Y:S01]  /*40f20*/  VIADD R0, R10, UR6 ;  /* 0x000000060a007c36 */ /* 0x000fe20008000000 */
[----:B------:R1:W-:Y:S01]  /*40f30*/  @P3 STG.E desc[UR14][R8.64], R15 ;  /* 0x0000000f08003986 */ /* 0x0003e2000c10190e */
[----:B------:R-:W2:Y:S02]  /*40f40*/  LDCU UR6, c[0x0][0x39c] ;  /* 0x00007380ff0677ac */ /* 0x000ea40008000800 */
[----:B------:R-:W-:Y:S01]  /*40f50*/  VIADD R11, R0, UR7 ;  /* 0x00000007000b7c36 */ /* 0x000fe20008000000 */
[----:B-1----:R-:W-:-:S04]  /*40f60*/  LEA R6, P6, R10, R2, 0x2 ;  /* 0x000000020a067211 */ /* 0x002fc800078c10ff */
[----:B------:R-:W-:Y:S01]  /*40f70*/  LEA.HI.X.SX32 R7, R10, R3, 0x2, P6 ;  /* 0x000000030a077211 */ /* 0x000fe200030f16ff */
[----:B------:R1:W-:Y:S01]  /*40f80*/  @P2 STG.E desc[UR14][R4.64], R240 ;  /* 0x000000f004002986 */ /* 0x0003e2000c10190e */
[----:B------:R-:W-:-:S03]  /*40f90*/  LEA R8, P6, R0, R2, 0x2 ;  /* 0x0000000200087211 */ /* 0x000fc600078c10ff */
[----:B------:R1:W-:Y:S01]  /*40fa0*/  @P1 STG.E desc[UR14][R6.64], R244 ;  /* 0x000000f406001986 */ /* 0x0003e2000c10190e */
[----:B------:R-:W-:Y:S02]  /*40fb0*/  LEA R10, P1, R11, R2, 0x2 ;  /* 0x000000020b0a7211 */ /* 0x000fe400078210ff */
[----:B------:R-:W-:-:S05]  /*40fc0*/  LEA.HI.X.SX32 R9, R0, R3, 0x2, P6 ;  /* 0x0000000300097211 */ /* 0x000fca00030f16ff */
[----:B------:R1:W-:Y:S01]  /*40fd0*/  @P5 STG.E desc[UR14][R8.64], R241 ;  /* 0x000000f108005986 */ /* 0x0003e2000c10190e */
[----:B----4-:R-:W-:Y:S01]  /*40fe0*/  ISETP.LT.AND P4, PT, R16, UR10, !P0 ;  /* 0x0000000a10007c0c */ /* 0x010fe2000c781270 */
[----:B------:R-:W3:Y:S01]  /*40ff0*/  LDCU UR10, c[0x0][0x39c] ;  /* 0x00007380ff0a77ac */ /* 0x000ee20008000800 */
[----:B------:R-:W-:Y:S01]  /*41000*/  ISETP.LT.AND P3, PT, R13, UR11, !P0 ;  /* 0x0000000b0d007c0c */ /* 0x000fe2000c761270 */
[----:B------:R-:W-:-:S04]  /*41010*/  VIADD R13, R11, UR8 ;  /* 0x000000080b0d7c36 */ /* 0x000fc80008000000 */
[C---:B------:R-:W-:Y:S01]  /*41020*/  VIADD R15, R13.reuse, UR4 ;  /* 0x000000040d0f7c36 */ /* 0x040fe20008000000 */
[----:B------:R-:W-:Y:S02]  /*41030*/  ISETP.LT.AND P2, PT, R12, UR12, !P0 ;  /* 0x0000000c0c007c0c */ /* 0x000fe4000c741270 */
[-C--:B-1----:R-:W-:Y:S02]  /*41040*/  LEA R4, P6, R13, R2.reuse, 0x2 ;  /* 0x000000020d047211 */ /* 0x082fe400078c10ff */
[-C--:B------:R-:W-:Y:S02]  /*41050*/  LEA.HI.X.SX32 R11, R11, R3.reuse, 0x2, P1 ;  /* 0x000000030b0b7211 */ /* 0x080fe400008f16ff */
[C---:B------:R-:W-:Y:S01]  /*41060*/  LEA R12, P1, R15.reuse, R2, 0x2 ;  /* 0x000000020f0c7211 */ /* 0x040fe200078210ff */
[----:B------:R-:W-:Y:S01]  /*41070*/  VIADD R0, R15, UR9 ;  /* 0x000000090f007c36 */ /* 0x000fe20008000000 */
[-C--:B------:R-:W-:Y:S02]  /*41080*/  LEA.HI.X.SX32 R5, R13, R3.reuse, 0x2, P6 ;  /* 0x000000030d057211 */ /* 0x080fe400030f16ff */
[----:B------:R-:W-:-:S02]  /*41090*/  LEA.HI.X.SX32 R13, R15, R3, 0x2, P1 ;  /* 0x000000030f0d7211 */ /* 0x000fc400008f16ff */
[----:B---3--:R-:W-:Y:S02]  /*410a0*/  ISETP.LT.AND P1, PT, R18, UR10, !P0 ;  /* 0x0000000a12007c0c */ /* 0x008fe4000c721270 */
[CC--:B------:R-:W-:Y:S02]  /*410b0*/  LEA R14, P6, R0.reuse, R2.reuse, 0x2 ;  /* 0x00000002000e7211 */ /* 0x0c0fe400078c10ff */
[----:B--2---:R-:W-:Y:S01]  /*410c0*/  ISETP.LT.AND P0, PT, R17, UR6, !P0 ;  /* 0x0000000611007c0c */ /* 0x004fe2000c701270 */
[C---:B------:R-:W-:Y:S01]  /*410d0*/  VIADD R16, R0.reuse, UR5 ;  /* 0x0000000500107c36 */ /* 0x040fe20008000000 */
[-C--:B------:R-:W-:Y:S01]  /*410e0*/  LEA.HI.X.SX32 R15, R0, R3.reuse, 0x2, P6 ;  /* 0x00000003000f7211 */ /* 0x080fe200030f16ff */
[----:B------:R1:W-:Y:S03]  /*410f0*/  @P4 STG.E desc[UR14][R10.64], R245 ;  /* 0x000000f50a004986 */ /* 0x0003e6000c10190e */
[C---:B------:R-:W-:Y:S01]  /*41100*/  LEA R2, P6, R16.reuse, R2, 0x2 ;  /* 0x0000000210027211 */ /* 0x040fe200078c10ff */
[----:B------:R1:W-:Y:S04]  /*41110*/  @P3 STG.E desc[UR14][R4.64], R242 ;  /* 0x000000f204003986 */ /* 0x0003e8000c10190e */
[----:B------:R1:W-:Y:S01]  /*41120*/  @P2 STG.E desc[UR14][R12.64], R246 ;  /* 0x000000f60c002986 */ /* 0x0003e2000c10190e */
[----:B------:R-:W-:-:S03]  /*41130*/  LEA.HI.X.SX32 R3, R16, R3, 0x2, P6 ;  /* 0x0000000310037211 */ /* 0x000fc600030f16ff */
[----:B------:R1:W-:Y:S01]  /*41140*/  @P1 STG.E desc[UR14][R14.64], R243 ;  /* 0x000000f30e001986 */ /* 0x0003e2000c10190e */
[----:B------:R-:W-:Y:S05]  /*41150*/  @!P0 EXIT ;  /* 0x000000000000894d */ /* 0x000fea0003800000 */
[----:B------:R-:W-:Y:S01]  /*41160*/  STG.E desc[UR14][R2.64], R247 ;  /* 0x000000f702007986 */ /* 0x000fe2000c10190e */
[----:B------:R-:W-:Y:S05]  /*41170*/  EXIT ;  /* 0x000000000000794d */ /* 0x000fea0003800000 */
.L_x_2:
[----:B------:R-:W-:-:S00]  /*41180*/  BRA `(.L_x_2) ;  /* 0xfffffffc00fc7947 */ /* 0x000fc0000383ffff */
[----:B------:R-:W-:-:S00]  /*41190*/  NOP ;  /* 0x0000000000007918 */ /* 0x000fc00000000000 */
        /* <DEDUP_REMOVED lines=14> */
.L_x_3:


//--------------------- .nv.shared.matmul_kernel  --------------------------
	.section	.nv.shared.matmul_kernel,"aw",@nobits
	.sectionflags	@""
	.align	16
	.zero		1024


//--------------------- .nv.shared.reserved.0     --------------------------
	.section	.nv.shared.reserved.0,"aw",@nobits
	.weak		__nv_reservedSMEM_offset_0_alias
	.size		__nv_reservedSMEM_offset_0_alias, 0, 64
	.other		__nv_reservedSMEM_offset_0_alias,@"STO_CUDA_RESERVED_SHARED STV_DEFAULT"
__nv_reservedSMEM_offset_0_alias:
	.zero		0
	.zero		64


//--------------------- .nv.constant0.matmul_kernel --------------------------
	.section	.nv.constant0.matmul_kernel,"a",@progbits
	.sectionflags	@""
	.align	4
.nv.constant0.matmul_kernel:
	.zero		976


//--------------------- SYMBOLS --------------------------

	.type		.nv.reservedSmem.offset0,@object
	.size		.nv.reservedSmem.offset0,0x4
	.type		.nv.reservedSmem.cap,@object
	.size		.nv.reservedSmem.cap,0x4
